//
// Generated by NVIDIA NVVM Compiler
//
// Compiler Build ID: CL-36424714
// Cuda compilation tools, release 13.0, V13.0.88
// Based on NVVM 20.0.0
//

.version 9.0
.target sm_100
.address_size 64

	// .globl	_Z11kernel__1_1PfS_S_iiiiiiiiiiiiiiiiiiii
// _ZZ11kernel__1_1PfS_S_iiiiiiiiiiiiiiiiiiiiE4sm_a has been demoted
// _ZZ11kernel__1_1PfS_S_iiiiiiiiiiiiiiiiiiiiE4sm_b has been demoted
// _ZZ11kernel__2_1PfS_S_iiiiiiiiiiiiiiiiiiiiE4sm_a has been demoted
// _ZZ11kernel__2_1PfS_S_iiiiiiiiiiiiiiiiiiiiE4sm_b has been demoted
// _ZZ11kernel__3_1PfS_S_iiiiiiiiiiiiiiiiiiiiE4sm_a has been demoted
// _ZZ11kernel__3_1PfS_S_iiiiiiiiiiiiiiiiiiiiE4sm_b has been demoted
// _ZZ11kernel__4_1PfS_S_iiiiiiiiiiiiiiiiiiiiE4sm_a has been demoted
// _ZZ11kernel__4_1PfS_S_iiiiiiiiiiiiiiiiiiiiE4sm_b has been demoted

.visible .entry _Z11kernel__1_1PfS_S_iiiiiiiiiiiiiiiiiiii(
	.param .u64 .ptr .align 1 _Z11kernel__1_1PfS_S_iiiiiiiiiiiiiiiiiiii_param_0,
	.param .u64 .ptr .align 1 _Z11kernel__1_1PfS_S_iiiiiiiiiiiiiiiiiiii_param_1,
	.param .u64 .ptr .align 1 _Z11kernel__1_1PfS_S_iiiiiiiiiiiiiiiiiiii_param_2,
	.param .u32 _Z11kernel__1_1PfS_S_iiiiiiiiiiiiiiiiiiii_param_3,
	.param .u32 _Z11kernel__1_1PfS_S_iiiiiiiiiiiiiiiiiiii_param_4,
	.param .u32 _Z11kernel__1_1PfS_S_iiiiiiiiiiiiiiiiiiii_param_5,
	.param .u32 _Z11kernel__1_1PfS_S_iiiiiiiiiiiiiiiiiiii_param_6,
	.param .u32 _Z11kernel__1_1PfS_S_iiiiiiiiiiiiiiiiiiii_param_7,
	.param .u32 _Z11kernel__1_1PfS_S_iiiiiiiiiiiiiiiiiiii_param_8,
	.param .u32 _Z11kernel__1_1PfS_S_iiiiiiiiiiiiiiiiiiii_param_9,
	.param .u32 _Z11kernel__1_1PfS_S_iiiiiiiiiiiiiiiiiiii_param_10,
	.param .u32 _Z11kernel__1_1PfS_S_iiiiiiiiiiiiiiiiiiii_param_11,
	.param .u32 _Z11kernel__1_1PfS_S_iiiiiiiiiiiiiiiiiiii_param_12,
	.param .u32 _Z11kernel__1_1PfS_S_iiiiiiiiiiiiiiiiiiii_param_13,
	.param .u32 _Z11kernel__1_1PfS_S_iiiiiiiiiiiiiiiiiiii_param_14,
	.param .u32 _Z11kernel__1_1PfS_S_iiiiiiiiiiiiiiiiiiii_param_15,
	.param .u32 _Z11kernel__1_1PfS_S_iiiiiiiiiiiiiiiiiiii_param_16,
	.param .u32 _Z11kernel__1_1PfS_S_iiiiiiiiiiiiiiiiiiii_param_17,
	.param .u32 _Z11kernel__1_1PfS_S_iiiiiiiiiiiiiiiiiiii_param_18,
	.param .u32 _Z11kernel__1_1PfS_S_iiiiiiiiiiiiiiiiiiii_param_19,
	.param .u32 _Z11kernel__1_1PfS_S_iiiiiiiiiiiiiiiiiiii_param_20,
	.param .u32 _Z11kernel__1_1PfS_S_iiiiiiiiiiiiiiiiiiii_param_21,
	.param .u32 _Z11kernel__1_1PfS_S_iiiiiiiiiiiiiiiiiiii_param_22
)
{
	.reg .pred 	%p<5>;
	.reg .b32 	%r<130>;
	.reg .b32 	%f<295>;
	.reg .b64 	%rd<69>;
	// demoted variable
	.shared .align 4 .b8 _ZZ11kernel__1_1PfS_S_iiiiiiiiiiiiiiiiiiiiE4sm_a[2048];
	// demoted variable
	.shared .align 4 .b8 _ZZ11kernel__1_1PfS_S_iiiiiiiiiiiiiiiiiiiiE4sm_b[2048];
	ld.param.u32 	%r30, [_Z11kernel__1_1PfS_S_iiiiiiiiiiiiiiiiiiii_param_3];
	ld.param.u32 	%r31, [_Z11kernel__1_1PfS_S_iiiiiiiiiiiiiiiiiiii_param_4];
	ld.param.u32 	%r40, [_Z11kernel__1_1PfS_S_iiiiiiiiiiiiiiiiiiii_param_5];
	ld.param.u32 	%r32, [_Z11kernel__1_1PfS_S_iiiiiiiiiiiiiiiiiiii_param_6];
	ld.param.u32 	%r33, [_Z11kernel__1_1PfS_S_iiiiiiiiiiiiiiiiiiii_param_7];
	ld.param.u32 	%r34, [_Z11kernel__1_1PfS_S_iiiiiiiiiiiiiiiiiiii_param_8];
	ld.param.u32 	%r35, [_Z11kernel__1_1PfS_S_iiiiiiiiiiiiiiiiiiii_param_10];
	ld.param.u32 	%r41, [_Z11kernel__1_1PfS_S_iiiiiiiiiiiiiiiiiiii_param_11];
	ld.param.u32 	%r42, [_Z11kernel__1_1PfS_S_iiiiiiiiiiiiiiiiiiii_param_12];
	ld.param.u32 	%r43, [_Z11kernel__1_1PfS_S_iiiiiiiiiiiiiiiiiiii_param_13];
	ld.param.u32 	%r44, [_Z11kernel__1_1PfS_S_iiiiiiiiiiiiiiiiiiii_param_14];
	ld.param.u32 	%r45, [_Z11kernel__1_1PfS_S_iiiiiiiiiiiiiiiiiiii_param_15];
	ld.param.u32 	%r46, [_Z11kernel__1_1PfS_S_iiiiiiiiiiiiiiiiiiii_param_16];
	ld.param.u32 	%r39, [_Z11kernel__1_1PfS_S_iiiiiiiiiiiiiiiiiiii_param_22];
	mov.u32 	%r1, %tid.x;
	shr.u32 	%r2, %r1, 4;
	and.b32  	%r3, %r1, 15;
	mov.u32 	%r4, %tid.y;
	mov.u32 	%r47, %ctaid.x;
	mul.lo.s32 	%r48, %r42, %r41;
	mul.lo.s32 	%r49, %r48, %r43;
	mul.lo.s32 	%r50, %r49, %r44;
	mul.lo.s32 	%r51, %r50, %r45;
	mul.lo.s32 	%r52, %r51, %r46;
	div.u32 	%r5, %r47, %r52;
	mul.lo.s32 	%r53, %r5, %r52;
	sub.s32 	%r54, %r47, %r53;
	div.s32 	%r6, %r54, %r51;
	mul.lo.s32 	%r55, %r6, %r51;
	sub.s32 	%r56, %r54, %r55;
	div.s32 	%r7, %r56, %r50;
	mul.lo.s32 	%r57, %r7, %r50;
	sub.s32 	%r58, %r56, %r57;
	div.s32 	%r59, %r58, %r49;
	mul.lo.s32 	%r60, %r59, %r49;
	sub.s32 	%r61, %r58, %r60;
	div.s32 	%r62, %r61, %r48;
	mul.lo.s32 	%r63, %r62, %r48;
	sub.s32 	%r64, %r61, %r63;
	div.s32 	%r65, %r64, %r41;
	mul.lo.s32 	%r66, %r65, %r41;
	sub.s32 	%r67, %r64, %r66;
	shl.b32 	%r68, %r67, 4;
	or.b32  	%r8, %r68, %r3;
	shl.b32 	%r69, %r65, 3;
	add.s32 	%r9, %r69, %r4;
	shl.b32 	%r10, %r62, 3;
	shl.b32 	%r11, %r59, 2;
	add.s32 	%r70, %r5, %r2;
	mad.lo.s32 	%r71, %r70, %r34, %r6;
	mad.lo.s32 	%r72, %r71, %r33, %r7;
	mad.lo.s32 	%r73, %r72, %r32, %r11;
	mad.lo.s32 	%r74, %r73, %r40, %r10;
	mad.lo.s32 	%r75, %r74, %r31, %r9;
	mul.lo.s32 	%r12, %r75, %r30;
	setp.lt.s32 	%p1, %r39, 1;
	mov.f32 	%f231, 0f00000000;
	mov.f32 	%f232, %f231;
	mov.f32 	%f233, %f231;
	mov.f32 	%f234, %f231;
	mov.f32 	%f235, %f231;
	mov.f32 	%f236, %f231;
	mov.f32 	%f237, %f231;
	mov.f32 	%f238, %f231;
	mov.f32 	%f239, %f231;
	mov.f32 	%f240, %f231;
	mov.f32 	%f241, %f231;
	mov.f32 	%f242, %f231;
	mov.f32 	%f243, %f231;
	mov.f32 	%f244, %f231;
	mov.f32 	%f245, %f231;
	mov.f32 	%f246, %f231;
	mov.f32 	%f247, %f231;
	mov.f32 	%f248, %f231;
	mov.f32 	%f249, %f231;
	mov.f32 	%f250, %f231;
	mov.f32 	%f251, %f231;
	mov.f32 	%f252, %f231;
	mov.f32 	%f253, %f231;
	mov.f32 	%f254, %f231;
	mov.f32 	%f255, %f231;
	mov.f32 	%f256, %f231;
	mov.f32 	%f257, %f231;
	mov.f32 	%f258, %f231;
	mov.f32 	%f259, %f231;
	mov.f32 	%f260, %f231;
	mov.f32 	%f261, %f231;
	mov.f32 	%f262, %f231;
	@%p1 bra 	$L__BB0_7;
	mad.lo.s32 	%r77, %r5, %r34, %r6;
	mad.lo.s32 	%r78, %r77, %r33, %r7;
	mad.lo.s32 	%r79, %r78, %r32, %r11;
	mul.lo.s32 	%r13, %r79, %r30;
	mad.lo.s32 	%r80, %r10, %r31, %r9;
	mul.lo.s32 	%r14, %r80, %r35;
	add.s32 	%r81, %r80, %r31;
	mul.lo.s32 	%r15, %r81, %r35;
	add.s32 	%r82, %r81, %r31;
	mul.lo.s32 	%r16, %r82, %r35;
	add.s32 	%r83, %r82, %r31;
	mul.lo.s32 	%r17, %r83, %r35;
	add.s32 	%r84, %r83, %r31;
	mul.lo.s32 	%r18, %r84, %r35;
	add.s32 	%r85, %r84, %r31;
	mul.lo.s32 	%r19, %r85, %r35;
	add.s32 	%r86, %r85, %r31;
	mul.lo.s32 	%r20, %r86, %r35;
	add.s32 	%r87, %r86, %r31;
	mul.lo.s32 	%r21, %r87, %r35;
	shl.b32 	%r88, %r2, 6;
	shl.b32 	%r89, %r3, 2;
	or.b32  	%r90, %r88, %r89;
	mov.u32 	%r91, _ZZ11kernel__1_1PfS_S_iiiiiiiiiiiiiiiiiiiiE4sm_a;
	add.s32 	%r22, %r91, %r90;
	mov.b32 	%r127, 0;
	mov.f32 	%f231, 0f00000000;
$L__BB0_2:
	.pragma "nounroll";
	ld.param.u32 	%r124, [_Z11kernel__1_1PfS_S_iiiiiiiiiiiiiiiiiiii_param_18];
	ld.param.u64 	%rd67, [_Z11kernel__1_1PfS_S_iiiiiiiiiiiiiiiiiiii_param_1];
	and.b32  	%r92, %r1, 1016;
	setp.ne.s32 	%p2, %r92, 0;
	add.s32 	%r93, %r127, %r4;
	mad.lo.s32 	%r94, %r93, %r124, %r8;
	add.s32 	%r95, %r94, %r13;
	cvta.to.global.u64 	%rd4, %rd67;
	mul.wide.u32 	%rd5, %r95, 4;
	add.s64 	%rd6, %rd4, %rd5;
	ld.global.f32 	%f131, [%rd6];
	shl.b32 	%r96, %r4, 8;
	mov.u32 	%r97, _ZZ11kernel__1_1PfS_S_iiiiiiiiiiiiiiiiiiiiE4sm_a;
	add.s32 	%r98, %r97, %r96;
	shl.b32 	%r99, %r1, 2;
	add.s32 	%r100, %r98, %r99;
	st.shared.f32 	[%r100], %f131;
	add.s32 	%r101, %r95, %r30;
	mul.wide.u32 	%rd7, %r101, 4;
	add.s64 	%rd8, %rd4, %rd7;
	ld.global.f32 	%f132, [%rd8];
	st.shared.f32 	[%r100+64], %f132;
	add.s32 	%r102, %r101, %r30;
	mul.wide.u32 	%rd9, %r102, 4;
	add.s64 	%rd10, %rd4, %rd9;
	ld.global.f32 	%f133, [%rd10];
	st.shared.f32 	[%r100+128], %f133;
	add.s32 	%r103, %r102, %r30;
	mul.wide.u32 	%rd11, %r103, 4;
	add.s64 	%rd12, %rd4, %rd11;
	ld.global.f32 	%f134, [%rd12];
	st.shared.f32 	[%r100+192], %f134;
	@%p2 bra 	$L__BB0_4;
	ld.param.u64 	%rd68, [_Z11kernel__1_1PfS_S_iiiiiiiiiiiiiiiiiiii_param_2];
	add.s32 	%r104, %r127, %r1;
	add.s32 	%r105, %r104, %r14;
	cvta.to.global.u64 	%rd13, %rd68;
	mul.wide.u32 	%rd14, %r105, 4;
	add.s64 	%rd15, %rd13, %rd14;
	ld.global.f32 	%f135, [%rd15];
	shl.b32 	%r106, %r1, 8;
	mov.u32 	%r107, _ZZ11kernel__1_1PfS_S_iiiiiiiiiiiiiiiiiiiiE4sm_b;
	add.s32 	%r108, %r107, %r106;
	shl.b32 	%r109, %r4, 2;
	add.s32 	%r110, %r108, %r109;
	st.shared.f32 	[%r110], %f135;
	add.s32 	%r111, %r104, %r15;
	mul.wide.u32 	%rd16, %r111, 4;
	add.s64 	%rd17, %rd13, %rd16;
	ld.global.f32 	%f136, [%rd17];
	st.shared.f32 	[%r110+32], %f136;
	add.s32 	%r112, %r104, %r16;
	mul.wide.u32 	%rd18, %r112, 4;
	add.s64 	%rd19, %rd13, %rd18;
	ld.global.f32 	%f137, [%rd19];
	st.shared.f32 	[%r110+64], %f137;
	add.s32 	%r113, %r104, %r17;
	mul.wide.u32 	%rd20, %r113, 4;
	add.s64 	%rd21, %rd13, %rd20;
	ld.global.f32 	%f138, [%rd21];
	st.shared.f32 	[%r110+96], %f138;
	add.s32 	%r114, %r104, %r18;
	mul.wide.u32 	%rd22, %r114, 4;
	add.s64 	%rd23, %rd13, %rd22;
	ld.global.f32 	%f139, [%rd23];
	st.shared.f32 	[%r110+128], %f139;
	add.s32 	%r115, %r104, %r19;
	mul.wide.u32 	%rd24, %r115, 4;
	add.s64 	%rd25, %rd13, %rd24;
	ld.global.f32 	%f140, [%rd25];
	st.shared.f32 	[%r110+160], %f140;
	add.s32 	%r116, %r104, %r20;
	mul.wide.u32 	%rd26, %r116, 4;
	add.s64 	%rd27, %rd13, %rd26;
	ld.global.f32 	%f141, [%rd27];
	st.shared.f32 	[%r110+192], %f141;
	add.s32 	%r117, %r104, %r21;
	mul.wide.u32 	%rd28, %r117, 4;
	add.s64 	%rd29, %rd13, %rd28;
	ld.global.f32 	%f142, [%rd29];
	st.shared.f32 	[%r110+224], %f142;
$L__BB0_4:
	shl.b32 	%r119, %r4, 2;
	mov.u32 	%r120, _ZZ11kernel__1_1PfS_S_iiiiiiiiiiiiiiiiiiiiE4sm_b;
	add.s32 	%r121, %r119, %r120;
	add.s32 	%r128, %r121, 256;
	bar.sync 	0;
	mov.b32 	%r129, 256;
$L__BB0_5:
	ld.shared.f32 	%f143, [%r128+-32];
	ld.shared.f32 	%f144, [%r128+-64];
	ld.shared.f32 	%f145, [%r128+-96];
	ld.shared.f32 	%f146, [%r128+-128];
	ld.shared.f32 	%f147, [%r128+-160];
	ld.shared.f32 	%f148, [%r128+-192];
	ld.shared.f32 	%f149, [%r128+-224];
	ld.shared.f32 	%f150, [%r128+-256];
	add.s32 	%r122, %r22, %r129;
	ld.shared.f32 	%f151, [%r122+-256];
	fma.rn.f32 	%f152, %f150, %f151, %f262;
	fma.rn.f32 	%f153, %f149, %f151, %f258;
	fma.rn.f32 	%f154, %f148, %f151, %f254;
	fma.rn.f32 	%f155, %f147, %f151, %f250;
	fma.rn.f32 	%f156, %f146, %f151, %f246;
	fma.rn.f32 	%f157, %f145, %f151, %f242;
	fma.rn.f32 	%f158, %f144, %f151, %f238;
	fma.rn.f32 	%f159, %f143, %f151, %f234;
	ld.shared.f32 	%f160, [%r122+-192];
	fma.rn.f32 	%f161, %f150, %f160, %f261;
	fma.rn.f32 	%f162, %f149, %f160, %f257;
	fma.rn.f32 	%f163, %f148, %f160, %f253;
	fma.rn.f32 	%f164, %f147, %f160, %f249;
	fma.rn.f32 	%f165, %f146, %f160, %f245;
	fma.rn.f32 	%f166, %f145, %f160, %f241;
	fma.rn.f32 	%f167, %f144, %f160, %f237;
	fma.rn.f32 	%f168, %f143, %f160, %f233;
	ld.shared.f32 	%f169, [%r122+-128];
	fma.rn.f32 	%f170, %f150, %f169, %f260;
	fma.rn.f32 	%f171, %f149, %f169, %f256;
	fma.rn.f32 	%f172, %f148, %f169, %f252;
	fma.rn.f32 	%f173, %f147, %f169, %f248;
	fma.rn.f32 	%f174, %f146, %f169, %f244;
	fma.rn.f32 	%f175, %f145, %f169, %f240;
	fma.rn.f32 	%f176, %f144, %f169, %f236;
	fma.rn.f32 	%f177, %f143, %f169, %f232;
	ld.shared.f32 	%f178, [%r122+-64];
	fma.rn.f32 	%f179, %f150, %f178, %f259;
	fma.rn.f32 	%f180, %f149, %f178, %f255;
	fma.rn.f32 	%f181, %f148, %f178, %f251;
	fma.rn.f32 	%f182, %f147, %f178, %f247;
	fma.rn.f32 	%f183, %f146, %f178, %f243;
	fma.rn.f32 	%f184, %f145, %f178, %f239;
	fma.rn.f32 	%f185, %f144, %f178, %f235;
	fma.rn.f32 	%f186, %f143, %f178, %f231;
	ld.shared.f32 	%f187, [%r128+224];
	ld.shared.f32 	%f188, [%r128+192];
	ld.shared.f32 	%f189, [%r128+160];
	ld.shared.f32 	%f190, [%r128+128];
	ld.shared.f32 	%f191, [%r128+96];
	ld.shared.f32 	%f192, [%r128+64];
	ld.shared.f32 	%f193, [%r128+32];
	ld.shared.f32 	%f194, [%r128];
	ld.shared.f32 	%f195, [%r122];
	fma.rn.f32 	%f262, %f194, %f195, %f152;
	fma.rn.f32 	%f258, %f193, %f195, %f153;
	fma.rn.f32 	%f254, %f192, %f195, %f154;
	fma.rn.f32 	%f250, %f191, %f195, %f155;
	fma.rn.f32 	%f246, %f190, %f195, %f156;
	fma.rn.f32 	%f242, %f189, %f195, %f157;
	fma.rn.f32 	%f238, %f188, %f195, %f158;
	fma.rn.f32 	%f234, %f187, %f195, %f159;
	ld.shared.f32 	%f196, [%r122+64];
	fma.rn.f32 	%f261, %f194, %f196, %f161;
	fma.rn.f32 	%f257, %f193, %f196, %f162;
	fma.rn.f32 	%f253, %f192, %f196, %f163;
	fma.rn.f32 	%f249, %f191, %f196, %f164;
	fma.rn.f32 	%f245, %f190, %f196, %f165;
	fma.rn.f32 	%f241, %f189, %f196, %f166;
	fma.rn.f32 	%f237, %f188, %f196, %f167;
	fma.rn.f32 	%f233, %f187, %f196, %f168;
	ld.shared.f32 	%f197, [%r122+128];
	fma.rn.f32 	%f260, %f194, %f197, %f170;
	fma.rn.f32 	%f256, %f193, %f197, %f171;
	fma.rn.f32 	%f252, %f192, %f197, %f172;
	fma.rn.f32 	%f248, %f191, %f197, %f173;
	fma.rn.f32 	%f244, %f190, %f197, %f174;
	fma.rn.f32 	%f240, %f189, %f197, %f175;
	fma.rn.f32 	%f236, %f188, %f197, %f176;
	fma.rn.f32 	%f232, %f187, %f197, %f177;
	ld.shared.f32 	%f198, [%r122+192];
	fma.rn.f32 	%f259, %f194, %f198, %f179;
	fma.rn.f32 	%f255, %f193, %f198, %f180;
	fma.rn.f32 	%f251, %f192, %f198, %f181;
	fma.rn.f32 	%f247, %f191, %f198, %f182;
	fma.rn.f32 	%f243, %f190, %f198, %f183;
	fma.rn.f32 	%f239, %f189, %f198, %f184;
	fma.rn.f32 	%f235, %f188, %f198, %f185;
	fma.rn.f32 	%f231, %f187, %f198, %f186;
	add.s32 	%r129, %r129, 512;
	add.s32 	%r128, %r128, 512;
	setp.ne.s32 	%p3, %r129, 2304;
	@%p3 bra 	$L__BB0_5;
	bar.sync 	0;
	add.s32 	%r127, %r127, 8;
	setp.lt.s32 	%p4, %r127, %r39;
	@%p4 bra 	$L__BB0_2;
$L__BB0_7:
	ld.param.u32 	%r126, [_Z11kernel__1_1PfS_S_iiiiiiiiiiiiiiiiiiii_param_21];
	ld.param.u32 	%r125, [_Z11kernel__1_1PfS_S_iiiiiiiiiiiiiiiiiiii_param_20];
	ld.param.u64 	%rd66, [_Z11kernel__1_1PfS_S_iiiiiiiiiiiiiiiiiiii_param_0];
	cvta.to.global.u64 	%rd30, %rd66;
	add.s32 	%r123, %r12, %r8;
	mul.wide.s32 	%rd31, %r123, 4;
	add.s64 	%rd32, %rd30, %rd31;
	st.global.f32 	[%rd32], %f262;
	mul.wide.s32 	%rd33, %r125, 4;
	add.s64 	%rd34, %rd32, %rd33;
	st.global.f32 	[%rd34], %f261;
	add.s64 	%rd35, %rd34, %rd33;
	st.global.f32 	[%rd35], %f260;
	add.s64 	%rd36, %rd35, %rd33;
	st.global.f32 	[%rd36], %f259;
	mul.wide.s32 	%rd37, %r126, 4;
	add.s64 	%rd38, %rd32, %rd37;
	st.global.f32 	[%rd38], %f258;
	add.s64 	%rd39, %rd38, %rd33;
	st.global.f32 	[%rd39], %f257;
	add.s64 	%rd40, %rd39, %rd33;
	st.global.f32 	[%rd40], %f256;
	add.s64 	%rd41, %rd40, %rd33;
	st.global.f32 	[%rd41], %f255;
	add.s64 	%rd42, %rd38, %rd37;
	st.global.f32 	[%rd42], %f254;
	add.s64 	%rd43, %rd42, %rd33;
	st.global.f32 	[%rd43], %f253;
	add.s64 	%rd44, %rd43, %rd33;
	st.global.f32 	[%rd44], %f252;
	add.s64 	%rd45, %rd44, %rd33;
	st.global.f32 	[%rd45], %f251;
	add.s64 	%rd46, %rd42, %rd37;
	st.global.f32 	[%rd46], %f250;
	add.s64 	%rd47, %rd46, %rd33;
	st.global.f32 	[%rd47], %f249;
	add.s64 	%rd48, %rd47, %rd33;
	st.global.f32 	[%rd48], %f248;
	add.s64 	%rd49, %rd48, %rd33;
	st.global.f32 	[%rd49], %f247;
	add.s64 	%rd50, %rd46, %rd37;
	st.global.f32 	[%rd50], %f246;
	add.s64 	%rd51, %rd50, %rd33;
	st.global.f32 	[%rd51], %f245;
	add.s64 	%rd52, %rd51, %rd33;
	st.global.f32 	[%rd52], %f244;
	add.s64 	%rd53, %rd52, %rd33;
	st.global.f32 	[%rd53], %f243;
	add.s64 	%rd54, %rd50, %rd37;
	st.global.f32 	[%rd54], %f242;
	add.s64 	%rd55, %rd54, %rd33;
	st.global.f32 	[%rd55], %f241;
	add.s64 	%rd56, %rd55, %rd33;
	st.global.f32 	[%rd56], %f240;
	add.s64 	%rd57, %rd56, %rd33;
	st.global.f32 	[%rd57], %f239;
	add.s64 	%rd58, %rd54, %rd37;
	st.global.f32 	[%rd58], %f238;
	add.s64 	%rd59, %rd58, %rd33;
	st.global.f32 	[%rd59], %f237;
	add.s64 	%rd60, %rd59, %rd33;
	st.global.f32 	[%rd60], %f236;
	add.s64 	%rd61, %rd60, %rd33;
	st.global.f32 	[%rd61], %f235;
	add.s64 	%rd62, %rd58, %rd37;
	st.global.f32 	[%rd62], %f234;
	add.s64 	%rd63, %rd62, %rd33;
	st.global.f32 	[%rd63], %f233;
	add.s64 	%rd64, %rd63, %rd33;
	st.global.f32 	[%rd64], %f232;
	add.s64 	%rd65, %rd64, %rd33;
	st.global.f32 	[%rd65], %f231;
	ret;

}
	// .globl	_Z11kernel__2_1PfS_S_iiiiiiiiiiiiiiiiiiii
.visible .entry _Z11kernel__2_1PfS_S_iiiiiiiiiiiiiiiiiiii(
	.param .u64 .ptr .align 1 _Z11kernel__2_1PfS_S_iiiiiiiiiiiiiiiiiiii_param_0,
	.param .u64 .ptr .align 1 _Z11kernel__2_1PfS_S_iiiiiiiiiiiiiiiiiiii_param_1,
	.param .u64 .ptr .align 1 _Z11kernel__2_1PfS_S_iiiiiiiiiiiiiiiiiiii_param_2,
	.param .u32 _Z11kernel__2_1PfS_S_iiiiiiiiiiiiiiiiiiii_param_3,
	.param .u32 _Z11kernel__2_1PfS_S_iiiiiiiiiiiiiiiiiiii_param_4,
	.param .u32 _Z11kernel__2_1PfS_S_iiiiiiiiiiiiiiiiiiii_param_5,
	.param .u32 _Z11kernel__2_1PfS_S_iiiiiiiiiiiiiiiiiiii_param_6,
	.param .u32 _Z11kernel__2_1PfS_S_iiiiiiiiiiiiiiiiiiii_param_7,
	.param .u32 _Z11kernel__2_1PfS_S_iiiiiiiiiiiiiiiiiiii_param_8,
	.param .u32 _Z11kernel__2_1PfS_S_iiiiiiiiiiiiiiiiiiii_param_9,
	.param .u32 _Z11kernel__2_1PfS_S_iiiiiiiiiiiiiiiiiiii_param_10,
	.param .u32 _Z11kernel__2_1PfS_S_iiiiiiiiiiiiiiiiiiii_param_11,
	.param .u32 _Z11kernel__2_1PfS_S_iiiiiiiiiiiiiiiiiiii_param_12,
	.param .u32 _Z11kernel__2_1PfS_S_iiiiiiiiiiiiiiiiiiii_param_13,
	.param .u32 _Z11kernel__2_1PfS_S_iiiiiiiiiiiiiiiiiiii_param_14,
	.param .u32 _Z11kernel__2_1PfS_S_iiiiiiiiiiiiiiiiiiii_param_15,
	.param .u32 _Z11kernel__2_1PfS_S_iiiiiiiiiiiiiiiiiiii_param_16,
	.param .u32 _Z11kernel__2_1PfS_S_iiiiiiiiiiiiiiiiiiii_param_17,
	.param .u32 _Z11kernel__2_1PfS_S_iiiiiiiiiiiiiiiiiiii_param_18,
	.param .u32 _Z11kernel__2_1PfS_S_iiiiiiiiiiiiiiiiiiii_param_19,
	.param .u32 _Z11kernel__2_1PfS_S_iiiiiiiiiiiiiiiiiiii_param_20,
	.param .u32 _Z11kernel__2_1PfS_S_iiiiiiiiiiiiiiiiiiii_param_21,
	.param .u32 _Z11kernel__2_1PfS_S_iiiiiiiiiiiiiiiiiiii_param_22
)
{
	.reg .pred 	%p<10>;
	.reg .b32 	%r<139>;
	.reg .b32 	%f<315>;
	.reg .b64 	%rd<69>;
	// demoted variable
	.shared .align 4 .b8 _ZZ11kernel__2_1PfS_S_iiiiiiiiiiiiiiiiiiiiE4sm_a[2048];
	// demoted variable
	.shared .align 4 .b8 _ZZ11kernel__2_1PfS_S_iiiiiiiiiiiiiiiiiiiiE4sm_b[2048];
	ld.param.u32 	%r36, [_Z11kernel__2_1PfS_S_iiiiiiiiiiiiiiiiiiii_param_3];
	ld.param.u32 	%r37, [_Z11kernel__2_1PfS_S_iiiiiiiiiiiiiiiiiiii_param_4];
	ld.param.u32 	%r46, [_Z11kernel__2_1PfS_S_iiiiiiiiiiiiiiiiiiii_param_5];
	ld.param.u32 	%r38, [_Z11kernel__2_1PfS_S_iiiiiiiiiiiiiiiiiiii_param_6];
	ld.param.u32 	%r39, [_Z11kernel__2_1PfS_S_iiiiiiiiiiiiiiiiiiii_param_7];
	ld.param.u32 	%r40, [_Z11kernel__2_1PfS_S_iiiiiiiiiiiiiiiiiiii_param_8];
	ld.param.u32 	%r41, [_Z11kernel__2_1PfS_S_iiiiiiiiiiiiiiiiiiii_param_10];
	ld.param.u32 	%r47, [_Z11kernel__2_1PfS_S_iiiiiiiiiiiiiiiiiiii_param_11];
	ld.param.u32 	%r48, [_Z11kernel__2_1PfS_S_iiiiiiiiiiiiiiiiiiii_param_12];
	ld.param.u32 	%r49, [_Z11kernel__2_1PfS_S_iiiiiiiiiiiiiiiiiiii_param_13];
	ld.param.u32 	%r50, [_Z11kernel__2_1PfS_S_iiiiiiiiiiiiiiiiiiii_param_14];
	ld.param.u32 	%r51, [_Z11kernel__2_1PfS_S_iiiiiiiiiiiiiiiiiiii_param_15];
	ld.param.u32 	%r52, [_Z11kernel__2_1PfS_S_iiiiiiiiiiiiiiiiiiii_param_16];
	ld.param.u32 	%r45, [_Z11kernel__2_1PfS_S_iiiiiiiiiiiiiiiiiiii_param_22];
	mov.u32 	%r1, %tid.x;
	shr.u32 	%r2, %r1, 4;
	and.b32  	%r3, %r1, 15;
	mov.u32 	%r4, %tid.y;
	mov.u32 	%r53, %ctaid.x;
	mul.lo.s32 	%r54, %r48, %r47;
	mul.lo.s32 	%r55, %r54, %r49;
	mul.lo.s32 	%r56, %r55, %r50;
	mul.lo.s32 	%r57, %r56, %r51;
	mul.lo.s32 	%r58, %r57, %r52;
	div.u32 	%r5, %r53, %r58;
	mul.lo.s32 	%r59, %r5, %r58;
	sub.s32 	%r60, %r53, %r59;
	div.s32 	%r6, %r60, %r57;
	mul.lo.s32 	%r61, %r6, %r57;
	sub.s32 	%r62, %r60, %r61;
	div.s32 	%r7, %r62, %r56;
	mul.lo.s32 	%r63, %r7, %r56;
	sub.s32 	%r64, %r62, %r63;
	div.s32 	%r65, %r64, %r55;
	mul.lo.s32 	%r66, %r65, %r55;
	sub.s32 	%r67, %r64, %r66;
	div.s32 	%r68, %r67, %r54;
	mul.lo.s32 	%r69, %r68, %r54;
	sub.s32 	%r70, %r67, %r69;
	div.s32 	%r71, %r70, %r47;
	mul.lo.s32 	%r72, %r71, %r47;
	sub.s32 	%r73, %r70, %r72;
	shl.b32 	%r74, %r73, 4;
	or.b32  	%r8, %r74, %r3;
	shl.b32 	%r75, %r71, 3;
	add.s32 	%r9, %r75, %r4;
	shl.b32 	%r10, %r68, 3;
	shl.b32 	%r11, %r65, 2;
	add.s32 	%r76, %r5, %r2;
	mad.lo.s32 	%r77, %r76, %r40, %r6;
	mad.lo.s32 	%r78, %r77, %r39, %r7;
	mad.lo.s32 	%r79, %r78, %r38, %r11;
	mad.lo.s32 	%r80, %r79, %r46, %r10;
	mad.lo.s32 	%r81, %r80, %r37, %r9;
	mul.lo.s32 	%r12, %r81, %r36;
	setp.lt.s32 	%p1, %r45, 1;
	mov.f32 	%f251, 0f00000000;
	mov.f32 	%f252, %f251;
	mov.f32 	%f253, %f251;
	mov.f32 	%f254, %f251;
	mov.f32 	%f255, %f251;
	mov.f32 	%f256, %f251;
	mov.f32 	%f257, %f251;
	mov.f32 	%f258, %f251;
	mov.f32 	%f259, %f251;
	mov.f32 	%f260, %f251;
	mov.f32 	%f261, %f251;
	mov.f32 	%f262, %f251;
	mov.f32 	%f263, %f251;
	mov.f32 	%f264, %f251;
	mov.f32 	%f265, %f251;
	mov.f32 	%f266, %f251;
	mov.f32 	%f267, %f251;
	mov.f32 	%f268, %f251;
	mov.f32 	%f269, %f251;
	mov.f32 	%f270, %f251;
	mov.f32 	%f271, %f251;
	mov.f32 	%f272, %f251;
	mov.f32 	%f273, %f251;
	mov.f32 	%f274, %f251;
	mov.f32 	%f275, %f251;
	mov.f32 	%f276, %f251;
	mov.f32 	%f277, %f251;
	mov.f32 	%f278, %f251;
	mov.f32 	%f279, %f251;
	mov.f32 	%f280, %f251;
	mov.f32 	%f281, %f251;
	mov.f32 	%f282, %f251;
	@%p1 bra 	$L__BB1_10;
	mad.lo.s32 	%r83, %r5, %r40, %r6;
	mad.lo.s32 	%r84, %r83, %r39, %r7;
	mad.lo.s32 	%r85, %r84, %r38, %r11;
	mul.lo.s32 	%r13, %r85, %r36;
	mad.lo.s32 	%r86, %r10, %r37, %r9;
	mul.lo.s32 	%r14, %r86, %r41;
	add.s32 	%r87, %r86, %r37;
	mul.lo.s32 	%r15, %r87, %r41;
	add.s32 	%r88, %r87, %r37;
	mul.lo.s32 	%r16, %r88, %r41;
	add.s32 	%r89, %r88, %r37;
	mul.lo.s32 	%r17, %r89, %r41;
	add.s32 	%r90, %r89, %r37;
	mul.lo.s32 	%r18, %r90, %r41;
	add.s32 	%r91, %r90, %r37;
	mul.lo.s32 	%r19, %r91, %r41;
	add.s32 	%r92, %r91, %r37;
	mul.lo.s32 	%r20, %r92, %r41;
	add.s32 	%r93, %r92, %r37;
	mul.lo.s32 	%r21, %r93, %r41;
	shl.b32 	%r94, %r2, 6;
	shl.b32 	%r95, %r3, 2;
	or.b32  	%r96, %r94, %r95;
	mov.u32 	%r97, _ZZ11kernel__2_1PfS_S_iiiiiiiiiiiiiiiiiiiiE4sm_a;
	add.s32 	%r98, %r96, %r97;
	add.s32 	%r22, %r98, 128;
	mov.b32 	%r134, 0;
	mov.f32 	%f251, 0f00000000;
	mov.u32 	%r135, %r134;
$L__BB1_2:
	.pragma "nounroll";
	add.s32 	%r25, %r134, 8;
	sub.s32 	%r99, %r25, %r45;
	setp.gt.s32 	%p2, %r99, 0;
	selp.b32 	%r135, %r99, %r135, %p2;
	sub.s32 	%r27, 8, %r135;
	setp.ge.u32 	%p3, %r4, %r27;
	@%p3 bra 	$L__BB1_4;
	ld.param.u32 	%r131, [_Z11kernel__2_1PfS_S_iiiiiiiiiiiiiiiiiiii_param_18];
	ld.param.u64 	%rd67, [_Z11kernel__2_1PfS_S_iiiiiiiiiiiiiiiiiiii_param_1];
	add.s32 	%r100, %r134, %r4;
	mad.lo.s32 	%r101, %r100, %r131, %r8;
	add.s32 	%r102, %r101, %r13;
	cvta.to.global.u64 	%rd4, %rd67;
	mul.wide.u32 	%rd5, %r102, 4;
	add.s64 	%rd6, %rd4, %rd5;
	ld.global.f32 	%f163, [%rd6];
	shl.b32 	%r103, %r4, 8;
	mov.u32 	%r104, _ZZ11kernel__2_1PfS_S_iiiiiiiiiiiiiiiiiiiiE4sm_a;
	add.s32 	%r105, %r104, %r103;
	shl.b32 	%r106, %r1, 2;
	add.s32 	%r107, %r105, %r106;
	st.shared.f32 	[%r107], %f163;
	add.s32 	%r108, %r102, %r36;
	mul.wide.u32 	%rd7, %r108, 4;
	add.s64 	%rd8, %rd4, %rd7;
	ld.global.f32 	%f164, [%rd8];
	st.shared.f32 	[%r107+64], %f164;
	add.s32 	%r109, %r108, %r36;
	mul.wide.u32 	%rd9, %r109, 4;
	add.s64 	%rd10, %rd4, %rd9;
	ld.global.f32 	%f165, [%rd10];
	st.shared.f32 	[%r107+128], %f165;
	add.s32 	%r110, %r109, %r36;
	mul.wide.u32 	%rd11, %r110, 4;
	add.s64 	%rd12, %rd4, %rd11;
	ld.global.f32 	%f166, [%rd12];
	st.shared.f32 	[%r107+192], %f166;
$L__BB1_4:
	and.b32  	%r111, %r1, 1016;
	setp.ne.s32 	%p4, %r111, 0;
	setp.ge.u32 	%p5, %r1, %r27;
	or.pred  	%p6, %p4, %p5;
	@%p6 bra 	$L__BB1_6;
	ld.param.u64 	%rd68, [_Z11kernel__2_1PfS_S_iiiiiiiiiiiiiiiiiiii_param_2];
	add.s32 	%r112, %r134, %r1;
	add.s32 	%r113, %r112, %r14;
	cvta.to.global.u64 	%rd13, %rd68;
	mul.wide.u32 	%rd14, %r113, 4;
	add.s64 	%rd15, %rd13, %rd14;
	ld.global.f32 	%f167, [%rd15];
	shl.b32 	%r114, %r1, 8;
	mov.u32 	%r115, _ZZ11kernel__2_1PfS_S_iiiiiiiiiiiiiiiiiiiiE4sm_b;
	add.s32 	%r116, %r115, %r114;
	shl.b32 	%r117, %r4, 2;
	add.s32 	%r118, %r116, %r117;
	st.shared.f32 	[%r118], %f167;
	add.s32 	%r119, %r112, %r15;
	mul.wide.u32 	%rd16, %r119, 4;
	add.s64 	%rd17, %rd13, %rd16;
	ld.global.f32 	%f168, [%rd17];
	st.shared.f32 	[%r118+32], %f168;
	add.s32 	%r120, %r112, %r16;
	mul.wide.u32 	%rd18, %r120, 4;
	add.s64 	%rd19, %rd13, %rd18;
	ld.global.f32 	%f169, [%rd19];
	st.shared.f32 	[%r118+64], %f169;
	add.s32 	%r121, %r112, %r17;
	mul.wide.u32 	%rd20, %r121, 4;
	add.s64 	%rd21, %rd13, %rd20;
	ld.global.f32 	%f170, [%rd21];
	st.shared.f32 	[%r118+96], %f170;
	add.s32 	%r122, %r112, %r18;
	mul.wide.u32 	%rd22, %r122, 4;
	add.s64 	%rd23, %rd13, %rd22;
	ld.global.f32 	%f171, [%rd23];
	st.shared.f32 	[%r118+128], %f171;
	add.s32 	%r123, %r112, %r19;
	mul.wide.u32 	%rd24, %r123, 4;
	add.s64 	%rd25, %rd13, %rd24;
	ld.global.f32 	%f172, [%rd25];
	st.shared.f32 	[%r118+160], %f172;
	add.s32 	%r124, %r112, %r20;
	mul.wide.u32 	%rd26, %r124, 4;
	add.s64 	%rd27, %rd13, %rd26;
	ld.global.f32 	%f173, [%rd27];
	st.shared.f32 	[%r118+192], %f173;
	add.s32 	%r125, %r112, %r21;
	mul.wide.u32 	%rd28, %r125, 4;
	add.s64 	%rd29, %rd13, %rd28;
	ld.global.f32 	%f174, [%rd29];
	st.shared.f32 	[%r118+224], %f174;
$L__BB1_6:
	bar.sync 	0;
	setp.gt.s32 	%p7, %r135, 7;
	@%p7 bra 	$L__BB1_9;
	shl.b32 	%r126, %r4, 2;
	mov.u32 	%r127, _ZZ11kernel__2_1PfS_S_iiiiiiiiiiiiiiiiiiiiE4sm_b;
	add.s32 	%r128, %r126, %r127;
	add.s32 	%r137, %r128, 128;
	max.s32 	%r129, %r27, 1;
	neg.s32 	%r138, %r129;
	mov.u32 	%r136, %r22;
$L__BB1_8:
	ld.shared.f32 	%f175, [%r137+96];
	ld.shared.f32 	%f176, [%r137+64];
	ld.shared.f32 	%f177, [%r137+32];
	ld.shared.f32 	%f178, [%r137];
	ld.shared.f32 	%f179, [%r137+-32];
	ld.shared.f32 	%f180, [%r137+-64];
	ld.shared.f32 	%f181, [%r137+-96];
	ld.shared.f32 	%f182, [%r137+-128];
	ld.shared.f32 	%f183, [%r136+-128];
	fma.rn.f32 	%f282, %f182, %f183, %f282;
	fma.rn.f32 	%f278, %f181, %f183, %f278;
	fma.rn.f32 	%f274, %f180, %f183, %f274;
	fma.rn.f32 	%f270, %f179, %f183, %f270;
	fma.rn.f32 	%f266, %f178, %f183, %f266;
	fma.rn.f32 	%f262, %f177, %f183, %f262;
	fma.rn.f32 	%f258, %f176, %f183, %f258;
	fma.rn.f32 	%f254, %f175, %f183, %f254;
	ld.shared.f32 	%f184, [%r136+-64];
	fma.rn.f32 	%f281, %f182, %f184, %f281;
	fma.rn.f32 	%f277, %f181, %f184, %f277;
	fma.rn.f32 	%f273, %f180, %f184, %f273;
	fma.rn.f32 	%f269, %f179, %f184, %f269;
	fma.rn.f32 	%f265, %f178, %f184, %f265;
	fma.rn.f32 	%f261, %f177, %f184, %f261;
	fma.rn.f32 	%f257, %f176, %f184, %f257;
	fma.rn.f32 	%f253, %f175, %f184, %f253;
	ld.shared.f32 	%f185, [%r136];
	fma.rn.f32 	%f280, %f182, %f185, %f280;
	fma.rn.f32 	%f276, %f181, %f185, %f276;
	fma.rn.f32 	%f272, %f180, %f185, %f272;
	fma.rn.f32 	%f268, %f179, %f185, %f268;
	fma.rn.f32 	%f264, %f178, %f185, %f264;
	fma.rn.f32 	%f260, %f177, %f185, %f260;
	fma.rn.f32 	%f256, %f176, %f185, %f256;
	fma.rn.f32 	%f252, %f175, %f185, %f252;
	ld.shared.f32 	%f186, [%r136+64];
	fma.rn.f32 	%f279, %f182, %f186, %f279;
	fma.rn.f32 	%f275, %f181, %f186, %f275;
	fma.rn.f32 	%f271, %f180, %f186, %f271;
	fma.rn.f32 	%f267, %f179, %f186, %f267;
	fma.rn.f32 	%f263, %f178, %f186, %f263;
	fma.rn.f32 	%f259, %f177, %f186, %f259;
	fma.rn.f32 	%f255, %f176, %f186, %f255;
	fma.rn.f32 	%f251, %f175, %f186, %f251;
	add.s32 	%r138, %r138, 1;
	setp.ne.s32 	%p8, %r138, 0;
	add.s32 	%r137, %r137, 256;
	add.s32 	%r136, %r136, 256;
	@%p8 bra 	$L__BB1_8;
$L__BB1_9:
	bar.sync 	0;
	setp.lt.s32 	%p9, %r25, %r45;
	mov.u32 	%r134, %r25;
	@%p9 bra 	$L__BB1_2;
$L__BB1_10:
	ld.param.u32 	%r133, [_Z11kernel__2_1PfS_S_iiiiiiiiiiiiiiiiiiii_param_21];
	ld.param.u32 	%r132, [_Z11kernel__2_1PfS_S_iiiiiiiiiiiiiiiiiiii_param_20];
	ld.param.u64 	%rd66, [_Z11kernel__2_1PfS_S_iiiiiiiiiiiiiiiiiiii_param_0];
	cvta.to.global.u64 	%rd30, %rd66;
	add.s32 	%r130, %r12, %r8;
	mul.wide.s32 	%rd31, %r130, 4;
	add.s64 	%rd32, %rd30, %rd31;
	st.global.f32 	[%rd32], %f282;
	mul.wide.s32 	%rd33, %r132, 4;
	add.s64 	%rd34, %rd32, %rd33;
	st.global.f32 	[%rd34], %f281;
	add.s64 	%rd35, %rd34, %rd33;
	st.global.f32 	[%rd35], %f280;
	add.s64 	%rd36, %rd35, %rd33;
	st.global.f32 	[%rd36], %f279;
	mul.wide.s32 	%rd37, %r133, 4;
	add.s64 	%rd38, %rd32, %rd37;
	st.global.f32 	[%rd38], %f278;
	add.s64 	%rd39, %rd38, %rd33;
	st.global.f32 	[%rd39], %f277;
	add.s64 	%rd40, %rd39, %rd33;
	st.global.f32 	[%rd40], %f276;
	add.s64 	%rd41, %rd40, %rd33;
	st.global.f32 	[%rd41], %f275;
	add.s64 	%rd42, %rd38, %rd37;
	st.global.f32 	[%rd42], %f274;
	add.s64 	%rd43, %rd42, %rd33;
	st.global.f32 	[%rd43], %f273;
	add.s64 	%rd44, %rd43, %rd33;
	st.global.f32 	[%rd44], %f272;
	add.s64 	%rd45, %rd44, %rd33;
	st.global.f32 	[%rd45], %f271;
	add.s64 	%rd46, %rd42, %rd37;
	st.global.f32 	[%rd46], %f270;
	add.s64 	%rd47, %rd46, %rd33;
	st.global.f32 	[%rd47], %f269;
	add.s64 	%rd48, %rd47, %rd33;
	st.global.f32 	[%rd48], %f268;
	add.s64 	%rd49, %rd48, %rd33;
	st.global.f32 	[%rd49], %f267;
	add.s64 	%rd50, %rd46, %rd37;
	st.global.f32 	[%rd50], %f266;
	add.s64 	%rd51, %rd50, %rd33;
	st.global.f32 	[%rd51], %f265;
	add.s64 	%rd52, %rd51, %rd33;
	st.global.f32 	[%rd52], %f264;
	add.s64 	%rd53, %rd52, %rd33;
	st.global.f32 	[%rd53], %f263;
	add.s64 	%rd54, %rd50, %rd37;
	st.global.f32 	[%rd54], %f262;
	add.s64 	%rd55, %rd54, %rd33;
	st.global.f32 	[%rd55], %f261;
	add.s64 	%rd56, %rd55, %rd33;
	st.global.f32 	[%rd56], %f260;
	add.s64 	%rd57, %rd56, %rd33;
	st.global.f32 	[%rd57], %f259;
	add.s64 	%rd58, %rd54, %rd37;
	st.global.f32 	[%rd58], %f258;
	add.s64 	%rd59, %rd58, %rd33;
	st.global.f32 	[%rd59], %f257;
	add.s64 	%rd60, %rd59, %rd33;
	st.global.f32 	[%rd60], %f256;
	add.s64 	%rd61, %rd60, %rd33;
	st.global.f32 	[%rd61], %f255;
	add.s64 	%rd62, %rd58, %rd37;
	st.global.f32 	[%rd62], %f254;
	add.s64 	%rd63, %rd62, %rd33;
	st.global.f32 	[%rd63], %f253;
	add.s64 	%rd64, %rd63, %rd33;
	st.global.f32 	[%rd64], %f252;
	add.s64 	%rd65, %rd64, %rd33;
	st.global.f32 	[%rd65], %f251;
	ret;

}
	// .globl	_Z11kernel__3_1PfS_S_iiiiiiiiiiiiiiiiiiii
.visible .entry _Z11kernel__3_1PfS_S_iiiiiiiiiiiiiiiiiiii(
	.param .u64 .ptr .align 1 _Z11kernel__3_1PfS_S_iiiiiiiiiiiiiiiiiiii_param_0,
	.param .u64 .ptr .align 1 _Z11kernel__3_1PfS_S_iiiiiiiiiiiiiiiiiiii_param_1,
	.param .u64 .ptr .align 1 _Z11kernel__3_1PfS_S_iiiiiiiiiiiiiiiiiiii_param_2,
	.param .u32 _Z11kernel__3_1PfS_S_iiiiiiiiiiiiiiiiiiii_param_3,
	.param .u32 _Z11kernel__3_1PfS_S_iiiiiiiiiiiiiiiiiiii_param_4,
	.param .u32 _Z11kernel__3_1PfS_S_iiiiiiiiiiiiiiiiiiii_param_5,
	.param .u32 _Z11kernel__3_1PfS_S_iiiiiiiiiiiiiiiiiiii_param_6,
	.param .u32 _Z11kernel__3_1PfS_S_iiiiiiiiiiiiiiiiiiii_param_7,
	.param .u32 _Z11kernel__3_1PfS_S_iiiiiiiiiiiiiiiiiiii_param_8,
	.param .u32 _Z11kernel__3_1PfS_S_iiiiiiiiiiiiiiiiiiii_param_9,
	.param .u32 _Z11kernel__3_1PfS_S_iiiiiiiiiiiiiiiiiiii_param_10,
	.param .u32 _Z11kernel__3_1PfS_S_iiiiiiiiiiiiiiiiiiii_param_11,
	.param .u32 _Z11kernel__3_1PfS_S_iiiiiiiiiiiiiiiiiiii_param_12,
	.param .u32 _Z11kernel__3_1PfS_S_iiiiiiiiiiiiiiiiiiii_param_13,
	.param .u32 _Z11kernel__3_1PfS_S_iiiiiiiiiiiiiiiiiiii_param_14,
	.param .u32 _Z11kernel__3_1PfS_S_iiiiiiiiiiiiiiiiiiii_param_15,
	.param .u32 _Z11kernel__3_1PfS_S_iiiiiiiiiiiiiiiiiiii_param_16,
	.param .u32 _Z11kernel__3_1PfS_S_iiiiiiiiiiiiiiiiiiii_param_17,
	.param .u32 _Z11kernel__3_1PfS_S_iiiiiiiiiiiiiiiiiiii_param_18,
	.param .u32 _Z11kernel__3_1PfS_S_iiiiiiiiiiiiiiiiiiii_param_19,
	.param .u32 _Z11kernel__3_1PfS_S_iiiiiiiiiiiiiiiiiiii_param_20,
	.param .u32 _Z11kernel__3_1PfS_S_iiiiiiiiiiiiiiiiiiii_param_21,
	.param .u32 _Z11kernel__3_1PfS_S_iiiiiiiiiiiiiiiiiiii_param_22
)
{
	.reg .pred 	%p<131>;
	.reg .b32 	%r<218>;
	.reg .b32 	%f<291>;
	.reg .b64 	%rd<87>;
	// demoted variable
	.shared .align 4 .b8 _ZZ11kernel__3_1PfS_S_iiiiiiiiiiiiiiiiiiiiE4sm_a[2048];
	// demoted variable
	.shared .align 4 .b8 _ZZ11kernel__3_1PfS_S_iiiiiiiiiiiiiiiiiiiiE4sm_b[2048];
	ld.param.u64 	%rd5, [_Z11kernel__3_1PfS_S_iiiiiiiiiiiiiiiiiiii_param_0];
	ld.param.u64 	%rd4, [_Z11kernel__3_1PfS_S_iiiiiiiiiiiiiiiiiiii_param_1];
	ld.param.u64 	%rd6, [_Z11kernel__3_1PfS_S_iiiiiiiiiiiiiiiiiiii_param_2];
	ld.param.u32 	%r48, [_Z11kernel__3_1PfS_S_iiiiiiiiiiiiiiiiiiii_param_3];
	ld.param.u32 	%r49, [_Z11kernel__3_1PfS_S_iiiiiiiiiiiiiiiiiiii_param_4];
	ld.param.u32 	%r59, [_Z11kernel__3_1PfS_S_iiiiiiiiiiiiiiiiiiii_param_5];
	ld.param.u32 	%r50, [_Z11kernel__3_1PfS_S_iiiiiiiiiiiiiiiiiiii_param_6];
	ld.param.u32 	%r51, [_Z11kernel__3_1PfS_S_iiiiiiiiiiiiiiiiiiii_param_7];
	ld.param.u32 	%r52, [_Z11kernel__3_1PfS_S_iiiiiiiiiiiiiiiiiiii_param_8];
	ld.param.u32 	%r53, [_Z11kernel__3_1PfS_S_iiiiiiiiiiiiiiiiiiii_param_9];
	ld.param.u32 	%r54, [_Z11kernel__3_1PfS_S_iiiiiiiiiiiiiiiiiiii_param_10];
	ld.param.u32 	%r60, [_Z11kernel__3_1PfS_S_iiiiiiiiiiiiiiiiiiii_param_11];
	ld.param.u32 	%r61, [_Z11kernel__3_1PfS_S_iiiiiiiiiiiiiiiiiiii_param_12];
	ld.param.u32 	%r62, [_Z11kernel__3_1PfS_S_iiiiiiiiiiiiiiiiiiii_param_13];
	ld.param.u32 	%r63, [_Z11kernel__3_1PfS_S_iiiiiiiiiiiiiiiiiiii_param_14];
	ld.param.u32 	%r64, [_Z11kernel__3_1PfS_S_iiiiiiiiiiiiiiiiiiii_param_15];
	ld.param.u32 	%r65, [_Z11kernel__3_1PfS_S_iiiiiiiiiiiiiiiiiiii_param_16];
	ld.param.u32 	%r56, [_Z11kernel__3_1PfS_S_iiiiiiiiiiiiiiiiiiii_param_20];
	ld.param.u32 	%r57, [_Z11kernel__3_1PfS_S_iiiiiiiiiiiiiiiiiiii_param_21];
	ld.param.u32 	%r58, [_Z11kernel__3_1PfS_S_iiiiiiiiiiiiiiiiiiii_param_22];
	cvta.to.global.u64 	%rd1, %rd6;
	cvta.to.global.u64 	%rd2, %rd5;
	mov.u32 	%r1, %tid.x;
	shr.u32 	%r66, %r1, 4;
	and.b32  	%r2, %r1, 15;
	mov.u32 	%r3, %tid.y;
	mov.u32 	%r67, %ctaid.x;
	mul.lo.s32 	%r68, %r61, %r60;
	mul.lo.s32 	%r69, %r68, %r62;
	mul.lo.s32 	%r70, %r69, %r63;
	mul.lo.s32 	%r71, %r70, %r64;
	mul.lo.s32 	%r72, %r71, %r65;
	div.u32 	%r4, %r67, %r72;
	mul.lo.s32 	%r73, %r4, %r72;
	sub.s32 	%r74, %r67, %r73;
	div.s32 	%r5, %r74, %r71;
	mul.lo.s32 	%r75, %r5, %r71;
	sub.s32 	%r76, %r74, %r75;
	div.s32 	%r6, %r76, %r70;
	mul.lo.s32 	%r77, %r6, %r70;
	sub.s32 	%r78, %r76, %r77;
	div.s32 	%r79, %r78, %r69;
	mul.lo.s32 	%r80, %r79, %r69;
	sub.s32 	%r81, %r78, %r80;
	div.s32 	%r82, %r81, %r68;
	mul.lo.s32 	%r83, %r82, %r68;
	sub.s32 	%r84, %r81, %r83;
	div.s32 	%r85, %r84, %r60;
	mul.lo.s32 	%r86, %r85, %r60;
	sub.s32 	%r87, %r84, %r86;
	shl.b32 	%r88, %r87, 4;
	or.b32  	%r7, %r88, %r2;
	shl.b32 	%r89, %r85, 3;
	add.s32 	%r8, %r89, %r3;
	shl.b32 	%r9, %r82, 3;
	shl.b32 	%r10, %r79, 2;
	add.s32 	%r90, %r4, %r66;
	mad.lo.s32 	%r91, %r90, %r52, %r5;
	mad.lo.s32 	%r92, %r91, %r51, %r6;
	mad.lo.s32 	%r93, %r92, %r50, %r10;
	mad.lo.s32 	%r94, %r93, %r59, %r9;
	mad.lo.s32 	%r95, %r94, %r49, %r8;
	mad.lo.s32 	%r11, %r95, %r48, %r7;
	sub.s32 	%r96, %r48, %r88;
	shr.s32 	%r97, %r48, 31;
	shr.u32 	%r98, %r97, 28;
	add.s32 	%r99, %r48, %r98;
	and.b32  	%r100, %r99, -16;
	sub.s32 	%r101, %r48, %r100;
	setp.lt.s32 	%p3, %r96, 16;
	selp.b32 	%r12, %r101, 16, %p3;
	sub.s32 	%r102, %r49, %r89;
	shr.s32 	%r103, %r49, 31;
	shr.u32 	%r104, %r103, 29;
	add.s32 	%r105, %r49, %r104;
	and.b32  	%r106, %r105, -8;
	sub.s32 	%r107, %r49, %r106;
	setp.lt.s32 	%p4, %r102, 8;
	selp.b32 	%r13, %r107, 8, %p4;
	sub.s32 	%r14, %r59, %r9;
	shr.s32 	%r108, %r59, 31;
	shr.u32 	%r109, %r108, 29;
	add.s32 	%r110, %r59, %r109;
	and.b32  	%r111, %r110, -8;
	sub.s32 	%r112, %r59, %r111;
	setp.gt.s32 	%p5, %r14, 7;
	selp.b32 	%r15, 8, %r112, %p5;
	sub.s32 	%r16, %r50, %r10;
	shr.s32 	%r113, %r50, 31;
	shr.u32 	%r114, %r113, 30;
	add.s32 	%r115, %r50, %r114;
	and.b32  	%r116, %r115, -4;
	sub.s32 	%r117, %r50, %r116;
	setp.gt.s32 	%p6, %r16, 3;
	selp.b32 	%r17, 4, %r117, %p6;
	setp.lt.s32 	%p7, %r58, 1;
	mov.f32 	%f227, 0f00000000;
	mov.f32 	%f228, %f227;
	mov.f32 	%f229, %f227;
	mov.f32 	%f230, %f227;
	mov.f32 	%f231, %f227;
	mov.f32 	%f232, %f227;
	mov.f32 	%f233, %f227;
	mov.f32 	%f234, %f227;
	mov.f32 	%f235, %f227;
	mov.f32 	%f236, %f227;
	mov.f32 	%f237, %f227;
	mov.f32 	%f238, %f227;
	mov.f32 	%f239, %f227;
	mov.f32 	%f240, %f227;
	mov.f32 	%f241, %f227;
	mov.f32 	%f242, %f227;
	mov.f32 	%f243, %f227;
	mov.f32 	%f244, %f227;
	mov.f32 	%f245, %f227;
	mov.f32 	%f246, %f227;
	mov.f32 	%f247, %f227;
	mov.f32 	%f248, %f227;
	mov.f32 	%f249, %f227;
	mov.f32 	%f250, %f227;
	mov.f32 	%f251, %f227;
	mov.f32 	%f252, %f227;
	mov.f32 	%f253, %f227;
	mov.f32 	%f254, %f227;
	mov.f32 	%f255, %f227;
	mov.f32 	%f256, %f227;
	mov.f32 	%f257, %f227;
	mov.f32 	%f258, %f227;
	@%p7 bra 	$L__BB2_16;
	setp.gt.s32 	%p8, %r53, %r4;
	setp.gt.s32 	%p9, %r52, %r5;
	setp.gt.s32 	%p10, %r51, %r6;
	setp.lt.s32 	%p11, %r2, %r12;
	and.pred  	%p12, %p10, %p9;
	and.pred  	%p13, %p12, %p11;
	and.pred  	%p14, %p8, %p13;
	setp.gt.s32 	%p15, %r17, 0;
	and.pred  	%p1, %p14, %p15;
	mad.lo.s32 	%r119, %r4, %r52, %r5;
	mad.lo.s32 	%r120, %r119, %r51, %r6;
	mad.lo.s32 	%r18, %r120, %r50, %r10;
	setp.lt.s32 	%p16, %r3, %r13;
	and.b32  	%r121, %r1, 1016;
	setp.eq.s32 	%p17, %r121, 0;
	and.pred  	%p18, %p17, %p16;
	setp.gt.s32 	%p19, %r15, 0;
	and.pred  	%p2, %p18, %p19;
	and.b32  	%r122, %r1, 1008;
	or.b32  	%r19, %r2, %r122;
	cvta.to.global.u64 	%rd3, %rd4;
	mov.b32 	%r211, 0;
	mov.f32 	%f227, 0f00000000;
	not.pred 	%p20, %p1;
	not.pred 	%p22, %p2;
	shl.b32 	%r171, %r19, 2;
$L__BB2_2:
	.pragma "nounroll";
	@%p20 bra 	$L__BB2_5;
	ld.param.u32 	%r210, [_Z11kernel__3_1PfS_S_iiiiiiiiiiiiiiiiiiii_param_18];
	shl.b32 	%r124, %r3, 8;
	shl.b32 	%r125, %r1, 2;
	add.s32 	%r126, %r124, %r125;
	mov.u32 	%r127, _ZZ11kernel__3_1PfS_S_iiiiiiiiiiiiiiiiiiiiE4sm_a;
	add.s32 	%r212, %r127, %r126;
	neg.s32 	%r213, %r17;
	add.s32 	%r128, %r211, %r3;
	mad.lo.s32 	%r23, %r128, %r210, %r7;
	mov.b32 	%r214, 0;
$L__BB2_4:
	add.s32 	%r129, %r18, %r214;
	mad.lo.s32 	%r130, %r129, %r48, %r23;
	mul.wide.u32 	%rd7, %r130, 4;
	add.s64 	%rd8, %rd3, %rd7;
	ld.global.f32 	%f131, [%rd8];
	st.shared.f32 	[%r212], %f131;
	add.s32 	%r214, %r214, 1;
	add.s32 	%r213, %r213, 1;
	setp.ne.s32 	%p21, %r213, 0;
	add.s32 	%r212, %r212, 64;
	@%p21 bra 	$L__BB2_4;
$L__BB2_5:
	@%p22 bra 	$L__BB2_13;
	setp.lt.u32 	%p23, %r15, 4;
	add.s32 	%r30, %r211, %r1;
	mov.b32 	%r216, 0;
	@%p23 bra 	$L__BB2_9;
	mov.b32 	%r215, 0;
$L__BB2_8:
	add.s32 	%r133, %r9, %r215;
	mad.lo.s32 	%r134, %r133, %r49, %r8;
	mad.lo.s32 	%r135, %r134, %r54, %r30;
	mul.wide.u32 	%rd9, %r135, 4;
	add.s64 	%rd10, %rd1, %rd9;
	ld.global.f32 	%f132, [%rd10];
	shl.b32 	%r136, %r215, 3;
	add.s32 	%r137, %r136, %r3;
	shl.b32 	%r138, %r1, 8;
	mov.u32 	%r139, _ZZ11kernel__3_1PfS_S_iiiiiiiiiiiiiiiiiiiiE4sm_b;
	add.s32 	%r140, %r139, %r138;
	shl.b32 	%r141, %r137, 2;
	add.s32 	%r142, %r140, %r141;
	st.shared.f32 	[%r142], %f132;
	add.s32 	%r143, %r134, %r49;
	mad.lo.s32 	%r144, %r143, %r54, %r30;
	mul.wide.u32 	%rd11, %r144, 4;
	add.s64 	%rd12, %rd1, %rd11;
	ld.global.f32 	%f133, [%rd12];
	st.shared.f32 	[%r142+32], %f133;
	add.s32 	%r145, %r143, %r49;
	mad.lo.s32 	%r146, %r145, %r54, %r30;
	mul.wide.u32 	%rd13, %r146, 4;
	add.s64 	%rd14, %rd1, %rd13;
	ld.global.f32 	%f134, [%rd14];
	st.shared.f32 	[%r142+64], %f134;
	add.s32 	%r147, %r145, %r49;
	mad.lo.s32 	%r148, %r147, %r54, %r30;
	mul.wide.u32 	%rd15, %r148, 4;
	add.s64 	%rd16, %rd1, %rd15;
	ld.global.f32 	%f135, [%rd16];
	st.shared.f32 	[%r142+96], %f135;
	add.s32 	%r215, %r215, 4;
	and.b32  	%r216, %r15, 2147483644;
	setp.ne.s32 	%p24, %r215, %r216;
	@%p24 bra 	$L__BB2_8;
$L__BB2_9:
	and.b32  	%r149, %r15, 3;
	setp.eq.s32 	%p25, %r149, 0;
	@%p25 bra 	$L__BB2_13;
	and.b32  	%r150, %r15, 3;
	setp.eq.s32 	%p26, %r150, 1;
	add.s32 	%r151, %r9, %r216;
	mad.lo.s32 	%r35, %r151, %r49, %r8;
	mad.lo.s32 	%r152, %r35, %r54, %r30;
	mul.wide.u32 	%rd17, %r152, 4;
	add.s64 	%rd18, %rd1, %rd17;
	ld.global.f32 	%f136, [%rd18];
	shl.b32 	%r153, %r216, 3;
	add.s32 	%r154, %r153, %r3;
	shl.b32 	%r155, %r1, 8;
	mov.u32 	%r156, _ZZ11kernel__3_1PfS_S_iiiiiiiiiiiiiiiiiiiiE4sm_b;
	add.s32 	%r157, %r156, %r155;
	shl.b32 	%r158, %r154, 2;
	add.s32 	%r36, %r157, %r158;
	st.shared.f32 	[%r36], %f136;
	@%p26 bra 	$L__BB2_13;
	and.b32  	%r159, %r15, 3;
	setp.eq.s32 	%p27, %r159, 2;
	add.s32 	%r37, %r35, %r49;
	mad.lo.s32 	%r160, %r37, %r54, %r30;
	mul.wide.u32 	%rd19, %r160, 4;
	add.s64 	%rd20, %rd1, %rd19;
	ld.global.f32 	%f137, [%rd20];
	st.shared.f32 	[%r36+32], %f137;
	@%p27 bra 	$L__BB2_13;
	add.s32 	%r161, %r37, %r49;
	mad.lo.s32 	%r162, %r161, %r54, %r30;
	mul.wide.u32 	%rd21, %r162, 4;
	add.s64 	%rd22, %rd1, %rd21;
	ld.global.f32 	%f138, [%rd22];
	st.shared.f32 	[%r36+64], %f138;
$L__BB2_13:
	bar.sync 	0;
	mov.b32 	%r217, 0;
$L__BB2_14:
	shl.b32 	%r164, %r217, 8;
	mov.u32 	%r165, _ZZ11kernel__3_1PfS_S_iiiiiiiiiiiiiiiiiiiiE4sm_b;
	add.s32 	%r166, %r165, %r164;
	shl.b32 	%r167, %r3, 2;
	add.s32 	%r168, %r166, %r167;
	mov.u32 	%r169, _ZZ11kernel__3_1PfS_S_iiiiiiiiiiiiiiiiiiiiE4sm_a;
	add.s32 	%r170, %r169, %r164;
	ld.shared.f32 	%f139, [%r168+224];
	ld.shared.f32 	%f140, [%r168+192];
	ld.shared.f32 	%f141, [%r168+160];
	ld.shared.f32 	%f142, [%r168+128];
	ld.shared.f32 	%f143, [%r168+96];
	ld.shared.f32 	%f144, [%r168+64];
	ld.shared.f32 	%f145, [%r168+32];
	ld.shared.f32 	%f146, [%r168];
	add.s32 	%r172, %r170, %r171;
	ld.shared.f32 	%f147, [%r172];
	fma.rn.f32 	%f148, %f146, %f147, %f258;
	fma.rn.f32 	%f149, %f145, %f147, %f254;
	fma.rn.f32 	%f150, %f144, %f147, %f250;
	fma.rn.f32 	%f151, %f143, %f147, %f246;
	fma.rn.f32 	%f152, %f142, %f147, %f242;
	fma.rn.f32 	%f153, %f141, %f147, %f238;
	fma.rn.f32 	%f154, %f140, %f147, %f234;
	fma.rn.f32 	%f155, %f139, %f147, %f230;
	ld.shared.f32 	%f156, [%r172+64];
	fma.rn.f32 	%f157, %f146, %f156, %f257;
	fma.rn.f32 	%f158, %f145, %f156, %f253;
	fma.rn.f32 	%f159, %f144, %f156, %f249;
	fma.rn.f32 	%f160, %f143, %f156, %f245;
	fma.rn.f32 	%f161, %f142, %f156, %f241;
	fma.rn.f32 	%f162, %f141, %f156, %f237;
	fma.rn.f32 	%f163, %f140, %f156, %f233;
	fma.rn.f32 	%f164, %f139, %f156, %f229;
	ld.shared.f32 	%f165, [%r172+128];
	fma.rn.f32 	%f166, %f146, %f165, %f256;
	fma.rn.f32 	%f167, %f145, %f165, %f252;
	fma.rn.f32 	%f168, %f144, %f165, %f248;
	fma.rn.f32 	%f169, %f143, %f165, %f244;
	fma.rn.f32 	%f170, %f142, %f165, %f240;
	fma.rn.f32 	%f171, %f141, %f165, %f236;
	fma.rn.f32 	%f172, %f140, %f165, %f232;
	fma.rn.f32 	%f173, %f139, %f165, %f228;
	ld.shared.f32 	%f174, [%r172+192];
	fma.rn.f32 	%f175, %f146, %f174, %f255;
	fma.rn.f32 	%f176, %f145, %f174, %f251;
	fma.rn.f32 	%f177, %f144, %f174, %f247;
	fma.rn.f32 	%f178, %f143, %f174, %f243;
	fma.rn.f32 	%f179, %f142, %f174, %f239;
	fma.rn.f32 	%f180, %f141, %f174, %f235;
	fma.rn.f32 	%f181, %f140, %f174, %f231;
	fma.rn.f32 	%f182, %f139, %f174, %f227;
	ld.shared.f32 	%f183, [%r168+480];
	ld.shared.f32 	%f184, [%r168+448];
	ld.shared.f32 	%f185, [%r168+416];
	ld.shared.f32 	%f186, [%r168+384];
	ld.shared.f32 	%f187, [%r168+352];
	ld.shared.f32 	%f188, [%r168+320];
	ld.shared.f32 	%f189, [%r168+288];
	ld.shared.f32 	%f190, [%r168+256];
	ld.shared.f32 	%f191, [%r172+256];
	fma.rn.f32 	%f258, %f190, %f191, %f148;
	fma.rn.f32 	%f254, %f189, %f191, %f149;
	fma.rn.f32 	%f250, %f188, %f191, %f150;
	fma.rn.f32 	%f246, %f187, %f191, %f151;
	fma.rn.f32 	%f242, %f186, %f191, %f152;
	fma.rn.f32 	%f238, %f185, %f191, %f153;
	fma.rn.f32 	%f234, %f184, %f191, %f154;
	fma.rn.f32 	%f230, %f183, %f191, %f155;
	ld.shared.f32 	%f192, [%r172+320];
	fma.rn.f32 	%f257, %f190, %f192, %f157;
	fma.rn.f32 	%f253, %f189, %f192, %f158;
	fma.rn.f32 	%f249, %f188, %f192, %f159;
	fma.rn.f32 	%f245, %f187, %f192, %f160;
	fma.rn.f32 	%f241, %f186, %f192, %f161;
	fma.rn.f32 	%f237, %f185, %f192, %f162;
	fma.rn.f32 	%f233, %f184, %f192, %f163;
	fma.rn.f32 	%f229, %f183, %f192, %f164;
	ld.shared.f32 	%f193, [%r172+384];
	fma.rn.f32 	%f256, %f190, %f193, %f166;
	fma.rn.f32 	%f252, %f189, %f193, %f167;
	fma.rn.f32 	%f248, %f188, %f193, %f168;
	fma.rn.f32 	%f244, %f187, %f193, %f169;
	fma.rn.f32 	%f240, %f186, %f193, %f170;
	fma.rn.f32 	%f236, %f185, %f193, %f171;
	fma.rn.f32 	%f232, %f184, %f193, %f172;
	fma.rn.f32 	%f228, %f183, %f193, %f173;
	ld.shared.f32 	%f194, [%r172+448];
	fma.rn.f32 	%f255, %f190, %f194, %f175;
	fma.rn.f32 	%f251, %f189, %f194, %f176;
	fma.rn.f32 	%f247, %f188, %f194, %f177;
	fma.rn.f32 	%f243, %f187, %f194, %f178;
	fma.rn.f32 	%f239, %f186, %f194, %f179;
	fma.rn.f32 	%f235, %f185, %f194, %f180;
	fma.rn.f32 	%f231, %f184, %f194, %f181;
	fma.rn.f32 	%f227, %f183, %f194, %f182;
	add.s32 	%r217, %r217, 2;
	setp.ne.s32 	%p28, %r217, 8;
	@%p28 bra 	$L__BB2_14;
	bar.sync 	0;
	add.s32 	%r211, %r211, 8;
	setp.lt.s32 	%p29, %r211, %r58;
	@%p29 bra 	$L__BB2_2;
$L__BB2_16:
	setp.gt.s32 	%p30, %r53, %r4;
	setp.gt.s32 	%p31, %r52, %r5;
	setp.gt.s32 	%p32, %r51, %r6;
	setp.lt.s32 	%p33, %r2, %r12;
	and.pred  	%p34, %p32, %p31;
	and.pred  	%p35, %p34, %p33;
	setp.lt.u32 	%p36, %r1, 16;
	and.pred  	%p37, %p36, %p30;
	and.pred  	%p39, %p35, %p37;
	not.pred 	%p40, %p39;
	setp.ge.s32 	%p41, %r3, %r13;
	or.pred  	%p42, %p40, %p41;
	@%p42 bra 	$L__BB2_81;
	min.s32 	%r174, %r15, %r17;
	setp.lt.s32 	%p43, %r174, 1;
	@%p43 bra 	$L__BB2_19;
	mul.wide.s32 	%rd23, %r11, 4;
	add.s64 	%rd24, %rd2, %rd23;
	st.global.f32 	[%rd24], %f258;
$L__BB2_19:
	setp.lt.s32 	%p44, %r15, 1;
	setp.lt.s32 	%p45, %r17, 2;
	or.pred  	%p46, %p44, %p45;
	@%p46 bra 	$L__BB2_21;
	add.s32 	%r175, %r11, %r56;
	mul.wide.s32 	%rd25, %r175, 4;
	add.s64 	%rd26, %rd2, %rd25;
	st.global.f32 	[%rd26], %f257;
$L__BB2_21:
	setp.lt.s32 	%p47, %r15, 1;
	setp.lt.s32 	%p48, %r17, 3;
	or.pred  	%p49, %p47, %p48;
	@%p49 bra 	$L__BB2_23;
	shl.b32 	%r176, %r56, 1;
	add.s32 	%r177, %r11, %r176;
	mul.wide.s32 	%rd27, %r177, 4;
	add.s64 	%rd28, %rd2, %rd27;
	st.global.f32 	[%rd28], %f256;
$L__BB2_23:
	setp.lt.s32 	%p50, %r15, 1;
	setp.lt.s32 	%p51, %r16, 4;
	or.pred  	%p52, %p50, %p51;
	@%p52 bra 	$L__BB2_25;
	mad.lo.s32 	%r178, %r56, 3, %r11;
	mul.wide.s32 	%rd29, %r178, 4;
	add.s64 	%rd30, %rd2, %rd29;
	st.global.f32 	[%rd30], %f255;
$L__BB2_25:
	setp.lt.s32 	%p53, %r17, 1;
	setp.lt.s32 	%p54, %r15, 2;
	add.s32 	%r41, %r11, %r57;
	or.pred  	%p55, %p54, %p53;
	@%p55 bra 	$L__BB2_27;
	mul.wide.s32 	%rd31, %r41, 4;
	add.s64 	%rd32, %rd2, %rd31;
	st.global.f32 	[%rd32], %f254;
$L__BB2_27:
	setp.lt.s32 	%p56, %r174, 2;
	@%p56 bra 	$L__BB2_29;
	add.s32 	%r180, %r41, %r56;
	mul.wide.s32 	%rd33, %r180, 4;
	add.s64 	%rd34, %rd2, %rd33;
	st.global.f32 	[%rd34], %f253;
$L__BB2_29:
	setp.lt.s32 	%p57, %r15, 2;
	setp.lt.s32 	%p58, %r17, 3;
	or.pred  	%p59, %p57, %p58;
	@%p59 bra 	$L__BB2_31;
	shl.b32 	%r181, %r56, 1;
	add.s32 	%r182, %r41, %r181;
	mul.wide.s32 	%rd35, %r182, 4;
	add.s64 	%rd36, %rd2, %rd35;
	st.global.f32 	[%rd36], %f252;
$L__BB2_31:
	setp.lt.s32 	%p60, %r15, 2;
	setp.lt.s32 	%p61, %r16, 4;
	or.pred  	%p62, %p60, %p61;
	@%p62 bra 	$L__BB2_33;
	mad.lo.s32 	%r183, %r56, 3, %r41;
	mul.wide.s32 	%rd37, %r183, 4;
	add.s64 	%rd38, %rd2, %rd37;
	st.global.f32 	[%rd38], %f251;
$L__BB2_33:
	setp.lt.s32 	%p63, %r17, 1;
	setp.lt.s32 	%p64, %r15, 3;
	add.s32 	%r42, %r41, %r57;
	or.pred  	%p65, %p64, %p63;
	@%p65 bra 	$L__BB2_35;
	mul.wide.s32 	%rd39, %r42, 4;
	add.s64 	%rd40, %rd2, %rd39;
	st.global.f32 	[%rd40], %f250;
$L__BB2_35:
	setp.lt.s32 	%p66, %r15, 3;
	setp.lt.s32 	%p67, %r17, 2;
	or.pred  	%p68, %p66, %p67;
	@%p68 bra 	$L__BB2_37;
	add.s32 	%r184, %r42, %r56;
	mul.wide.s32 	%rd41, %r184, 4;
	add.s64 	%rd42, %rd2, %rd41;
	st.global.f32 	[%rd42], %f249;
$L__BB2_37:
	setp.lt.s32 	%p69, %r174, 3;
	@%p69 bra 	$L__BB2_39;
	shl.b32 	%r186, %r56, 1;
	add.s32 	%r187, %r42, %r186;
	mul.wide.s32 	%rd43, %r187, 4;
	add.s64 	%rd44, %rd2, %rd43;
	st.global.f32 	[%rd44], %f248;
$L__BB2_39:
	setp.lt.s32 	%p70, %r15, 3;
	setp.lt.s32 	%p71, %r16, 4;
	or.pred  	%p72, %p70, %p71;
	@%p72 bra 	$L__BB2_41;
	mad.lo.s32 	%r188, %r56, 3, %r42;
	mul.wide.s32 	%rd45, %r188, 4;
	add.s64 	%rd46, %rd2, %rd45;
	st.global.f32 	[%rd46], %f247;
$L__BB2_41:
	setp.lt.s32 	%p73, %r17, 1;
	setp.lt.s32 	%p74, %r15, 4;
	add.s32 	%r43, %r42, %r57;
	or.pred  	%p75, %p74, %p73;
	@%p75 bra 	$L__BB2_43;
	mul.wide.s32 	%rd47, %r43, 4;
	add.s64 	%rd48, %rd2, %rd47;
	st.global.f32 	[%rd48], %f246;
$L__BB2_43:
	setp.lt.s32 	%p76, %r15, 4;
	setp.lt.s32 	%p77, %r17, 2;
	or.pred  	%p78, %p76, %p77;
	@%p78 bra 	$L__BB2_45;
	add.s32 	%r189, %r43, %r56;
	mul.wide.s32 	%rd49, %r189, 4;
	add.s64 	%rd50, %rd2, %rd49;
	st.global.f32 	[%rd50], %f245;
$L__BB2_45:
	setp.lt.s32 	%p79, %r15, 4;
	setp.lt.s32 	%p80, %r17, 3;
	or.pred  	%p81, %p79, %p80;
	@%p81 bra 	$L__BB2_47;
	shl.b32 	%r190, %r56, 1;
	add.s32 	%r191, %r43, %r190;
	mul.wide.s32 	%rd51, %r191, 4;
	add.s64 	%rd52, %rd2, %rd51;
	st.global.f32 	[%rd52], %f244;
$L__BB2_47:
	min.s32 	%r192, %r15, %r16;
	setp.lt.s32 	%p82, %r192, 4;
	@%p82 bra 	$L__BB2_49;
	mad.lo.s32 	%r193, %r56, 3, %r43;
	mul.wide.s32 	%rd53, %r193, 4;
	add.s64 	%rd54, %rd2, %rd53;
	st.global.f32 	[%rd54], %f243;
$L__BB2_49:
	setp.lt.s32 	%p83, %r17, 1;
	setp.lt.s32 	%p84, %r15, 5;
	add.s32 	%r44, %r43, %r57;
	or.pred  	%p85, %p84, %p83;
	@%p85 bra 	$L__BB2_51;
	mul.wide.s32 	%rd55, %r44, 4;
	add.s64 	%rd56, %rd2, %rd55;
	st.global.f32 	[%rd56], %f242;
$L__BB2_51:
	setp.lt.s32 	%p86, %r15, 5;
	setp.lt.s32 	%p87, %r17, 2;
	or.pred  	%p88, %p86, %p87;
	@%p88 bra 	$L__BB2_53;
	add.s32 	%r194, %r44, %r56;
	mul.wide.s32 	%rd57, %r194, 4;
	add.s64 	%rd58, %rd2, %rd57;
	st.global.f32 	[%rd58], %f241;
$L__BB2_53:
	setp.lt.s32 	%p89, %r15, 5;
	setp.lt.s32 	%p90, %r17, 3;
	or.pred  	%p91, %p89, %p90;
	@%p91 bra 	$L__BB2_55;
	shl.b32 	%r195, %r56, 1;
	add.s32 	%r196, %r44, %r195;
	mul.wide.s32 	%rd59, %r196, 4;
	add.s64 	%rd60, %rd2, %rd59;
	st.global.f32 	[%rd60], %f240;
$L__BB2_55:
	setp.lt.s32 	%p92, %r15, 5;
	setp.lt.s32 	%p93, %r16, 4;
	or.pred  	%p94, %p92, %p93;
	@%p94 bra 	$L__BB2_57;
	mad.lo.s32 	%r197, %r56, 3, %r44;
	mul.wide.s32 	%rd61, %r197, 4;
	add.s64 	%rd62, %rd2, %rd61;
	st.global.f32 	[%rd62], %f239;
$L__BB2_57:
	setp.lt.s32 	%p95, %r17, 1;
	setp.lt.s32 	%p96, %r15, 6;
	add.s32 	%r45, %r44, %r57;
	or.pred  	%p97, %p96, %p95;
	@%p97 bra 	$L__BB2_59;
	mul.wide.s32 	%rd63, %r45, 4;
	add.s64 	%rd64, %rd2, %rd63;
	st.global.f32 	[%rd64], %f238;
$L__BB2_59:
	setp.lt.s32 	%p98, %r15, 6;
	setp.lt.s32 	%p99, %r17, 2;
	or.pred  	%p100, %p98, %p99;
	@%p100 bra 	$L__BB2_61;
	add.s32 	%r198, %r45, %r56;
	mul.wide.s32 	%rd65, %r198, 4;
	add.s64 	%rd66, %rd2, %rd65;
	st.global.f32 	[%rd66], %f237;
$L__BB2_61:
	setp.lt.s32 	%p101, %r15, 6;
	setp.lt.s32 	%p102, %r17, 3;
	or.pred  	%p103, %p101, %p102;
	@%p103 bra 	$L__BB2_63;
	shl.b32 	%r199, %r56, 1;
	add.s32 	%r200, %r45, %r199;
	mul.wide.s32 	%rd67, %r200, 4;
	add.s64 	%rd68, %rd2, %rd67;
	st.global.f32 	[%rd68], %f236;
$L__BB2_63:
	setp.lt.s32 	%p104, %r15, 6;
	setp.lt.s32 	%p105, %r16, 4;
	or.pred  	%p106, %p104, %p105;
	@%p106 bra 	$L__BB2_65;
	mad.lo.s32 	%r201, %r56, 3, %r45;
	mul.wide.s32 	%rd69, %r201, 4;
	add.s64 	%rd70, %rd2, %rd69;
	st.global.f32 	[%rd70], %f235;
$L__BB2_65:
	setp.lt.s32 	%p107, %r17, 1;
	setp.lt.s32 	%p108, %r15, 7;
	add.s32 	%r46, %r45, %r57;
	or.pred  	%p109, %p108, %p107;
	@%p109 bra 	$L__BB2_67;
	mul.wide.s32 	%rd71, %r46, 4;
	add.s64 	%rd72, %rd2, %rd71;
	st.global.f32 	[%rd72], %f234;
$L__BB2_67:
	setp.lt.s32 	%p110, %r15, 7;
	setp.lt.s32 	%p111, %r17, 2;
	or.pred  	%p112, %p110, %p111;
	@%p112 bra 	$L__BB2_69;
	add.s32 	%r202, %r46, %r56;
	mul.wide.s32 	%rd73, %r202, 4;
	add.s64 	%rd74, %rd2, %rd73;
	st.global.f32 	[%rd74], %f233;
$L__BB2_69:
	setp.lt.s32 	%p113, %r15, 7;
	setp.lt.s32 	%p114, %r17, 3;
	or.pred  	%p115, %p113, %p114;
	@%p115 bra 	$L__BB2_71;
	shl.b32 	%r203, %r56, 1;
	add.s32 	%r204, %r46, %r203;
	mul.wide.s32 	%rd75, %r204, 4;
	add.s64 	%rd76, %rd2, %rd75;
	st.global.f32 	[%rd76], %f232;
$L__BB2_71:
	setp.lt.s32 	%p116, %r15, 7;
	setp.lt.s32 	%p117, %r16, 4;
	or.pred  	%p118, %p116, %p117;
	@%p118 bra 	$L__BB2_73;
	mad.lo.s32 	%r205, %r56, 3, %r46;
	mul.wide.s32 	%rd77, %r205, 4;
	add.s64 	%rd78, %rd2, %rd77;
	st.global.f32 	[%rd78], %f231;
$L__BB2_73:
	setp.lt.s32 	%p119, %r17, 1;
	setp.lt.s32 	%p120, %r14, 8;
	add.s32 	%r47, %r46, %r57;
	or.pred  	%p121, %p120, %p119;
	@%p121 bra 	$L__BB2_75;
	mul.wide.s32 	%rd79, %r47, 4;
	add.s64 	%rd80, %rd2, %rd79;
	st.global.f32 	[%rd80], %f230;
$L__BB2_75:
	setp.lt.s32 	%p122, %r17, 2;
	setp.lt.s32 	%p123, %r14, 8;
	or.pred  	%p124, %p123, %p122;
	@%p124 bra 	$L__BB2_77;
	add.s32 	%r206, %r47, %r56;
	mul.wide.s32 	%rd81, %r206, 4;
	add.s64 	%rd82, %rd2, %rd81;
	st.global.f32 	[%rd82], %f229;
$L__BB2_77:
	setp.lt.s32 	%p125, %r17, 3;
	setp.lt.s32 	%p126, %r14, 8;
	or.pred  	%p127, %p126, %p125;
	@%p127 bra 	$L__BB2_79;
	shl.b32 	%r207, %r56, 1;
	add.s32 	%r208, %r47, %r207;
	mul.wide.s32 	%rd83, %r208, 4;
	add.s64 	%rd84, %rd2, %rd83;
	st.global.f32 	[%rd84], %f228;
$L__BB2_79:
	setp.lt.s32 	%p128, %r16, 4;
	setp.lt.s32 	%p129, %r14, 8;
	or.pred  	%p130, %p129, %p128;
	@%p130 bra 	$L__BB2_81;
	mad.lo.s32 	%r209, %r56, 3, %r47;
	mul.wide.s32 	%rd85, %r209, 4;
	add.s64 	%rd86, %rd2, %rd85;
	st.global.f32 	[%rd86], %f227;
$L__BB2_81:
	ret;

}
	// .globl	_Z11kernel__4_1PfS_S_iiiiiiiiiiiiiiiiiiii
.visible .entry _Z11kernel__4_1PfS_S_iiiiiiiiiiiiiiiiiiii(
	.param .u64 .ptr .align 1 _Z11kernel__4_1PfS_S_iiiiiiiiiiiiiiiiiiii_param_0,
	.param .u64 .ptr .align 1 _Z11kernel__4_1PfS_S_iiiiiiiiiiiiiiiiiiii_param_1,
	.param .u64 .ptr .align 1 _Z11kernel__4_1PfS_S_iiiiiiiiiiiiiiiiiiii_param_2,
	.param .u32 _Z11kernel__4_1PfS_S_iiiiiiiiiiiiiiiiiiii_param_3,
	.param .u32 _Z11kernel__4_1PfS_S_iiiiiiiiiiiiiiiiiiii_param_4,
	.param .u32 _Z11kernel__4_1PfS_S_iiiiiiiiiiiiiiiiiiii_param_5,
	.param .u32 _Z11kernel__4_1PfS_S_iiiiiiiiiiiiiiiiiiii_param_6,
	.param .u32 _Z11kernel__4_1PfS_S_iiiiiiiiiiiiiiiiiiii_param_7,
	.param .u32 _Z11kernel__4_1PfS_S_iiiiiiiiiiiiiiiiiiii_param_8,
	.param .u32 _Z11kernel__4_1PfS_S_iiiiiiiiiiiiiiiiiiii_param_9,
	.param .u32 _Z11kernel__4_1PfS_S_iiiiiiiiiiiiiiiiiiii_param_10,
	.param .u32 _Z11kernel__4_1PfS_S_iiiiiiiiiiiiiiiiiiii_param_11,
	.param .u32 _Z11kernel__4_1PfS_S_iiiiiiiiiiiiiiiiiiii_param_12,
	.param .u32 _Z11kernel__4_1PfS_S_iiiiiiiiiiiiiiiiiiii_param_13,
	.param .u32 _Z11kernel__4_1PfS_S_iiiiiiiiiiiiiiiiiiii_param_14,
	.param .u32 _Z11kernel__4_1PfS_S_iiiiiiiiiiiiiiiiiiii_param_15,
	.param .u32 _Z11kernel__4_1PfS_S_iiiiiiiiiiiiiiiiiiii_param_16,
	.param .u32 _Z11kernel__4_1PfS_S_iiiiiiiiiiiiiiiiiiii_param_17,
	.param .u32 _Z11kernel__4_1PfS_S_iiiiiiiiiiiiiiiiiiii_param_18,
	.param .u32 _Z11kernel__4_1PfS_S_iiiiiiiiiiiiiiiiiiii_param_19,
	.param .u32 _Z11kernel__4_1PfS_S_iiiiiiiiiiiiiiiiiiii_param_20,
	.param .u32 _Z11kernel__4_1PfS_S_iiiiiiiiiiiiiiiiiiii_param_21,
	.param .u32 _Z11kernel__4_1PfS_S_iiiiiiiiiiiiiiiiiiii_param_22
)
{
	.reg .pred 	%p<136>;
	.reg .b32 	%r<227>;
	.reg .b32 	%f<311>;
	.reg .b64 	%rd<87>;
	// demoted variable
	.shared .align 4 .b8 _ZZ11kernel__4_1PfS_S_iiiiiiiiiiiiiiiiiiiiE4sm_a[2048];
	// demoted variable
	.shared .align 4 .b8 _ZZ11kernel__4_1PfS_S_iiiiiiiiiiiiiiiiiiiiE4sm_b[2048];
	ld.param.u64 	%rd5, [_Z11kernel__4_1PfS_S_iiiiiiiiiiiiiiiiiiii_param_0];
	ld.param.u64 	%rd4, [_Z11kernel__4_1PfS_S_iiiiiiiiiiiiiiiiiiii_param_1];
	ld.param.u64 	%rd6, [_Z11kernel__4_1PfS_S_iiiiiiiiiiiiiiiiiiii_param_2];
	ld.param.u32 	%r51, [_Z11kernel__4_1PfS_S_iiiiiiiiiiiiiiiiiiii_param_3];
	ld.param.u32 	%r52, [_Z11kernel__4_1PfS_S_iiiiiiiiiiiiiiiiiiii_param_4];
	ld.param.u32 	%r62, [_Z11kernel__4_1PfS_S_iiiiiiiiiiiiiiiiiiii_param_5];
	ld.param.u32 	%r53, [_Z11kernel__4_1PfS_S_iiiiiiiiiiiiiiiiiiii_param_6];
	ld.param.u32 	%r54, [_Z11kernel__4_1PfS_S_iiiiiiiiiiiiiiiiiiii_param_7];
	ld.param.u32 	%r55, [_Z11kernel__4_1PfS_S_iiiiiiiiiiiiiiiiiiii_param_8];
	ld.param.u32 	%r56, [_Z11kernel__4_1PfS_S_iiiiiiiiiiiiiiiiiiii_param_9];
	ld.param.u32 	%r57, [_Z11kernel__4_1PfS_S_iiiiiiiiiiiiiiiiiiii_param_10];
	ld.param.u32 	%r63, [_Z11kernel__4_1PfS_S_iiiiiiiiiiiiiiiiiiii_param_11];
	ld.param.u32 	%r64, [_Z11kernel__4_1PfS_S_iiiiiiiiiiiiiiiiiiii_param_12];
	ld.param.u32 	%r65, [_Z11kernel__4_1PfS_S_iiiiiiiiiiiiiiiiiiii_param_13];
	ld.param.u32 	%r66, [_Z11kernel__4_1PfS_S_iiiiiiiiiiiiiiiiiiii_param_14];
	ld.param.u32 	%r67, [_Z11kernel__4_1PfS_S_iiiiiiiiiiiiiiiiiiii_param_15];
	ld.param.u32 	%r68, [_Z11kernel__4_1PfS_S_iiiiiiiiiiiiiiiiiiii_param_16];
	ld.param.u32 	%r59, [_Z11kernel__4_1PfS_S_iiiiiiiiiiiiiiiiiiii_param_20];
	ld.param.u32 	%r60, [_Z11kernel__4_1PfS_S_iiiiiiiiiiiiiiiiiiii_param_21];
	ld.param.u32 	%r61, [_Z11kernel__4_1PfS_S_iiiiiiiiiiiiiiiiiiii_param_22];
	cvta.to.global.u64 	%rd1, %rd6;
	cvta.to.global.u64 	%rd2, %rd5;
	mov.u32 	%r1, %tid.x;
	shr.u32 	%r69, %r1, 4;
	and.b32  	%r2, %r1, 15;
	mov.u32 	%r3, %tid.y;
	mov.u32 	%r70, %ctaid.x;
	mul.lo.s32 	%r71, %r64, %r63;
	mul.lo.s32 	%r72, %r71, %r65;
	mul.lo.s32 	%r73, %r72, %r66;
	mul.lo.s32 	%r74, %r73, %r67;
	mul.lo.s32 	%r75, %r74, %r68;
	div.u32 	%r4, %r70, %r75;
	mul.lo.s32 	%r76, %r4, %r75;
	sub.s32 	%r77, %r70, %r76;
	div.s32 	%r5, %r77, %r74;
	mul.lo.s32 	%r78, %r5, %r74;
	sub.s32 	%r79, %r77, %r78;
	div.s32 	%r6, %r79, %r73;
	mul.lo.s32 	%r80, %r6, %r73;
	sub.s32 	%r81, %r79, %r80;
	div.s32 	%r82, %r81, %r72;
	mul.lo.s32 	%r83, %r82, %r72;
	sub.s32 	%r84, %r81, %r83;
	div.s32 	%r85, %r84, %r71;
	mul.lo.s32 	%r86, %r85, %r71;
	sub.s32 	%r87, %r84, %r86;
	div.s32 	%r88, %r87, %r63;
	mul.lo.s32 	%r89, %r88, %r63;
	sub.s32 	%r90, %r87, %r89;
	shl.b32 	%r91, %r90, 4;
	or.b32  	%r7, %r91, %r2;
	shl.b32 	%r92, %r88, 3;
	add.s32 	%r8, %r92, %r3;
	shl.b32 	%r9, %r85, 3;
	shl.b32 	%r10, %r82, 2;
	add.s32 	%r93, %r4, %r69;
	mad.lo.s32 	%r94, %r93, %r55, %r5;
	mad.lo.s32 	%r95, %r94, %r54, %r6;
	mad.lo.s32 	%r96, %r95, %r53, %r10;
	mad.lo.s32 	%r97, %r96, %r62, %r9;
	mad.lo.s32 	%r98, %r97, %r52, %r8;
	mad.lo.s32 	%r11, %r98, %r51, %r7;
	sub.s32 	%r99, %r51, %r91;
	shr.s32 	%r100, %r51, 31;
	shr.u32 	%r101, %r100, 28;
	add.s32 	%r102, %r51, %r101;
	and.b32  	%r103, %r102, -16;
	sub.s32 	%r104, %r51, %r103;
	setp.lt.s32 	%p2, %r99, 16;
	selp.b32 	%r12, %r104, 16, %p2;
	sub.s32 	%r105, %r52, %r92;
	shr.s32 	%r106, %r52, 31;
	shr.u32 	%r107, %r106, 29;
	add.s32 	%r108, %r52, %r107;
	and.b32  	%r109, %r108, -8;
	sub.s32 	%r110, %r52, %r109;
	setp.lt.s32 	%p3, %r105, 8;
	selp.b32 	%r13, %r110, 8, %p3;
	sub.s32 	%r14, %r62, %r9;
	shr.s32 	%r111, %r62, 31;
	shr.u32 	%r112, %r111, 29;
	add.s32 	%r113, %r62, %r112;
	and.b32  	%r114, %r113, -8;
	sub.s32 	%r115, %r62, %r114;
	setp.gt.s32 	%p4, %r14, 7;
	selp.b32 	%r15, 8, %r115, %p4;
	sub.s32 	%r16, %r53, %r10;
	shr.s32 	%r116, %r53, 31;
	shr.u32 	%r117, %r116, 30;
	add.s32 	%r118, %r53, %r117;
	and.b32  	%r119, %r118, -4;
	sub.s32 	%r120, %r53, %r119;
	setp.gt.s32 	%p5, %r16, 3;
	selp.b32 	%r17, 4, %r120, %p5;
	setp.lt.s32 	%p6, %r61, 1;
	mov.f32 	%f247, 0f00000000;
	mov.f32 	%f248, %f247;
	mov.f32 	%f249, %f247;
	mov.f32 	%f250, %f247;
	mov.f32 	%f251, %f247;
	mov.f32 	%f252, %f247;
	mov.f32 	%f253, %f247;
	mov.f32 	%f254, %f247;
	mov.f32 	%f255, %f247;
	mov.f32 	%f256, %f247;
	mov.f32 	%f257, %f247;
	mov.f32 	%f258, %f247;
	mov.f32 	%f259, %f247;
	mov.f32 	%f260, %f247;
	mov.f32 	%f261, %f247;
	mov.f32 	%f262, %f247;
	mov.f32 	%f263, %f247;
	mov.f32 	%f264, %f247;
	mov.f32 	%f265, %f247;
	mov.f32 	%f266, %f247;
	mov.f32 	%f267, %f247;
	mov.f32 	%f268, %f247;
	mov.f32 	%f269, %f247;
	mov.f32 	%f270, %f247;
	mov.f32 	%f271, %f247;
	mov.f32 	%f272, %f247;
	mov.f32 	%f273, %f247;
	mov.f32 	%f274, %f247;
	mov.f32 	%f275, %f247;
	mov.f32 	%f276, %f247;
	mov.f32 	%f277, %f247;
	mov.f32 	%f278, %f247;
	@%p6 bra 	$L__BB3_17;
	setp.gt.s32 	%p7, %r56, %r4;
	setp.gt.s32 	%p8, %r55, %r5;
	setp.gt.s32 	%p9, %r54, %r6;
	setp.lt.s32 	%p10, %r2, %r12;
	and.pred  	%p11, %p9, %p8;
	and.pred  	%p12, %p11, %p10;
	and.pred  	%p1, %p7, %p12;
	mad.lo.s32 	%r122, %r4, %r55, %r5;
	mad.lo.s32 	%r123, %r122, %r54, %r6;
	mad.lo.s32 	%r18, %r123, %r53, %r10;
	cvta.to.global.u64 	%rd3, %rd4;
	mov.b32 	%r219, 0;
	mov.f32 	%f247, 0f00000000;
	not.pred 	%p16, %p1;
	mov.u32 	%r220, %r219;
$L__BB3_2:
	.pragma "nounroll";
	setp.lt.s32 	%p13, %r17, 1;
	add.s32 	%r21, %r219, 8;
	sub.s32 	%r124, %r21, %r61;
	setp.gt.s32 	%p14, %r124, 0;
	selp.b32 	%r220, %r124, %r220, %p14;
	sub.s32 	%r23, 8, %r220;
	setp.ge.u32 	%p15, %r3, %r23;
	or.pred  	%p17, %p16, %p15;
	or.pred  	%p18, %p17, %p13;
	@%p18 bra 	$L__BB3_5;
	ld.param.u32 	%r218, [_Z11kernel__4_1PfS_S_iiiiiiiiiiiiiiiiiiii_param_18];
	shl.b32 	%r128, %r3, 8;
	shl.b32 	%r129, %r1, 2;
	add.s32 	%r130, %r128, %r129;
	mov.u32 	%r131, _ZZ11kernel__4_1PfS_S_iiiiiiiiiiiiiiiiiiiiE4sm_a;
	add.s32 	%r221, %r131, %r130;
	neg.s32 	%r222, %r17;
	add.s32 	%r132, %r219, %r3;
	mad.lo.s32 	%r26, %r132, %r218, %r7;
	mov.b32 	%r223, 0;
$L__BB3_4:
	add.s32 	%r133, %r18, %r223;
	mad.lo.s32 	%r134, %r133, %r51, %r26;
	mul.wide.u32 	%rd7, %r134, 4;
	add.s64 	%rd8, %rd3, %rd7;
	ld.global.f32 	%f163, [%rd8];
	st.shared.f32 	[%r221], %f163;
	add.s32 	%r223, %r223, 1;
	add.s32 	%r222, %r222, 1;
	setp.ne.s32 	%p19, %r222, 0;
	add.s32 	%r221, %r221, 64;
	@%p19 bra 	$L__BB3_4;
$L__BB3_5:
	setp.lt.s32 	%p20, %r15, 1;
	and.b32  	%r136, %r1, 1016;
	setp.ne.s32 	%p21, %r136, 0;
	setp.ge.s32 	%p22, %r3, %r13;
	setp.ge.u32 	%p23, %r1, %r23;
	or.pred  	%p24, %p22, %p23;
	or.pred  	%p25, %p21, %p24;
	or.pred  	%p26, %p25, %p20;
	@%p26 bra 	$L__BB3_13;
	setp.lt.u32 	%p27, %r15, 4;
	add.s32 	%r33, %r219, %r1;
	mov.b32 	%r225, 0;
	@%p27 bra 	$L__BB3_9;
	mov.b32 	%r224, 0;
$L__BB3_8:
	add.s32 	%r139, %r9, %r224;
	mad.lo.s32 	%r140, %r139, %r52, %r8;
	mad.lo.s32 	%r141, %r140, %r57, %r33;
	mul.wide.u32 	%rd9, %r141, 4;
	add.s64 	%rd10, %rd1, %rd9;
	ld.global.f32 	%f164, [%rd10];
	shl.b32 	%r142, %r224, 3;
	add.s32 	%r143, %r142, %r3;
	shl.b32 	%r144, %r1, 8;
	mov.u32 	%r145, _ZZ11kernel__4_1PfS_S_iiiiiiiiiiiiiiiiiiiiE4sm_b;
	add.s32 	%r146, %r145, %r144;
	shl.b32 	%r147, %r143, 2;
	add.s32 	%r148, %r146, %r147;
	st.shared.f32 	[%r148], %f164;
	add.s32 	%r149, %r140, %r52;
	mad.lo.s32 	%r150, %r149, %r57, %r33;
	mul.wide.u32 	%rd11, %r150, 4;
	add.s64 	%rd12, %rd1, %rd11;
	ld.global.f32 	%f165, [%rd12];
	st.shared.f32 	[%r148+32], %f165;
	add.s32 	%r151, %r149, %r52;
	mad.lo.s32 	%r152, %r151, %r57, %r33;
	mul.wide.u32 	%rd13, %r152, 4;
	add.s64 	%rd14, %rd1, %rd13;
	ld.global.f32 	%f166, [%rd14];
	st.shared.f32 	[%r148+64], %f166;
	add.s32 	%r153, %r151, %r52;
	mad.lo.s32 	%r154, %r153, %r57, %r33;
	mul.wide.u32 	%rd15, %r154, 4;
	add.s64 	%rd16, %rd1, %rd15;
	ld.global.f32 	%f167, [%rd16];
	st.shared.f32 	[%r148+96], %f167;
	add.s32 	%r224, %r224, 4;
	and.b32  	%r225, %r15, 2147483644;
	setp.ne.s32 	%p28, %r224, %r225;
	@%p28 bra 	$L__BB3_8;
$L__BB3_9:
	and.b32  	%r155, %r15, 3;
	setp.eq.s32 	%p29, %r155, 0;
	@%p29 bra 	$L__BB3_13;
	and.b32  	%r156, %r15, 3;
	setp.eq.s32 	%p30, %r156, 1;
	add.s32 	%r157, %r9, %r225;
	mad.lo.s32 	%r38, %r157, %r52, %r8;
	mad.lo.s32 	%r158, %r38, %r57, %r33;
	mul.wide.u32 	%rd17, %r158, 4;
	add.s64 	%rd18, %rd1, %rd17;
	ld.global.f32 	%f168, [%rd18];
	shl.b32 	%r159, %r225, 3;
	add.s32 	%r160, %r159, %r3;
	shl.b32 	%r161, %r1, 8;
	mov.u32 	%r162, _ZZ11kernel__4_1PfS_S_iiiiiiiiiiiiiiiiiiiiE4sm_b;
	add.s32 	%r163, %r162, %r161;
	shl.b32 	%r164, %r160, 2;
	add.s32 	%r39, %r163, %r164;
	st.shared.f32 	[%r39], %f168;
	@%p30 bra 	$L__BB3_13;
	and.b32  	%r165, %r15, 3;
	setp.eq.s32 	%p31, %r165, 2;
	add.s32 	%r40, %r38, %r52;
	mad.lo.s32 	%r166, %r40, %r57, %r33;
	mul.wide.u32 	%rd19, %r166, 4;
	add.s64 	%rd20, %rd1, %rd19;
	ld.global.f32 	%f169, [%rd20];
	st.shared.f32 	[%r39+32], %f169;
	@%p31 bra 	$L__BB3_13;
	add.s32 	%r167, %r40, %r52;
	mad.lo.s32 	%r168, %r167, %r57, %r33;
	mul.wide.u32 	%rd21, %r168, 4;
	add.s64 	%rd22, %rd1, %rd21;
	ld.global.f32 	%f170, [%rd22];
	st.shared.f32 	[%r39+64], %f170;
$L__BB3_13:
	bar.sync 	0;
	setp.gt.s32 	%p32, %r220, 7;
	@%p32 bra 	$L__BB3_16;
	max.s32 	%r41, %r23, 1;
	mov.b32 	%r226, 0;
$L__BB3_15:
	shl.b32 	%r170, %r226, 8;
	mov.u32 	%r171, _ZZ11kernel__4_1PfS_S_iiiiiiiiiiiiiiiiiiiiE4sm_b;
	add.s32 	%r172, %r171, %r170;
	shl.b32 	%r173, %r3, 2;
	add.s32 	%r174, %r172, %r173;
	mov.u32 	%r175, _ZZ11kernel__4_1PfS_S_iiiiiiiiiiiiiiiiiiiiE4sm_a;
	add.s32 	%r176, %r175, %r170;
	ld.shared.f32 	%f171, [%r174+224];
	ld.shared.f32 	%f172, [%r174+192];
	ld.shared.f32 	%f173, [%r174+160];
	ld.shared.f32 	%f174, [%r174+128];
	ld.shared.f32 	%f175, [%r174+96];
	ld.shared.f32 	%f176, [%r174+64];
	ld.shared.f32 	%f177, [%r174+32];
	ld.shared.f32 	%f178, [%r174];
	and.b32  	%r177, %r1, 1008;
	or.b32  	%r178, %r2, %r177;
	shl.b32 	%r179, %r178, 2;
	add.s32 	%r180, %r176, %r179;
	ld.shared.f32 	%f179, [%r180];
	fma.rn.f32 	%f278, %f178, %f179, %f278;
	fma.rn.f32 	%f274, %f177, %f179, %f274;
	fma.rn.f32 	%f270, %f176, %f179, %f270;
	fma.rn.f32 	%f266, %f175, %f179, %f266;
	fma.rn.f32 	%f262, %f174, %f179, %f262;
	fma.rn.f32 	%f258, %f173, %f179, %f258;
	fma.rn.f32 	%f254, %f172, %f179, %f254;
	fma.rn.f32 	%f250, %f171, %f179, %f250;
	ld.shared.f32 	%f180, [%r180+64];
	fma.rn.f32 	%f277, %f178, %f180, %f277;
	fma.rn.f32 	%f273, %f177, %f180, %f273;
	fma.rn.f32 	%f269, %f176, %f180, %f269;
	fma.rn.f32 	%f265, %f175, %f180, %f265;
	fma.rn.f32 	%f261, %f174, %f180, %f261;
	fma.rn.f32 	%f257, %f173, %f180, %f257;
	fma.rn.f32 	%f253, %f172, %f180, %f253;
	fma.rn.f32 	%f249, %f171, %f180, %f249;
	ld.shared.f32 	%f181, [%r180+128];
	fma.rn.f32 	%f276, %f178, %f181, %f276;
	fma.rn.f32 	%f272, %f177, %f181, %f272;
	fma.rn.f32 	%f268, %f176, %f181, %f268;
	fma.rn.f32 	%f264, %f175, %f181, %f264;
	fma.rn.f32 	%f260, %f174, %f181, %f260;
	fma.rn.f32 	%f256, %f173, %f181, %f256;
	fma.rn.f32 	%f252, %f172, %f181, %f252;
	fma.rn.f32 	%f248, %f171, %f181, %f248;
	ld.shared.f32 	%f182, [%r180+192];
	fma.rn.f32 	%f275, %f178, %f182, %f275;
	fma.rn.f32 	%f271, %f177, %f182, %f271;
	fma.rn.f32 	%f267, %f176, %f182, %f267;
	fma.rn.f32 	%f263, %f175, %f182, %f263;
	fma.rn.f32 	%f259, %f174, %f182, %f259;
	fma.rn.f32 	%f255, %f173, %f182, %f255;
	fma.rn.f32 	%f251, %f172, %f182, %f251;
	fma.rn.f32 	%f247, %f171, %f182, %f247;
	add.s32 	%r226, %r226, 1;
	setp.ne.s32 	%p33, %r226, %r41;
	@%p33 bra 	$L__BB3_15;
$L__BB3_16:
	bar.sync 	0;
	setp.lt.s32 	%p34, %r21, %r61;
	mov.u32 	%r219, %r21;
	@%p34 bra 	$L__BB3_2;
$L__BB3_17:
	setp.gt.s32 	%p35, %r56, %r4;
	setp.gt.s32 	%p36, %r55, %r5;
	setp.gt.s32 	%p37, %r54, %r6;
	setp.lt.s32 	%p38, %r2, %r12;
	and.pred  	%p39, %p37, %p36;
	and.pred  	%p40, %p39, %p38;
	setp.lt.u32 	%p41, %r1, 16;
	and.pred  	%p42, %p41, %p35;
	and.pred  	%p44, %p40, %p42;
	not.pred 	%p45, %p44;
	setp.ge.s32 	%p46, %r3, %r13;
	or.pred  	%p47, %p45, %p46;
	@%p47 bra 	$L__BB3_82;
	min.s32 	%r182, %r15, %r17;
	setp.lt.s32 	%p48, %r182, 1;
	@%p48 bra 	$L__BB3_20;
	mul.wide.s32 	%rd23, %r11, 4;
	add.s64 	%rd24, %rd2, %rd23;
	st.global.f32 	[%rd24], %f278;
$L__BB3_20:
	setp.lt.s32 	%p49, %r15, 1;
	setp.lt.s32 	%p50, %r17, 2;
	or.pred  	%p51, %p49, %p50;
	@%p51 bra 	$L__BB3_22;
	add.s32 	%r183, %r11, %r59;
	mul.wide.s32 	%rd25, %r183, 4;
	add.s64 	%rd26, %rd2, %rd25;
	st.global.f32 	[%rd26], %f277;
$L__BB3_22:
	setp.lt.s32 	%p52, %r15, 1;
	setp.lt.s32 	%p53, %r17, 3;
	or.pred  	%p54, %p52, %p53;
	@%p54 bra 	$L__BB3_24;
	shl.b32 	%r184, %r59, 1;
	add.s32 	%r185, %r11, %r184;
	mul.wide.s32 	%rd27, %r185, 4;
	add.s64 	%rd28, %rd2, %rd27;
	st.global.f32 	[%rd28], %f276;
$L__BB3_24:
	setp.lt.s32 	%p55, %r15, 1;
	setp.lt.s32 	%p56, %r16, 4;
	or.pred  	%p57, %p55, %p56;
	@%p57 bra 	$L__BB3_26;
	mad.lo.s32 	%r186, %r59, 3, %r11;
	mul.wide.s32 	%rd29, %r186, 4;
	add.s64 	%rd30, %rd2, %rd29;
	st.global.f32 	[%rd30], %f275;
$L__BB3_26:
	setp.lt.s32 	%p58, %r17, 1;
	setp.lt.s32 	%p59, %r15, 2;
	add.s32 	%r44, %r11, %r60;
	or.pred  	%p60, %p59, %p58;
	@%p60 bra 	$L__BB3_28;
	mul.wide.s32 	%rd31, %r44, 4;
	add.s64 	%rd32, %rd2, %rd31;
	st.global.f32 	[%rd32], %f274;
$L__BB3_28:
	setp.lt.s32 	%p61, %r182, 2;
	@%p61 bra 	$L__BB3_30;
	add.s32 	%r188, %r44, %r59;
	mul.wide.s32 	%rd33, %r188, 4;
	add.s64 	%rd34, %rd2, %rd33;
	st.global.f32 	[%rd34], %f273;
$L__BB3_30:
	setp.lt.s32 	%p62, %r15, 2;
	setp.lt.s32 	%p63, %r17, 3;
	or.pred  	%p64, %p62, %p63;
	@%p64 bra 	$L__BB3_32;
	shl.b32 	%r189, %r59, 1;
	add.s32 	%r190, %r44, %r189;
	mul.wide.s32 	%rd35, %r190, 4;
	add.s64 	%rd36, %rd2, %rd35;
	st.global.f32 	[%rd36], %f272;
$L__BB3_32:
	setp.lt.s32 	%p65, %r15, 2;
	setp.lt.s32 	%p66, %r16, 4;
	or.pred  	%p67, %p65, %p66;
	@%p67 bra 	$L__BB3_34;
	mad.lo.s32 	%r191, %r59, 3, %r44;
	mul.wide.s32 	%rd37, %r191, 4;
	add.s64 	%rd38, %rd2, %rd37;
	st.global.f32 	[%rd38], %f271;
$L__BB3_34:
	setp.lt.s32 	%p68, %r17, 1;
	setp.lt.s32 	%p69, %r15, 3;
	add.s32 	%r45, %r44, %r60;
	or.pred  	%p70, %p69, %p68;
	@%p70 bra 	$L__BB3_36;
	mul.wide.s32 	%rd39, %r45, 4;
	add.s64 	%rd40, %rd2, %rd39;
	st.global.f32 	[%rd40], %f270;
$L__BB3_36:
	setp.lt.s32 	%p71, %r15, 3;
	setp.lt.s32 	%p72, %r17, 2;
	or.pred  	%p73, %p71, %p72;
	@%p73 bra 	$L__BB3_38;
	add.s32 	%r192, %r45, %r59;
	mul.wide.s32 	%rd41, %r192, 4;
	add.s64 	%rd42, %rd2, %rd41;
	st.global.f32 	[%rd42], %f269;
$L__BB3_38:
	setp.lt.s32 	%p74, %r182, 3;
	@%p74 bra 	$L__BB3_40;
	shl.b32 	%r194, %r59, 1;
	add.s32 	%r195, %r45, %r194;
	mul.wide.s32 	%rd43, %r195, 4;
	add.s64 	%rd44, %rd2, %rd43;
	st.global.f32 	[%rd44], %f268;
$L__BB3_40:
	setp.lt.s32 	%p75, %r15, 3;
	setp.lt.s32 	%p76, %r16, 4;
	or.pred  	%p77, %p75, %p76;
	@%p77 bra 	$L__BB3_42;
	mad.lo.s32 	%r196, %r59, 3, %r45;
	mul.wide.s32 	%rd45, %r196, 4;
	add.s64 	%rd46, %rd2, %rd45;
	st.global.f32 	[%rd46], %f267;
$L__BB3_42:
	setp.lt.s32 	%p78, %r17, 1;
	setp.lt.s32 	%p79, %r15, 4;
	add.s32 	%r46, %r45, %r60;
	or.pred  	%p80, %p79, %p78;
	@%p80 bra 	$L__BB3_44;
	mul.wide.s32 	%rd47, %r46, 4;
	add.s64 	%rd48, %rd2, %rd47;
	st.global.f32 	[%rd48], %f266;
$L__BB3_44:
	setp.lt.s32 	%p81, %r15, 4;
	setp.lt.s32 	%p82, %r17, 2;
	or.pred  	%p83, %p81, %p82;
	@%p83 bra 	$L__BB3_46;
	add.s32 	%r197, %r46, %r59;
	mul.wide.s32 	%rd49, %r197, 4;
	add.s64 	%rd50, %rd2, %rd49;
	st.global.f32 	[%rd50], %f265;
$L__BB3_46:
	setp.lt.s32 	%p84, %r15, 4;
	setp.lt.s32 	%p85, %r17, 3;
	or.pred  	%p86, %p84, %p85;
	@%p86 bra 	$L__BB3_48;
	shl.b32 	%r198, %r59, 1;
	add.s32 	%r199, %r46, %r198;
	mul.wide.s32 	%rd51, %r199, 4;
	add.s64 	%rd52, %rd2, %rd51;
	st.global.f32 	[%rd52], %f264;
$L__BB3_48:
	min.s32 	%r200, %r15, %r16;
	setp.lt.s32 	%p87, %r200, 4;
	@%p87 bra 	$L__BB3_50;
	mad.lo.s32 	%r201, %r59, 3, %r46;
	mul.wide.s32 	%rd53, %r201, 4;
	add.s64 	%rd54, %rd2, %rd53;
	st.global.f32 	[%rd54], %f263;
$L__BB3_50:
	setp.lt.s32 	%p88, %r17, 1;
	setp.lt.s32 	%p89, %r15, 5;
	add.s32 	%r47, %r46, %r60;
	or.pred  	%p90, %p89, %p88;
	@%p90 bra 	$L__BB3_52;
	mul.wide.s32 	%rd55, %r47, 4;
	add.s64 	%rd56, %rd2, %rd55;
	st.global.f32 	[%rd56], %f262;
$L__BB3_52:
	setp.lt.s32 	%p91, %r15, 5;
	setp.lt.s32 	%p92, %r17, 2;
	or.pred  	%p93, %p91, %p92;
	@%p93 bra 	$L__BB3_54;
	add.s32 	%r202, %r47, %r59;
	mul.wide.s32 	%rd57, %r202, 4;
	add.s64 	%rd58, %rd2, %rd57;
	st.global.f32 	[%rd58], %f261;
$L__BB3_54:
	setp.lt.s32 	%p94, %r15, 5;
	setp.lt.s32 	%p95, %r17, 3;
	or.pred  	%p96, %p94, %p95;
	@%p96 bra 	$L__BB3_56;
	shl.b32 	%r203, %r59, 1;
	add.s32 	%r204, %r47, %r203;
	mul.wide.s32 	%rd59, %r204, 4;
	add.s64 	%rd60, %rd2, %rd59;
	st.global.f32 	[%rd60], %f260;
$L__BB3_56:
	setp.lt.s32 	%p97, %r15, 5;
	setp.lt.s32 	%p98, %r16, 4;
	or.pred  	%p99, %p97, %p98;
	@%p99 bra 	$L__BB3_58;
	mad.lo.s32 	%r205, %r59, 3, %r47;
	mul.wide.s32 	%rd61, %r205, 4;
	add.s64 	%rd62, %rd2, %rd61;
	st.global.f32 	[%rd62], %f259;
$L__BB3_58:
	setp.lt.s32 	%p100, %r17, 1;
	setp.lt.s32 	%p101, %r15, 6;
	add.s32 	%r48, %r47, %r60;
	or.pred  	%p102, %p101, %p100;
	@%p102 bra 	$L__BB3_60;
	mul.wide.s32 	%rd63, %r48, 4;
	add.s64 	%rd64, %rd2, %rd63;
	st.global.f32 	[%rd64], %f258;
$L__BB3_60:
	setp.lt.s32 	%p103, %r15, 6;
	setp.lt.s32 	%p104, %r17, 2;
	or.pred  	%p105, %p103, %p104;
	@%p105 bra 	$L__BB3_62;
	add.s32 	%r206, %r48, %r59;
	mul.wide.s32 	%rd65, %r206, 4;
	add.s64 	%rd66, %rd2, %rd65;
	st.global.f32 	[%rd66], %f257;
$L__BB3_62:
	setp.lt.s32 	%p106, %r15, 6;
	setp.lt.s32 	%p107, %r17, 3;
	or.pred  	%p108, %p106, %p107;
	@%p108 bra 	$L__BB3_64;
	shl.b32 	%r207, %r59, 1;
	add.s32 	%r208, %r48, %r207;
	mul.wide.s32 	%rd67, %r208, 4;
	add.s64 	%rd68, %rd2, %rd67;
	st.global.f32 	[%rd68], %f256;
$L__BB3_64:
	setp.lt.s32 	%p109, %r15, 6;
	setp.lt.s32 	%p110, %r16, 4;
	or.pred  	%p111, %p109, %p110;
	@%p111 bra 	$L__BB3_66;
	mad.lo.s32 	%r209, %r59, 3, %r48;
	mul.wide.s32 	%rd69, %r209, 4;
	add.s64 	%rd70, %rd2, %rd69;
	st.global.f32 	[%rd70], %f255;
$L__BB3_66:
	setp.lt.s32 	%p112, %r17, 1;
	setp.lt.s32 	%p113, %r15, 7;
	add.s32 	%r49, %r48, %r60;
	or.pred  	%p114, %p113, %p112;
	@%p114 bra 	$L__BB3_68;
	mul.wide.s32 	%rd71, %r49, 4;
	add.s64 	%rd72, %rd2, %rd71;
	st.global.f32 	[%rd72], %f254;
$L__BB3_68:
	setp.lt.s32 	%p115, %r15, 7;
	setp.lt.s32 	%p116, %r17, 2;
	or.pred  	%p117, %p115, %p116;
	@%p117 bra 	$L__BB3_70;
	add.s32 	%r210, %r49, %r59;
	mul.wide.s32 	%rd73, %r210, 4;
	add.s64 	%rd74, %rd2, %rd73;
	st.global.f32 	[%rd74], %f253;
$L__BB3_70:
	setp.lt.s32 	%p118, %r15, 7;
	setp.lt.s32 	%p119, %r17, 3;
	or.pred  	%p120, %p118, %p119;
	@%p120 bra 	$L__BB3_72;
	shl.b32 	%r211, %r59, 1;
	add.s32 	%r212, %r49, %r211;
	mul.wide.s32 	%rd75, %r212, 4;
	add.s64 	%rd76, %rd2, %rd75;
	st.global.f32 	[%rd76], %f252;
$L__BB3_72:
	setp.lt.s32 	%p121, %r15, 7;
	setp.lt.s32 	%p122, %r16, 4;
	or.pred  	%p123, %p121, %p122;
	@%p123 bra 	$L__BB3_74;
	mad.lo.s32 	%r213, %r59, 3, %r49;
	mul.wide.s32 	%rd77, %r213, 4;
	add.s64 	%rd78, %rd2, %rd77;
	st.global.f32 	[%rd78], %f251;
$L__BB3_74:
	setp.lt.s32 	%p124, %r17, 1;
	setp.lt.s32 	%p125, %r14, 8;
	add.s32 	%r50, %r49, %r60;
	or.pred  	%p126, %p125, %p124;
	@%p126 bra 	$L__BB3_76;
	mul.wide.s32 	%rd79, %r50, 4;
	add.s64 	%rd80, %rd2, %rd79;
	st.global.f32 	[%rd80], %f250;
$L__BB3_76:
	setp.lt.s32 	%p127, %r17, 2;
	setp.lt.s32 	%p128, %r14, 8;
	or.pred  	%p129, %p128, %p127;
	@%p129 bra 	$L__BB3_78;
	add.s32 	%r214, %r50, %r59;
	mul.wide.s32 	%rd81, %r214, 4;
	add.s64 	%rd82, %rd2, %rd81;
	st.global.f32 	[%rd82], %f249;
$L__BB3_78:
	setp.lt.s32 	%p130, %r17, 3;
	setp.lt.s32 	%p131, %r14, 8;
	or.pred  	%p132, %p131, %p130;
	@%p132 bra 	$L__BB3_80;
	shl.b32 	%r215, %r59, 1;
	add.s32 	%r216, %r50, %r215;
	mul.wide.s32 	%rd83, %r216, 4;
	add.s64 	%rd84, %rd2, %rd83;
	st.global.f32 	[%rd84], %f248;
$L__BB3_80:
	setp.lt.s32 	%p133, %r16, 4;
	setp.lt.s32 	%p134, %r14, 8;
	or.pred  	%p135, %p134, %p133;
	@%p135 bra 	$L__BB3_82;
	mad.lo.s32 	%r217, %r59, 3, %r50;
	mul.wide.s32 	%rd85, %r217, 4;
	add.s64 	%rd86, %rd2, %rd85;
	st.global.f32 	[%rd86], %f247;
$L__BB3_82:
	ret;

}


// ===== COMPILED SASS (sm_100) =====

	.target	sm_100

	.elftype	@"ET_EXEC"


//--------------------- .note.nv.tkinfo           --------------------------
	.section	.note.nv.tkinfo,"",@"SHT_NOTE"
	.sectionflags	@"SHF_NOTE_NV_TKINFO"
	.tkinfo
        /*0018*/ 	.word	0x00000002
        /*0030*/ 	.string	""
        /*0030*/ 	.string	"ptxas"
        /*0030*/ 	.string	"Cuda compilation tools, release 13.0, V13.0.88"
        /*0030*/ 	.string	"Build cuda_13.0.r13.0/compiler.36424714_0"
        /*0030*/ 	.string	"-arch sm_100 -m 64 "



//--------------------- .note.nv.cuinfo           --------------------------
	.section	.note.nv.cuinfo,"",@"SHT_NOTE"
	.sectionflags	@"SHF_NOTE_NV_CUINFO"
        /*0018*/ 	.short	0x0002
        /*001a*/ 	.short	0x0064
        /*001c*/ 	.short	0x0082
	.zero		2


//--------------------- .nv.info                  --------------------------
	.section	.nv.info,"",@"SHT_CUDA_INFO"
	.align	4


	//----- nvinfo : EIATTR_REGCOUNT
	.align		4
        /*0000*/ 	.byte	0x04, 0x2f
        /*0002*/ 	.short	(.L_1 - .L_0)
	.align		4
.L_0:
        /*0004*/ 	.word	index@(_Z11kernel__1_1PfS_S_iiiiiiiiiiiiiiiiiiii)
        /*0008*/ 	.word	0x00000040


	//----- nvinfo : EIATTR_FRAME_SIZE
	.align		4
.L_1:
        /*000c*/ 	.byte	0x04, 0x11
        /*000e*/ 	.short	(.L_3 - .L_2)
	.align		4
.L_2:
        /*0010*/ 	.word	index@(_Z11kernel__1_1PfS_S_iiiiiiiiiiiiiiiiiiii)
        /*0014*/ 	.word	0x00000000


	//----- nvinfo : EIATTR_REGCOUNT
	.align		4
.L_3:
        /*0018*/ 	.byte	0x04, 0x2f
        /*001a*/ 	.short	(.L_5 - .L_4)
	.align		4
.L_4:
        /*001c*/ 	.word	index@(_Z11kernel__2_1PfS_S_iiiiiiiiiiiiiiiiiiii)
        /*0020*/ 	.word	0x00000040


	//----- nvinfo : EIATTR_FRAME_SIZE
	.align		4
.L_5:
        /*0024*/ 	.byte	0x04, 0x11
        /*0026*/ 	.short	(.L_7 - .L_6)
	.align		4
.L_6:
        /*0028*/ 	.word	index@(_Z11kernel__2_1PfS_S_iiiiiiiiiiiiiiiiiiii)
        /*002c*/ 	.word	0x00000000


	//----- nvinfo : EIATTR_REGCOUNT
	.align		4
.L_7:
        /*0030*/ 	.byte	0x04, 0x2f
        /*0032*/ 	.short	(.L_9 - .L_8)
	.align		4
.L_8:
        /*0034*/ 	.word	index@(_Z11kernel__3_1PfS_S_iiiiiiiiiiiiiiiiiiii)
        /*0038*/ 	.word	0x00000044


	//----- nvinfo : EIATTR_FRAME_SIZE
	.align		4
.L_9:
        /*003c*/ 	.byte	0x04, 0x11
        /*003e*/ 	.short	(.L_11 - .L_10)
	.align		4
.L_10:
        /*0040*/ 	.word	index@(_Z11kernel__3_1PfS_S_iiiiiiiiiiiiiiiiiiii)
        /*0044*/ 	.word	0x00000000


	//----- nvinfo : EIATTR_REGCOUNT
	.align		4
.L_11:
        /*0048*/ 	.byte	0x04, 0x2f
        /*004a*/ 	.short	(.L_13 - .L_12)
	.align		4
.L_12:
        /*004c*/ 	.word	index@(_Z11kernel__4_1PfS_S_iiiiiiiiiiiiiiiiiiii)
        /*0050*/ 	.word	0x00000040


	//----- nvinfo : EIATTR_FRAME_SIZE
	.align		4
.L_13:
        /*0054*/ 	.byte	0x04, 0x11
        /*0056*/ 	.short	(.L_15 - .L_14)
	.align		4
.L_14:
        /*0058*/ 	.word	index@(_Z11kernel__4_1PfS_S_iiiiiiiiiiiiiiiiiiii)
        /*005c*/ 	.word	0x00000000


	//----- nvinfo : EIATTR_MIN_STACK_SIZE
	.align		4
.L_15:
        /*0060*/ 	.byte	0x04, 0x12
        /*0062*/ 	.short	(.L_17 - .L_16)
	.align		4
.L_16:
        /*0064*/ 	.word	index@(_Z11kernel__4_1PfS_S_iiiiiiiiiiiiiiiiiiii)
        /*0068*/ 	.word	0x00000000


	//----- nvinfo : EIATTR_MIN_STACK_SIZE
	.align		4
.L_17:
        /*006c*/ 	.byte	0x04, 0x12
        /*006e*/ 	.short	(.L_19 - .L_18)
	.align		4
.L_18:
        /*0070*/ 	.word	index@(_Z11kernel__3_1PfS_S_iiiiiiiiiiiiiiiiiiii)
        /*0074*/ 	.word	0x00000000


	//----- nvinfo : EIATTR_MIN_STACK_SIZE
	.align		4
.L_19:
        /*0078*/ 	.byte	0x04, 0x12
        /*007a*/ 	.short	(.L_21 - .L_20)
	.align		4
.L_20:
        /*007c*/ 	.word	index@(_Z11kernel__2_1PfS_S_iiiiiiiiiiiiiiiiiiii)
        /*0080*/ 	.word	0x00000000


	//----- nvinfo : EIATTR_MIN_STACK_SIZE
	.align		4
.L_21:
        /*0084*/ 	.byte	0x04, 0x12
        /*0086*/ 	.short	(.L_23 - .L_22)
	.align		4
.L_22:
        /*0088*/ 	.word	index@(_Z11kernel__1_1PfS_S_iiiiiiiiiiiiiiiiiiii)
        /*008c*/ 	.word	0x00000000
.L_23:


//--------------------- .nv.compat                --------------------------
	.section	.nv.compat,"",@"SHT_CUDA_COMPAT_INFO"
	.align	4
        /*0000*/ 	.byte	0x02, 0x09, 0x00, 0x00, 0x02, 0x02, 0x01, 0x00, 0x02, 0x05, 0x05, 0x00, 0x03, 0x07, 0x01, 0x01
        /*0010*/ 	.byte	0x02, 0x03, 0x00, 0x00, 0x02, 0x06, 0x01, 0x00, 0x04, 0x0b, 0x08, 0x00, 0x09, 0x00, 0x00, 0x00
        /*0020*/ 	.byte	0x00, 0x00, 0x00, 0x00


//--------------------- .nv.info._Z11kernel__4_1PfS_S_iiiiiiiiiiiiiiiiiiii --------------------------
	.section	.nv.info._Z11kernel__4_1PfS_S_iiiiiiiiiiiiiiiiiiii,"",@"SHT_CUDA_INFO"
	.sectionflags	@""
	.align	4


	//----- nvinfo : EIATTR_CUDA_API_VERSION
	.align		4
        /*0000*/ 	.byte	0x04, 0x37
        /*0002*/ 	.short	(.L_25 - .L_24)
.L_24:
        /*0004*/ 	.word	0x00000082


	//----- nvinfo : EIATTR_KPARAM_INFO
	.align		4
.L_25:
        /*0008*/ 	.byte	0x04, 0x17
        /*000a*/ 	.short	(.L_27 - .L_26)
.L_26:
        /*000c*/ 	.word	0x00000000
        /*0010*/ 	.short	0x0016
        /*0012*/ 	.short	0x0064
        /*0014*/ 	.byte	0x00, 0xf0, 0x11, 0x00


	//----- nvinfo : EIATTR_KPARAM_INFO
	.align		4
.L_27:
        /*0018*/ 	.byte	0x04, 0x17
        /*001a*/ 	.short	(.L_29 - .L_28)
.L_28:
        /*001c*/ 	.word	0x00000000
        /*0020*/ 	.short	0x0015
        /*0022*/ 	.short	0x0060
        /*0024*/ 	.byte	0x00, 0xf0, 0x11, 0x00


	//----- nvinfo : EIATTR_KPARAM_INFO
	.align		4
.L_29:
        /*0028*/ 	.byte	0x04, 0x17
        /*002a*/ 	.short	(.L_31 - .L_30)
.L_30:
        /*002c*/ 	.word	0x00000000
        /*0030*/ 	.short	0x0014
        /*0032*/ 	.short	0x005c
        /*0034*/ 	.byte	0x00, 0xf0, 0x11, 0x00


	//----- nvinfo : EIATTR_KPARAM_INFO
	.align		4
.L_31:
        /*0038*/ 	.byte	0x04, 0x17
        /*003a*/ 	.short	(.L_33 - .L_32)
.L_32:
        /*003c*/ 	.word	0x00000000
        /*0040*/ 	.short	0x0013
        /*0042*/ 	.short	0x0058
        /*0044*/ 	.byte	0x00, 0xf0, 0x11, 0x00


	//----- nvinfo : EIATTR_KPARAM_INFO
	.align		4
.L_33:
        /*0048*/ 	.byte	0x04, 0x17
        /*004a*/ 	.short	(.L_35 - .L_34)
.L_34:
        /*004c*/ 	.word	0x00000000
        /*0050*/ 	.short	0x0012
        /*0052*/ 	.short	0x0054
        /*0054*/ 	.byte	0x00, 0xf0, 0x11, 0x00


	//----- nvinfo : EIATTR_KPARAM_INFO
	.align		4
.L_35:
        /*0058*/ 	.byte	0x04, 0x17
        /*005a*/ 	.short	(.L_37 - .L_36)
.L_36:
        /*005c*/ 	.word	0x00000000
        /*0060*/ 	.short	0x0011
        /*0062*/ 	.short	0x0050
        /*0064*/ 	.byte	0x00, 0xf0, 0x11, 0x00


	//----- nvinfo : EIATTR_KPARAM_INFO
	.align		4
.L_37:
        /*0068*/ 	.byte	0x04, 0x17
        /*006a*/ 	.short	(.L_39 - .L_38)
.L_38:
        /*006c*/ 	.word	0x00000000
        /*0070*/ 	.short	0x0010
        /*0072*/ 	.short	0x004c
        /*0074*/ 	.byte	0x00, 0xf0, 0x11, 0x00


	//----- nvinfo : EIATTR_KPARAM_INFO
	.align		4
.L_39:
        /*0078*/ 	.byte	0x04, 0x17
        /*007a*/ 	.short	(.L_41 - .L_40)
.L_40:
        /*007c*/ 	.word	0x00000000
        /*0080*/ 	.short	0x000f
        /*0082*/ 	.short	0x0048
        /*0084*/ 	.byte	0x00, 0xf0, 0x11, 0x00


	//----- nvinfo : EIATTR_KPARAM_INFO
	.align		4
.L_41:
        /*0088*/ 	.byte	0x04, 0x17
        /*008a*/ 	.short	(.L_43 - .L_42)
.L_42:
        /*008c*/ 	.word	0x00000000
        /*0090*/ 	.short	0x000e
        /*0092*/ 	.short	0x0044
        /*0094*/ 	.byte	0x00, 0xf0, 0x11, 0x00


	//----- nvinfo : EIATTR_KPARAM_INFO
	.align		4
.L_43:
        /*0098*/ 	.byte	0x04, 0x17
        /*009a*/ 	.short	(.L_45 - .L_44)
.L_44:
        /*009c*/ 	.word	0x00000000
        /*00a0*/ 	.short	0x000d
        /*00a2*/ 	.short	0x0040
        /*00a4*/ 	.byte	0x00, 0xf0, 0x11, 0x00


	//----- nvinfo : EIATTR_KPARAM_INFO
	.align		4
.L_45:
        /*00a8*/ 	.byte	0x04, 0x17
        /*00aa*/ 	.short	(.L_47 - .L_46)
.L_46:
        /*00ac*/ 	.word	0x00000000
        /*00b0*/ 	.short	0x000c
        /*00b2*/ 	.short	0x003c
        /*00b4*/ 	.byte	0x00, 0xf0, 0x11, 0x00


	//----- nvinfo : EIATTR_KPARAM_INFO
	.align		4
.L_47:
        /*00b8*/ 	.byte	0x04, 0x17
        /*00ba*/ 	.short	(.L_49 - .L_48)
.L_48:
        /*00bc*/ 	.word	0x00000000
        /*00c0*/ 	.short	0x000b
        /*00c2*/ 	.short	0x0038
        /*00c4*/ 	.byte	0x00, 0xf0, 0x11, 0x00


	//----- nvinfo : EIATTR_KPARAM_INFO
	.align		4
.L_49:
        /*00c8*/ 	.byte	0x04, 0x17
        /*00ca*/ 	.short	(.L_51 - .L_50)
.L_50:
        /*00cc*/ 	.word	0x00000000
        /*00d0*/ 	.short	0x000a
        /*00d2*/ 	.short	0x0034
        /*00d4*/ 	.byte	0x00, 0xf0, 0x11, 0x00


	//----- nvinfo : EIATTR_KPARAM_INFO
	.align		4
.L_51:
        /*00d8*/ 	.byte	0x04, 0x17
        /*00da*/ 	.short	(.L_53 - .L_52)
.L_52:
        /*00dc*/ 	.word	0x00000000
        /*00e0*/ 	.short	0x0009
        /*00e2*/ 	.short	0x0030
        /*00e4*/ 	.byte	0x00, 0xf0, 0x11, 0x00


	//----- nvinfo : EIATTR_KPARAM_INFO
	.align		4
.L_53:
        /*00e8*/ 	.byte	0x04, 0x17
        /*00ea*/ 	.short	(.L_55 - .L_54)
.L_54:
        /*00ec*/ 	.word	0x00000000
        /*00f0*/ 	.short	0x0008
        /*00f2*/ 	.short	0x002c
        /*00f4*/ 	.byte	0x00, 0xf0, 0x11, 0x00


	//----- nvinfo : EIATTR_KPARAM_INFO
	.align		4
.L_55:
        /*00f8*/ 	.byte	0x04, 0x17
        /*00fa*/ 	.short	(.L_57 - .L_56)
.L_56:
        /*00fc*/ 	.word	0x00000000
        /*0100*/ 	.short	0x0007
        /*0102*/ 	.short	0x0028
        /*0104*/ 	.byte	0x00, 0xf0, 0x11, 0x00


	//----- nvinfo : EIATTR_KPARAM_INFO
	.align		4
.L_57:
        /*0108*/ 	.byte	0x04, 0x17
        /*010a*/ 	.short	(.L_59 - .L_58)
.L_58:
        /*010c*/ 	.word	0x00000000
        /*0110*/ 	.short	0x0006
        /*0112*/ 	.short	0x0024
        /*0114*/ 	.byte	0x00, 0xf0, 0x11, 0x00


	//----- nvinfo : EIATTR_KPARAM_INFO
	.align		4
.L_59:
        /*0118*/ 	.byte	0x04, 0x17
        /*011a*/ 	.short	(.L_61 - .L_60)
.L_60:
        /*011c*/ 	.word	0x00000000
        /*0120*/ 	.short	0x0005
        /*0122*/ 	.short	0x0020
        /*0124*/ 	.byte	0x00, 0xf0, 0x11, 0x00


	//----- nvinfo : EIATTR_KPARAM_INFO
	.align		4
.L_61:
        /*0128*/ 	.byte	0x04, 0x17
        /*012a*/ 	.short	(.L_63 - .L_62)
.L_62:
        /*012c*/ 	.word	0x00000000
        /*0130*/ 	.short	0x0004
        /*0132*/ 	.short	0x001c
        /*0134*/ 	.byte	0x00, 0xf0, 0x11, 0x00


	//----- nvinfo : EIATTR_KPARAM_INFO
	.align		4
.L_63:
        /*0138*/ 	.byte	0x04, 0x17
        /*013a*/ 	.short	(.L_65 - .L_64)
.L_64:
        /*013c*/ 	.word	0x00000000
        /*0140*/ 	.short	0x0003
        /*0142*/ 	.short	0x0018
        /*0144*/ 	.byte	0x00, 0xf0, 0x11, 0x00


	//----- nvinfo : EIATTR_KPARAM_INFO
	.align		4
.L_65:
        /*0148*/ 	.byte	0x04, 0x17
        /*014a*/ 	.short	(.L_67 - .L_66)
.L_66:
        /*014c*/ 	.word	0x00000000
        /*0150*/ 	.short	0x0002
        /*0152*/ 	.short	0x0010
        /*0154*/ 	.byte	0x00, 0xf5, 0x21, 0x00


	//----- nvinfo : EIATTR_KPARAM_INFO
	.align		4
.L_67:
        /*0158*/ 	.byte	0x04, 0x17
        /*015a*/ 	.short	(.L_69 - .L_68)
.L_68:
        /*015c*/ 	.word	0x00000000
        /*0160*/ 	.short	0x0001
        /*0162*/ 	.short	0x0008
        /*0164*/ 	.byte	0x00, 0xf5, 0x21, 0x00


	//----- nvinfo : EIATTR_KPARAM_INFO
	.align		4
.L_69:
        /*0168*/ 	.byte	0x04, 0x17
        /*016a*/ 	.short	(.L_71 - .L_70)
.L_70:
        /*016c*/ 	.word	0x00000000
        /*0170*/ 	.short	0x0000
        /*0172*/ 	.short	0x0000
        /*0174*/ 	.byte	0x00, 0xf5, 0x21, 0x00


	//----- nvinfo : EIATTR_SPARSE_MMA_MASK
	.align		4
.L_71:
        /*0178*/ 	.byte	0x03, 0x50
        /*017a*/ 	.short	0x0000


	//----- nvinfo : EIATTR_MAXREG_COUNT
	.align		4
        /*017c*/ 	.byte	0x03, 0x1b
        /*017e*/ 	.short	0x00ff


	//----- nvinfo : EIATTR_NUM_BARRIERS
	.align		4
        /*0180*/ 	.byte	0x02, 0x4c
        /*0182*/ 	.byte	0x01
	.zero		1


	//----- nvinfo : EIATTR_MERCURY_ISA_VERSION
	.align		4
        /*0184*/ 	.byte	0x03, 0x5f
        /*0186*/ 	.short	0x0101


	//----- nvinfo : EIATTR_VRC_CTA_INIT_COUNT
	.align		4
        /*0188*/ 	.byte	0x02, 0x4a
	.zero		1
	.zero		1


	//----- nvinfo : EIATTR_EXIT_INSTR_OFFSETS
	.align		4
        /*018c*/ 	.byte	0x04, 0x1c
        /*018e*/ 	.short	(.L_73 - .L_72)


	//   ....[0]....
.L_72:
        /*0190*/ 	.word	0x000033a0


	//   ....[1]....
        /*0194*/ 	.word	0x00003fb0


	//   ....[2]....
        /*0198*/ 	.word	0x00004010


	//----- nvinfo : EIATTR_CRS_STACK_SIZE
	.align		4
.L_73:
        /*019c*/ 	.byte	0x04, 0x1e
        /*019e*/ 	.short	(.L_75 - .L_74)
.L_74:
        /*01a0*/ 	.word	0x00000000


	//----- nvinfo : EIATTR_CBANK_PARAM_SIZE
	.align		4
.L_75:
        /*01a4*/ 	.byte	0x03, 0x19
        /*01a6*/ 	.short	0x0068


	//----- nvinfo : EIATTR_PARAM_CBANK
	.align		4
        /*01a8*/ 	.byte	0x04, 0x0a
        /*01aa*/ 	.short	(.L_77 - .L_76)
	.align		4
.L_76:
        /*01ac*/ 	.word	index@(.nv.constant0._Z11kernel__4_1PfS_S_iiiiiiiiiiiiiiiiiiii)
        /*01b0*/ 	.short	0x0380
        /*01b2*/ 	.short	0x0068


	//----- nvinfo : EIATTR_SW_WAR
	.align		4
.L_77:
        /*01b4*/ 	.byte	0x04, 0x36
        /*01b6*/ 	.short	(.L_79 - .L_78)
.L_78:
        /*01b8*/ 	.word	0x00000008
.L_79:


//--------------------- .nv.info._Z11kernel__3_1PfS_S_iiiiiiiiiiiiiiiiiiii --------------------------
	.section	.nv.info._Z11kernel__3_1PfS_S_iiiiiiiiiiiiiiiiiiii,"",@"SHT_CUDA_INFO"
	.sectionflags	@""
	.align	4


	//----- nvinfo : EIATTR_CUDA_API_VERSION
	.align		4
        /*0000*/ 	.byte	0x04, 0x37
        /*0002*/ 	.short	(.L_81 - .L_80)
.L_80:
        /*0004*/ 	.word	0x00000082


	//----- nvinfo : EIATTR_KPARAM_INFO
	.align		4
.L_81:
        /*0008*/ 	.byte	0x04, 0x17
        /*000a*/ 	.short	(.L_83 - .L_82)
.L_82:
        /*000c*/ 	.word	0x00000000
        /*0010*/ 	.short	0x0016
        /*0012*/ 	.short	0x0064
        /*0014*/ 	.byte	0x00, 0xf0, 0x11, 0x00


	//----- nvinfo : EIATTR_KPARAM_INFO
	.align		4
.L_83:
        /*0018*/ 	.byte	0x04, 0x17
        /*001a*/ 	.short	(.L_85 - .L_84)
.L_84:
        /*001c*/ 	.word	0x00000000
        /*0020*/ 	.short	0x0015
        /*0022*/ 	.short	0x0060
        /*0024*/ 	.byte	0x00, 0xf0, 0x11, 0x00


	//----- nvinfo : EIATTR_KPARAM_INFO
	.align		4
.L_85:
        /*0028*/ 	.byte	0x04, 0x17
        /*002a*/ 	.short	(.L_87 - .L_86)
.L_86:
        /*002c*/ 	.word	0x00000000
        /*0030*/ 	.short	0x0014
        /*0032*/ 	.short	0x005c
        /*0034*/ 	.byte	0x00, 0xf0, 0x11, 0x00


	//----- nvinfo : EIATTR_KPARAM_INFO
	.align		4
.L_87:
        /*0038*/ 	.byte	0x04, 0x17
        /*003a*/ 	.short	(.L_89 - .L_88)
.L_88:
        /*003c*/ 	.word	0x00000000
        /*0040*/ 	.short	0x0013
        /*0042*/ 	.short	0x0058
        /*0044*/ 	.byte	0x00, 0xf0, 0x11, 0x00


	//----- nvinfo : EIATTR_KPARAM_INFO
	.align		4
.L_89:
        /*0048*/ 	.byte	0x04, 0x17
        /*004a*/ 	.short	(.L_91 - .L_90)
.L_90:
        /*004c*/ 	.word	0x00000000
        /*0050*/ 	.short	0x0012
        /*0052*/ 	.short	0x0054
        /*0054*/ 	.byte	0x00, 0xf0, 0x11, 0x00


	//----- nvinfo : EIATTR_KPARAM_INFO
	.align		4
.L_91:
        /*0058*/ 	.byte	0x04, 0x17
        /*005a*/ 	.short	(.L_93 - .L_92)
.L_92:
        /*005c*/ 	.word	0x00000000
        /*0060*/ 	.short	0x0011
        /*0062*/ 	.short	0x0050
        /*0064*/ 	.byte	0x00, 0xf0, 0x11, 0x00


	//----- nvinfo : EIATTR_KPARAM_INFO
	.align		4
.L_93:
        /*0068*/ 	.byte	0x04, 0x17
        /*006a*/ 	.short	(.L_95 - .L_94)
.L_94:
        /*006c*/ 	.word	0x00000000
        /*0070*/ 	.short	0x0010
        /*0072*/ 	.short	0x004c
        /*0074*/ 	.byte	0x00, 0xf0, 0x11, 0x00


	//----- nvinfo : EIATTR_KPARAM_INFO
	.align		4
.L_95:
        /*0078*/ 	.byte	0x04, 0x17
        /*007a*/ 	.short	(.L_97 - .L_96)
.L_96:
        /*007c*/ 	.word	0x00000000
        /*0080*/ 	.short	0x000f
        /*0082*/ 	.short	0x0048
        /*0084*/ 	.byte	0x00, 0xf0, 0x11, 0x00


	//----- nvinfo : EIATTR_KPARAM_INFO
	.align		4
.L_97:
        /*0088*/ 	.byte	0x04, 0x17
        /*008a*/ 	.short	(.L_99 - .L_98)
.L_98:
        /*008c*/ 	.word	0x00000000
        /*0090*/ 	.short	0x000e
        /*0092*/ 	.short	0x0044
        /*0094*/ 	.byte	0x00, 0xf0, 0x11, 0x00


	//----- nvinfo : EIATTR_KPARAM_INFO
	.align		4
.L_99:
        /*0098*/ 	.byte	0x04, 0x17
        /*009a*/ 	.short	(.L_101 - .L_100)
.L_100:
        /*009c*/ 	.word	0x00000000
        /*00a0*/ 	.short	0x000d
        /*00a2*/ 	.short	0x0040
        /*00a4*/ 	.byte	0x00, 0xf0, 0x11, 0x00


	//----- nvinfo : EIATTR_KPARAM_INFO
	.align		4
.L_101:
        /*00a8*/ 	.byte	0x04, 0x17
        /*00aa*/ 	.short	(.L_103 - .L_102)
.L_102:
        /*00ac*/ 	.word	0x00000000
        /*00b0*/ 	.short	0x000c
        /*00b2*/ 	.short	0x003c
        /*00b4*/ 	.byte	0x00, 0xf0, 0x11, 0x00


	//----- nvinfo : EIATTR_KPARAM_INFO
	.align		4
.L_103:
        /*00b8*/ 	.byte	0x04, 0x17
        /*00ba*/ 	.short	(.L_105 - .L_104)
.L_104:
        /*00bc*/ 	.word	0x00000000
        /*00c0*/ 	.short	0x000b
        /*00c2*/ 	.short	0x0038
        /*00c4*/ 	.byte	0x00, 0xf0, 0x11, 0x00


	//----- nvinfo : EIATTR_KPARAM_INFO
	.align		4
.L_105:
        /*00c8*/ 	.byte	0x04, 0x17
        /*00ca*/ 	.short	(.L_107 - .L_106)
.L_106:
        /*00cc*/ 	.word	0x00000000
        /*00d0*/ 	.short	0x000a
        /*00d2*/ 	.short	0x0034
        /*00d4*/ 	.byte	0x00, 0xf0, 0x11, 0x00


	//----- nvinfo : EIATTR_KPARAM_INFO
	.align		4
.L_107:
        /*00d8*/ 	.byte	0x04, 0x17
        /*00da*/ 	.short	(.L_109 - .L_108)
.L_108:
        /*00dc*/ 	.word	0x00000000
        /*00e0*/ 	.short	0x0009
        /*00e2*/ 	.short	0x0030
        /*00e4*/ 	.byte	0x00, 0xf0, 0x11, 0x00


	//----- nvinfo : EIATTR_KPARAM_INFO
	.align		4
.L_109:
        /*00e8*/ 	.byte	0x04, 0x17
        /*00ea*/ 	.short	(.L_111 - .L_110)
.L_110:
        /*00ec*/ 	.word	0x00000000
        /*00f0*/ 	.short	0x0008
        /*00f2*/ 	.short	0x002c
        /*00f4*/ 	.byte	0x00, 0xf0, 0x11, 0x00


	//----- nvinfo : EIATTR_KPARAM_INFO
	.align		4
.L_111:
        /*00f8*/ 	.byte	0x04, 0x17
        /*00fa*/ 	.short	(.L_113 - .L_112)
.L_112:
        /*00fc*/ 	.word	0x00000000
        /*0100*/ 	.short	0x0007
        /*0102*/ 	.short	0x0028
        /*0104*/ 	.byte	0x00, 0xf0, 0x11, 0x00


	//----- nvinfo : EIATTR_KPARAM_INFO
	.align		4
.L_113:
        /*0108*/ 	.byte	0x04, 0x17
        /*010a*/ 	.short	(.L_115 - .L_114)
.L_114:
        /*010c*/ 	.word	0x00000000
        /*0110*/ 	.short	0x0006
        /*0112*/ 	.short	0x0024
        /*0114*/ 	.byte	0x00, 0xf0, 0x11, 0x00


	//----- nvinfo : EIATTR_KPARAM_INFO
	.align		4
.L_115:
        /*0118*/ 	.byte	0x04, 0x17
        /*011a*/ 	.short	(.L_117 - .L_116)
.L_116:
        /*011c*/ 	.word	0x00000000
        /*0120*/ 	.short	0x0005
        /*0122*/ 	.short	0x0020
        /*0124*/ 	.byte	0x00, 0xf0, 0x11, 0x00


	//----- nvinfo : EIATTR_KPARAM_INFO
	.align		4
.L_117:
        /*0128*/ 	.byte	0x04, 0x17
        /*012a*/ 	.short	(.L_119 - .L_118)
.L_118:
        /*012c*/ 	.word	0x00000000
        /*0130*/ 	.short	0x0004
        /*0132*/ 	.short	0x001c
        /*0134*/ 	.byte	0x00, 0xf0, 0x11, 0x00


	//----- nvinfo : EIATTR_KPARAM_INFO
	.align		4
.L_119:
        /*0138*/ 	.byte	0x04, 0x17
        /*013a*/ 	.short	(.L_121 - .L_120)
.L_120:
        /*013c*/ 	.word	0x00000000
        /*0140*/ 	.short	0x0003
        /*0142*/ 	.short	0x0018
        /*0144*/ 	.byte	0x00, 0xf0, 0x11, 0x00


	//----- nvinfo : EIATTR_KPARAM_INFO
	.align		4
.L_121:
        /*0148*/ 	.byte	0x04, 0x17
        /*014a*/ 	.short	(.L_123 - .L_122)
.L_122:
        /*014c*/ 	.word	0x00000000
        /*0150*/ 	.short	0x0002
        /*0152*/ 	.short	0x0010
        /*0154*/ 	.byte	0x00, 0xf5, 0x21, 0x00


	//----- nvinfo : EIATTR_KPARAM_INFO
	.align		4
.L_123:
        /*0158*/ 	.byte	0x04, 0x17
        /*015a*/ 	.short	(.L_125 - .L_124)
.L_124:
        /*015c*/ 	.word	0x00000000
        /*0160*/ 	.short	0x0001
        /*0162*/ 	.short	0x0008
        /*0164*/ 	.byte	0x00, 0xf5, 0x21, 0x00


	//----- nvinfo : EIATTR_KPARAM_INFO
	.align		4
.L_125:
        /*0168*/ 	.byte	0x04, 0x17
        /*016a*/ 	.short	(.L_127 - .L_126)
.L_126:
        /*016c*/ 	.word	0x00000000
        /*0170*/ 	.short	0x0000
        /*0172*/ 	.short	0x0000
        /*0174*/ 	.byte	0x00, 0xf5, 0x21, 0x00


	//----- nvinfo : EIATTR_SPARSE_MMA_MASK
	.align		4
.L_127:
        /*0178*/ 	.byte	0x03, 0x50
        /*017a*/ 	.short	0x0000


	//----- nvinfo : EIATTR_MAXREG_COUNT
	.align		4
        /*017c*/ 	.byte	0x03, 0x1b
        /*017e*/ 	.short	0x00ff


	//----- nvinfo : EIATTR_NUM_BARRIERS
	.align		4
        /*0180*/ 	.byte	0x02, 0x4c
        /*0182*/ 	.byte	0x01
	.zero		1


	//----- nvinfo : EIATTR_MERCURY_ISA_VERSION
	.align		4
        /*0184*/ 	.byte	0x03, 0x5f
        /*0186*/ 	.short	0x0101


	//----- nvinfo : EIATTR_VRC_CTA_INIT_COUNT
	.align		4
        /*0188*/ 	.byte	0x02, 0x4a
	.zero		1
	.zero		1


	//----- nvinfo : EIATTR_EXIT_INSTR_OFFSETS
	.align		4
        /*018c*/ 	.byte	0x04, 0x1c
        /*018e*/ 	.short	(.L_129 - .L_128)


	//   ....[0]....
.L_128:
        /*0190*/ 	.word	0x000020b0


	//   ....[1]....
        /*0194*/ 	.word	0x00002c50


	//   ....[2]....
        /*0198*/ 	.word	0x00002cb0


	//----- nvinfo : EIATTR_CRS_STACK_SIZE
	.align		4
.L_129:
        /*019c*/ 	.byte	0x04, 0x1e
        /*019e*/ 	.short	(.L_131 - .L_130)
.L_130:
        /*01a0*/ 	.word	0x00000000


	//----- nvinfo : EIATTR_CBANK_PARAM_SIZE
	.align		4
.L_131:
        /*01a4*/ 	.byte	0x03, 0x19
        /*01a6*/ 	.short	0x0068


	//----- nvinfo : EIATTR_PARAM_CBANK
	.align		4
        /*01a8*/ 	.byte	0x04, 0x0a
        /*01aa*/ 	.short	(.L_133 - .L_132)
	.align		4
.L_132:
        /*01ac*/ 	.word	index@(.nv.constant0._Z11kernel__3_1PfS_S_iiiiiiiiiiiiiiiiiiii)
        /*01b0*/ 	.short	0x0380
        /*01b2*/ 	.short	0x0068


	//----- nvinfo : EIATTR_SW_WAR
	.align		4
.L_133:
        /*01b4*/ 	.byte	0x04, 0x36
        /*01b6*/ 	.short	(.L_135 - .L_134)
.L_134:
        /*01b8*/ 	.word	0x00000008
.L_135:


//--------------------- .nv.info._Z11kernel__2_1PfS_S_iiiiiiiiiiiiiiiiiiii --------------------------
	.section	.nv.info._Z11kernel__2_1PfS_S_iiiiiiiiiiiiiiiiiiii,"",@"SHT_CUDA_INFO"
	.sectionflags	@""
	.align	4


	//----- nvinfo : EIATTR_CUDA_API_VERSION
	.align		4
        /*0000*/ 	.byte	0x04, 0x37
        /*0002*/ 	.short	(.L_137 - .L_136)
.L_136:
        /*0004*/ 	.word	0x00000082


	//----- nvinfo : EIATTR_KPARAM_INFO
	.align		4
.L_137:
        /*0008*/ 	.byte	0x04, 0x17
        /*000a*/ 	.short	(.L_139 - .L_138)
.L_138:
        /*000c*/ 	.word	0x00000000
        /*0010*/ 	.short	0x0016
        /*0012*/ 	.short	0x0064
        /*0014*/ 	.byte	0x00, 0xf0, 0x11, 0x00


	//----- nvinfo : EIATTR_KPARAM_INFO
	.align		4
.L_139:
        /*0018*/ 	.byte	0x04, 0x17
        /*001a*/ 	.short	(.L_141 - .L_140)
.L_140:
        /*001c*/ 	.word	0x00000000
        /*0020*/ 	.short	0x0015
        /*0022*/ 	.short	0x0060
        /*0024*/ 	.byte	0x00, 0xf0, 0x11, 0x00


	//----- nvinfo : EIATTR_KPARAM_INFO
	.align		4
.L_141:
        /*0028*/ 	.byte	0x04, 0x17
        /*002a*/ 	.short	(.L_143 - .L_142)
.L_142:
        /*002c*/ 	.word	0x00000000
        /*0030*/ 	.short	0x0014
        /*0032*/ 	.short	0x005c
        /*0034*/ 	.byte	0x00, 0xf0, 0x11, 0x00


	//----- nvinfo : EIATTR_KPARAM_INFO
	.align		4
.L_143:
        /*0038*/ 	.byte	0x04, 0x17
        /*003a*/ 	.short	(.L_145 - .L_144)
.L_144:
        /*003c*/ 	.word	0x00000000
        /*0040*/ 	.short	0x0013
        /*0042*/ 	.short	0x0058
        /*0044*/ 	.byte	0x00, 0xf0, 0x11, 0x00


	//----- nvinfo : EIATTR_KPARAM_INFO
	.align		4
.L_145:
        /*0048*/ 	.byte	0x04, 0x17
        /*004a*/ 	.short	(.L_147 - .L_146)
.L_146:
        /*004c*/ 	.word	0x00000000
        /*0050*/ 	.short	0x0012
        /*0052*/ 	.short	0x0054
        /*0054*/ 	.byte	0x00, 0xf0, 0x11, 0x00


	//----- nvinfo : EIATTR_KPARAM_INFO
	.align		4
.L_147:
        /*0058*/ 	.byte	0x04, 0x17
        /*005a*/ 	.short	(.L_149 - .L_148)
.L_148:
        /*005c*/ 	.word	0x00000000
        /*0060*/ 	.short	0x0011
        /*0062*/ 	.short	0x0050
        /*0064*/ 	.byte	0x00, 0xf0, 0x11, 0x00


	//----- nvinfo : EIATTR_KPARAM_INFO
	.align		4
.L_149:
        /*0068*/ 	.byte	0x04, 0x17
        /*006a*/ 	.short	(.L_151 - .L_150)
.L_150:
        /*006c*/ 	.word	0x00000000
        /*0070*/ 	.short	0x0010
        /*0072*/ 	.short	0x004c
        /*0074*/ 	.byte	0x00, 0xf0, 0x11, 0x00


	//----- nvinfo : EIATTR_KPARAM_INFO
	.align		4
.L_151:
        /*0078*/ 	.byte	0x04, 0x17
        /*007a*/ 	.short	(.L_153 - .L_152)
.L_152:
        /*007c*/ 	.word	0x00000000
        /*0080*/ 	.short	0x000f
        /*0082*/ 	.short	0x0048
        /*0084*/ 	.byte	0x00, 0xf0, 0x11, 0x00


	//----- nvinfo : EIATTR_KPARAM_INFO
	.align		4
.L_153:
        /*0088*/ 	.byte	0x04, 0x17
        /*008a*/ 	.short	(.L_155 - .L_154)
.L_154:
        /*008c*/ 	.word	0x00000000
        /*0090*/ 	.short	0x000e
        /*0092*/ 	.short	0x0044
        /*0094*/ 	.byte	0x00, 0xf0, 0x11, 0x00


	//----- nvinfo : EIATTR_KPARAM_INFO
	.align		4
.L_155:
        /*0098*/ 	.byte	0x04, 0x17
        /*009a*/ 	.short	(.L_157 - .L_156)
.L_156:
        /*009c*/ 	.word	0x00000000
        /*00a0*/ 	.short	0x000d
        /*00a2*/ 	.short	0x0040
        /*00a4*/ 	.byte	0x00, 0xf0, 0x11, 0x00


	//----- nvinfo : EIATTR_KPARAM_INFO
	.align		4
.L_157:
        /*00a8*/ 	.byte	0x04, 0x17
        /*00aa*/ 	.short	(.L_159 - .L_158)
.L_158:
        /*00ac*/ 	.word	0x00000000
        /*00b0*/ 	.short	0x000c
        /*00b2*/ 	.short	0x003c
        /*00b4*/ 	.byte	0x00, 0xf0, 0x11, 0x00


	//----- nvinfo : EIATTR_KPARAM_INFO
	.align		4
.L_159:
        /*00b8*/ 	.byte	0x04, 0x17
        /*00ba*/ 	.short	(.L_161 - .L_160)
.L_160:
        /*00bc*/ 	.word	0x00000000
        /*00c0*/ 	.short	0x000b
        /*00c2*/ 	.short	0x0038
        /*00c4*/ 	.byte	0x00, 0xf0, 0x11, 0x00


	//----- nvinfo : EIATTR_KPARAM_INFO
	.align		4
.L_161:
        /*00c8*/ 	.byte	0x04, 0x17
        /*00ca*/ 	.short	(.L_163 - .L_162)
.L_162:
        /*00cc*/ 	.word	0x00000000
        /*00d0*/ 	.short	0x000a
        /*00d2*/ 	.short	0x0034
        /*00d4*/ 	.byte	0x00, 0xf0, 0x11, 0x00


	//----- nvinfo : EIATTR_KPARAM_INFO
	.align		4
.L_163:
        /*00d8*/ 	.byte	0x04, 0x17
        /*00da*/ 	.short	(.L_165 - .L_164)
.L_164:
        /*00dc*/ 	.word	0x00000000
        /*00e0*/ 	.short	0x0009
        /*00e2*/ 	.short	0x0030
        /*00e4*/ 	.byte	0x00, 0xf0, 0x11, 0x00


	//----- nvinfo : EIATTR_KPARAM_INFO
	.align		4
.L_165:
        /*00e8*/ 	.byte	0x04, 0x17
        /*00ea*/ 	.short	(.L_167 - .L_166)
.L_166:
        /*00ec*/ 	.word	0x00000000
        /*00f0*/ 	.short	0x0008
        /*00f2*/ 	.short	0x002c
        /*00f4*/ 	.byte	0x00, 0xf0, 0x11, 0x00


	//----- nvinfo : EIATTR_KPARAM_INFO
	.align		4
.L_167:
        /*00f8*/ 	.byte	0x04, 0x17
        /*00fa*/ 	.short	(.L_169 - .L_168)
.L_168:
        /*00fc*/ 	.word	0x00000000
        /*0100*/ 	.short	0x0007
        /*0102*/ 	.short	0x0028
        /*0104*/ 	.byte	0x00, 0xf0, 0x11, 0x00


	//----- nvinfo : EIATTR_KPARAM_INFO
	.align		4
.L_169:
        /*0108*/ 	.byte	0x04, 0x17
        /*010a*/ 	.short	(.L_171 - .L_170)
.L_170:
        /*010c*/ 	.word	0x00000000
        /*0110*/ 	.short	0x0006
        /*0112*/ 	.short	0x0024
        /*0114*/ 	.byte	0x00, 0xf0, 0x11, 0x00


	//----- nvinfo : EIATTR_KPARAM_INFO
	.align		4
.L_171:
        /*0118*/ 	.byte	0x04, 0x17
        /*011a*/ 	.short	(.L_173 - .L_172)
.L_172:
        /*011c*/ 	.word	0x00000000
        /*0120*/ 	.short	0x0005
        /*0122*/ 	.short	0x0020
        /*0124*/ 	.byte	0x00, 0xf0, 0x11, 0x00


	//----- nvinfo : EIATTR_KPARAM_INFO
	.align		4
.L_173:
        /*0128*/ 	.byte	0x04, 0x17
        /*012a*/ 	.short	(.L_175 - .L_174)
.L_174:
        /*012c*/ 	.word	0x00000000
        /*0130*/ 	.short	0x0004
        /*0132*/ 	.short	0x001c
        /*0134*/ 	.byte	0x00, 0xf0, 0x11, 0x00


	//----- nvinfo : EIATTR_KPARAM_INFO
	.align		4
.L_175:
        /*0138*/ 	.byte	0x04, 0x17
        /*013a*/ 	.short	(.L_177 - .L_176)
.L_176:
        /*013c*/ 	.word	0x00000000
        /*0140*/ 	.short	0x0003
        /*0142*/ 	.short	0x0018
        /*0144*/ 	.byte	0x00, 0xf0, 0x11, 0x00


	//----- nvinfo : EIATTR_KPARAM_INFO
	.align		4
.L_177:
        /*0148*/ 	.byte	0x04, 0x17
        /*014a*/ 	.short	(.L_179 - .L_178)
.L_178:
        /*014c*/ 	.word	0x00000000
        /*0150*/ 	.short	0x0002
        /*0152*/ 	.short	0x0010
        /*0154*/ 	.byte	0x00, 0xf5, 0x21, 0x00


	//----- nvinfo : EIATTR_KPARAM_INFO
	.align		4
.L_179:
        /*0158*/ 	.byte	0x04, 0x17
        /*015a*/ 	.short	(.L_181 - .L_180)
.L_180:
        /*015c*/ 	.word	0x00000000
        /*0160*/ 	.short	0x0001
        /*0162*/ 	.short	0x0008
        /*0164*/ 	.byte	0x00, 0xf5, 0x21, 0x00


	//----- nvinfo : EIATTR_KPARAM_INFO
	.align		4
.L_181:
        /*0168*/ 	.byte	0x04, 0x17
        /*016a*/ 	.short	(.L_183 - .L_182)
.L_182:
        /*016c*/ 	.word	0x00000000
        /*0170*/ 	.short	0x0000
        /*0172*/ 	.short	0x0000
        /*0174*/ 	.byte	0x00, 0xf5, 0x21, 0x00


	//----- nvinfo : EIATTR_SPARSE_MMA_MASK
	.align		4
.L_183:
        /*0178*/ 	.byte	0x03, 0x50
        /*017a*/ 	.short	0x0000


	//----- nvinfo : EIATTR_MAXREG_COUNT
	.align		4
        /*017c*/ 	.byte	0x03, 0x1b
        /*017e*/ 	.short	0x00ff


	//----- nvinfo : EIATTR_NUM_BARRIERS
	.align		4
        /*0180*/ 	.byte	0x02, 0x4c
        /*0182*/ 	.byte	0x01
	.zero		1


	//----- nvinfo : EIATTR_MERCURY_ISA_VERSION
	.align		4
        /*0184*/ 	.byte	0x03, 0x5f
        /*0186*/ 	.short	0x0101


	//----- nvinfo : EIATTR_VRC_CTA_INIT_COUNT
	.align		4
        /*0188*/ 	.byte	0x02, 0x4a
	.zero		1
	.zero		1


	//----- nvinfo : EIATTR_EXIT_INSTR_OFFSETS
	.align		4
        /*018c*/ 	.byte	0x04, 0x1c
        /*018e*/ 	.short	(.L_185 - .L_184)


	//   ....[0]....
.L_184:
        /*0190*/ 	.word	0x00002da0


	//----- nvinfo : EIATTR_CRS_STACK_SIZE
	.align		4
.L_185:
        /*0194*/ 	.byte	0x04, 0x1e
        /*0196*/ 	.short	(.L_187 - .L_186)
.L_186:
        /*0198*/ 	.word	0x00000000


	//----- nvinfo : EIATTR_CBANK_PARAM_SIZE
	.align		4
.L_187:
        /*019c*/ 	.byte	0x03, 0x19
        /*019e*/ 	.short	0x0068


	//----- nvinfo : EIATTR_PARAM_CBANK
	.align		4
        /*01a0*/ 	.byte	0x04, 0x0a
        /*01a2*/ 	.short	(.L_189 - .L_188)
	.align		4
.L_188:
        /*01a4*/ 	.word	index@(.nv.constant0._Z11kernel__2_1PfS_S_iiiiiiiiiiiiiiiiiiii)
        /*01a8*/ 	.short	0x0380
        /*01aa*/ 	.short	0x0068


	//----- nvinfo : EIATTR_SW_WAR
	.align		4
.L_189:
        /*01ac*/ 	.byte	0x04, 0x36
        /*01ae*/ 	.short	(.L_191 - .L_190)
.L_190:
        /*01b0*/ 	.word	0x00000008
.L_191:


//--------------------- .nv.info._Z11kernel__1_1PfS_S_iiiiiiiiiiiiiiiiiiii --------------------------
	.section	.nv.info._Z11kernel__1_1PfS_S_iiiiiiiiiiiiiiiiiiii,"",@"SHT_CUDA_INFO"
	.sectionflags	@""
	.align	4


	//----- nvinfo : EIATTR_CUDA_API_VERSION
	.align		4
        /*0000*/ 	.byte	0x04, 0x37
        /*0002*/ 	.short	(.L_193 - .L_192)
.L_192:
        /*0004*/ 	.word	0x00000082


	//----- nvinfo : EIATTR_KPARAM_INFO
	.align		4
.L_193:
        /*0008*/ 	.byte	0x04, 0x17
        /*000a*/ 	.short	(.L_195 - .L_194)
.L_194:
        /*000c*/ 	.word	0x00000000
        /*0010*/ 	.short	0x0016
        /*0012*/ 	.short	0x0064
        /*0014*/ 	.byte	0x00, 0xf0, 0x11, 0x00


	//----- nvinfo : EIATTR_KPARAM_INFO
	.align		4
.L_195:
        /*0018*/ 	.byte	0x04, 0x17
        /*001a*/ 	.short	(.L_197 - .L_196)
.L_196:
        /*001c*/ 	.word	0x00000000
        /*0020*/ 	.short	0x0015
        /*0022*/ 	.short	0x0060
        /*0024*/ 	.byte	0x00, 0xf0, 0x11, 0x00


	//----- nvinfo : EIATTR_KPARAM_INFO
	.align		4
.L_197:
        /*0028*/ 	.byte	0x04, 0x17
        /*002a*/ 	.short	(.L_199 - .L_198)
.L_198:
        /*002c*/ 	.word	0x00000000
        /*0030*/ 	.short	0x0014
        /*0032*/ 	.short	0x005c
        /*0034*/ 	.byte	0x00, 0xf0, 0x11, 0x00


	//----- nvinfo : EIATTR_KPARAM_INFO
	.align		4
.L_199:
        /*0038*/ 	.byte	0x04, 0x17
        /*003a*/ 	.short	(.L_201 - .L_200)
.L_200:
        /*003c*/ 	.word	0x00000000
        /*0040*/ 	.short	0x0013
        /*0042*/ 	.short	0x0058
        /*0044*/ 	.byte	0x00, 0xf0, 0x11, 0x00


	//----- nvinfo : EIATTR_KPARAM_INFO
	.align		4
.L_201:
        /*0048*/ 	.byte	0x04, 0x17
        /*004a*/ 	.short	(.L_203 - .L_202)
.L_202:
        /*004c*/ 	.word	0x00000000
        /*0050*/ 	.short	0x0012
        /*0052*/ 	.short	0x0054
        /*0054*/ 	.byte	0x00, 0xf0, 0x11, 0x00


	//----- nvinfo : EIATTR_KPARAM_INFO
	.align		4
.L_203:
        /*0058*/ 	.byte	0x04, 0x17
        /*005a*/ 	.short	(.L_205 - .L_204)
.L_204:
        /*005c*/ 	.word	0x00000000
        /*0060*/ 	.short	0x0011
        /*0062*/ 	.short	0x0050
        /*0064*/ 	.byte	0x00, 0xf0, 0x11, 0x00


	//----- nvinfo : EIATTR_KPARAM_INFO
	.align		4
.L_205:
        /*0068*/ 	.byte	0x04, 0x17
        /*006a*/ 	.short	(.L_207 - .L_206)
.L_206:
        /*006c*/ 	.word	0x00000000
        /*0070*/ 	.short	0x0010
        /*0072*/ 	.short	0x004c
        /*0074*/ 	.byte	0x00, 0xf0, 0x11, 0x00


	//----- nvinfo : EIATTR_KPARAM_INFO
	.align		4
.L_207:
        /*0078*/ 	.byte	0x04, 0x17
        /*007a*/ 	.short	(.L_209 - .L_208)
.L_208:
        /*007c*/ 	.word	0x00000000
        /*0080*/ 	.short	0x000f
        /*0082*/ 	.short	0x0048
        /*0084*/ 	.byte	0x00, 0xf0, 0x11, 0x00


	//----- nvinfo : EIATTR_KPARAM_INFO
	.align		4
.L_209:
        /*0088*/ 	.byte	0x04, 0x17
        /*008a*/ 	.short	(.L_211 - .L_210)
.L_210:
        /*008c*/ 	.word	0x00000000
        /*0090*/ 	.short	0x000e
        /*0092*/ 	.short	0x0044
        /*0094*/ 	.byte	0x00, 0xf0, 0x11, 0x00


	//----- nvinfo : EIATTR_KPARAM_INFO
	.align		4
.L_211:
        /*0098*/ 	.byte	0x04, 0x17
        /*009a*/ 	.short	(.L_213 - .L_212)
.L_212:
        /*009c*/ 	.word	0x00000000
        /*00a0*/ 	.short	0x000d
        /*00a2*/ 	.short	0x0040
        /*00a4*/ 	.byte	0x00, 0xf0, 0x11, 0x00


	//----- nvinfo : EIATTR_KPARAM_INFO
	.align		4
.L_213:
        /*00a8*/ 	.byte	0x04, 0x17
        /*00aa*/ 	.short	(.L_215 - .L_214)
.L_214:
        /*00ac*/ 	.word	0x00000000
        /*00b0*/ 	.short	0x000c
        /*00b2*/ 	.short	0x003c
        /*00b4*/ 	.byte	0x00, 0xf0, 0x11, 0x00


	//----- nvinfo : EIATTR_KPARAM_INFO
	.align		4
.L_215:
        /*00b8*/ 	.byte	0x04, 0x17
        /*00ba*/ 	.short	(.L_217 - .L_216)
.L_216:
        /*00bc*/ 	.word	0x00000000
        /*00c0*/ 	.short	0x000b
        /*00c2*/ 	.short	0x0038
        /*00c4*/ 	.byte	0x00, 0xf0, 0x11, 0x00


	//----- nvinfo : EIATTR_KPARAM_INFO
	.align		4
.L_217:
        /*00c8*/ 	.byte	0x04, 0x17
        /*00ca*/ 	.short	(.L_219 - .L_218)
.L_218:
        /*00cc*/ 	.word	0x00000000
        /*00d0*/ 	.short	0x000a
        /*00d2*/ 	.short	0x0034
        /*00d4*/ 	.byte	0x00, 0xf0, 0x11, 0x00


	//----- nvinfo : EIATTR_KPARAM_INFO
	.align		4
.L_219:
        /*00d8*/ 	.byte	0x04, 0x17
        /*00da*/ 	.short	(.L_221 - .L_220)
.L_220:
        /*00dc*/ 	.word	0x00000000
        /*00e0*/ 	.short	0x0009
        /*00e2*/ 	.short	0x0030
        /*00e4*/ 	.byte	0x00, 0xf0, 0x11, 0x00


	//----- nvinfo : EIATTR_KPARAM_INFO
	.align		4
.L_221:
        /*00e8*/ 	.byte	0x04, 0x17
        /*00ea*/ 	.short	(.L_223 - .L_222)
.L_222:
        /*00ec*/ 	.word	0x00000000
        /*00f0*/ 	.short	0x0008
        /*00f2*/ 	.short	0x002c
        /*00f4*/ 	.byte	0x00, 0xf0, 0x11, 0x00


	//----- nvinfo : EIATTR_KPARAM_INFO
	.align		4
.L_223:
        /*00f8*/ 	.byte	0x04, 0x17
        /*00fa*/ 	.short	(.L_225 - .L_224)
.L_224:
        /*00fc*/ 	.word	0x00000000
        /*0100*/ 	.short	0x0007
        /*0102*/ 	.short	0x0028
        /*0104*/ 	.byte	0x00, 0xf0, 0x11, 0x00


	//----- nvinfo : EIATTR_KPARAM_INFO
	.align		4
.L_225:
        /*0108*/ 	.byte	0x04, 0x17
        /*010a*/ 	.short	(.L_227 - .L_226)
.L_226:
        /*010c*/ 	.word	0x00000000
        /*0110*/ 	.short	0x0006
        /*0112*/ 	.short	0x0024
        /*0114*/ 	.byte	0x00, 0xf0, 0x11, 0x00


	//----- nvinfo : EIATTR_KPARAM_INFO
	.align		4
.L_227:
        /*0118*/ 	.byte	0x04, 0x17
        /*011a*/ 	.short	(.L_229 - .L_228)
.L_228:
        /*011c*/ 	.word	0x00000000
        /*0120*/ 	.short	0x0005
        /*0122*/ 	.short	0x0020
        /*0124*/ 	.byte	0x00, 0xf0, 0x11, 0x00


	//----- nvinfo : EIATTR_KPARAM_INFO
	.align		4
.L_229:
        /*0128*/ 	.byte	0x04, 0x17
        /*012a*/ 	.short	(.L_231 - .L_230)
.L_230:
        /*012c*/ 	.word	0x00000000
        /*0130*/ 	.short	0x0004
        /*0132*/ 	.short	0x001c
        /*0134*/ 	.byte	0x00, 0xf0, 0x11, 0x00


	//----- nvinfo : EIATTR_KPARAM_INFO
	.align		4
.L_231:
        /*0138*/ 	.byte	0x04, 0x17
        /*013a*/ 	.short	(.L_233 - .L_232)
.L_232:
        /*013c*/ 	.word	0x00000000
        /*0140*/ 	.short	0x0003
        /*0142*/ 	.short	0x0018
        /*0144*/ 	.byte	0x00, 0xf0, 0x11, 0x00


	//----- nvinfo : EIATTR_KPARAM_INFO
	.align		4
.L_233:
        /*0148*/ 	.byte	0x04, 0x17
        /*014a*/ 	.short	(.L_235 - .L_234)
.L_234:
        /*014c*/ 	.word	0x00000000
        /*0150*/ 	.short	0x0002
        /*0152*/ 	.short	0x0010
        /*0154*/ 	.byte	0x00, 0xf5, 0x21, 0x00


	//----- nvinfo : EIATTR_KPARAM_INFO
	.align		4
.L_235:
        /*0158*/ 	.byte	0x04, 0x17
        /*015a*/ 	.short	(.L_237 - .L_236)
.L_236:
        /*015c*/ 	.word	0x00000000
        /*0160*/ 	.short	0x0001
        /*0162*/ 	.short	0x0008
        /*0164*/ 	.byte	0x00, 0xf5, 0x21, 0x00


	//----- nvinfo : EIATTR_KPARAM_INFO
	.align		4
.L_237:
        /*0168*/ 	.byte	0x04, 0x17
        /*016a*/ 	.short	(.L_239 - .L_238)
.L_238:
        /*016c*/ 	.word	0x00000000
        /*0170*/ 	.short	0x0000
        /*0172*/ 	.short	0x0000
        /*0174*/ 	.byte	0x00, 0xf5, 0x21, 0x00


	//----- nvinfo : EIATTR_SPARSE_MMA_MASK
	.align		4
.L_239:
        /*0178*/ 	.byte	0x03, 0x50
        /*017a*/ 	.short	0x0000


	//----- nvinfo : EIATTR_MAXREG_COUNT
	.align		4
        /*017c*/ 	.byte	0x03, 0x1b
        /*017e*/ 	.short	0x00ff


	//----- nvinfo : EIATTR_NUM_BARRIERS
	.align		4
        /*0180*/ 	.byte	0x02, 0x4c
        /*0182*/ 	.byte	0x01
	.zero		1


	//----- nvinfo : EIATTR_MERCURY_ISA_VERSION
	.align		4
        /*0184*/ 	.byte	0x03, 0x5f
        /*0186*/ 	.short	0x0101


	//----- nvinfo : EIATTR_VRC_CTA_INIT_COUNT
	.align		4
        /*0188*/ 	.byte	0x02, 0x4a
	.zero		1
	.zero		1


	//----- nvinfo : EIATTR_EXIT_INSTR_OFFSETS
	.align		4
        /*018c*/ 	.byte	0x04, 0x1c
        /*018e*/ 	.short	(.L_241 - .L_240)


	//   ....[0]....
.L_240:
        /*0190*/ 	.word	0x00001d40


	//----- nvinfo : EIATTR_CRS_STACK_SIZE
	.align		4
.L_241:
        /*0194*/ 	.byte	0x04, 0x1e
        /*0196*/ 	.short	(.L_243 - .L_242)
.L_242:
        /*0198*/ 	.word	0x00000000


	//----- nvinfo : EIATTR_CBANK_PARAM_SIZE
	.align		4
.L_243:
        /*019c*/ 	.byte	0x03, 0x19
        /*019e*/ 	.short	0x0068


	//----- nvinfo : EIATTR_PARAM_CBANK
	.align		4
        /*01a0*/ 	.byte	0x04, 0x0a
        /*01a2*/ 	.short	(.L_245 - .L_244)
	.align		4
.L_244:
        /*01a4*/ 	.word	index@(.nv.constant0._Z11kernel__1_1PfS_S_iiiiiiiiiiiiiiiiiiii)
        /*01a8*/ 	.short	0x0380
        /*01aa*/ 	.short	0x0068


	//----- nvinfo : EIATTR_SW_WAR
	.align		4
.L_245:
        /*01ac*/ 	.byte	0x04, 0x36
        /*01ae*/ 	.short	(.L_247 - .L_246)
.L_246:
        /*01b0*/ 	.word	0x00000008
.L_247:


//--------------------- .nv.callgraph             --------------------------
	.section	.nv.callgraph,"",@"SHT_CUDA_CALLGRAPH"
	.align	4
	.sectionentsize	8
	.align		4
        /*0000*/ 	.word	0x00000000
	.align		4
        /*0004*/ 	.word	0xffffffff
	.align		4
        /*0008*/ 	.word	0x00000000
	.align		4
        /*000c*/ 	.word	0xfffffffe
	.align		4
        /*0010*/ 	.word	0x00000000
	.align		4
        /*0014*/ 	.word	0xfffffffd
	.align		4
        /*0018*/ 	.word	0x00000000
	.align		4
        /*001c*/ 	.word	0xfffffffc


//--------------------- .text._Z11kernel__4_1PfS_S_iiiiiiiiiiiiiiiiiiii --------------------------
	.section	.text._Z11kernel__4_1PfS_S_iiiiiiiiiiiiiiiiiiii,"ax",@progbits
	.align	128
        .global         _Z11kernel__4_1PfS_S_iiiiiiiiiiiiiiiiiiii
        .type           _Z11kernel__4_1PfS_S_iiiiiiiiiiiiiiiiiiii,@function
        .size           _Z11kernel__4_1PfS_S_iiiiiiiiiiiiiiiiiiii,(.L_x_51 - _Z11kernel__4_1PfS_S_iiiiiiiiiiiiiiiiiiii)
        .other          _Z11kernel__4_1PfS_S_iiiiiiiiiiiiiiiiiiii,@"STO_CUDA_ENTRY STV_DEFAULT"
_Z11kernel__4_1PfS_S_iiiiiiiiiiiiiiiiiiii:
.text._Z11kernel__4_1PfS_S_iiiiiiiiiiiiiiiiiiii:
[----:B------:R-:W-:Y:S08]  /*0000*/  LDC R1, c[0x0][0x37c] ;  /* 0x0000df00ff017b82 */ /* 0x000ff00000000800 */
[----:B------:R-:W0:Y:S01]  /*0010*/  LDC.64 R6, c[0x0][0x3b8] ;  /* 0x0000ee00ff067b82 */ /* 0x000e220000000a00 */
[----:B------:R-:W1:Y:S01]  /*0020*/  LDCU.128 UR4, c[0x0][0x3c0] ;  /* 0x00007800ff0477ac */ /* 0x000e620008000c00 */
[----:B------:R-:W-:Y:S01]  /*0030*/  HFMA2 R47, -RZ, RZ, 0, 0 ;  /* 0x00000000ff2f7431 */ /* 0x000fe200000001ff */
[----:B------:R-:W-:Y:S01]  /*0040*/  CS2R R18, SRZ ;  /* 0x0000000000127805 */ /* 0x000fe2000001ff00 */
[----:B------:R-:W-:Y:S01]  /*0050*/  HFMA2 R44, -RZ, RZ, 0, 0 ;  /* 0x00000000ff2c7431 */ /* 0x000fe200000001ff */
[----:B------:R-:W-:-:S02]  /*0060*/  CS2R R20, SRZ ;  /* 0x0000000000147805 */ /* 0x000fc4000001ff00 */
[----:B------:R-:W-:Y:S02]  /*0070*/  CS2R R22, SRZ ;  /* 0x0000000000167805 */ /* 0x000fe4000001ff00 */
[----:B------:R-:W-:Y:S01]  /*0080*/  CS2R R24, SRZ ;  /* 0x0000000000187805 */ /* 0x000fe2000001ff00 */
[----:B------:R-:W2:Y:S01]  /*0090*/  LDC.64 R30, c[0x0][0x3a8] ;  /* 0x0000ea00ff1e7b82 */ /* 0x000ea20000000a00 */
[----:B------:R-:W-:Y:S02]  /*00a0*/  CS2R R26, SRZ ;  /* 0x00000000001a7805 */ /* 0x000fe4000001ff00 */
[----:B------:R-:W-:Y:S02]  /*00b0*/  CS2R R42, SRZ ;  /* 0x00000000002a7805 */ /* 0x000fe4000001ff00 */
[----:B------:R-:W-:Y:S02]  /*00c0*/  MOV R48, RZ ;  /* 0x000000ff00307202 */ /* 0x000fe40000000f00 */
[----:B------:R-:W-:-:S02]  /*00d0*/  CS2R R52, SRZ ;  /* 0x0000000000347805 */ /* 0x000fc4000001ff00 */
[----:B------:R-:W-:Y:S02]  /*00e0*/  MOV R54, RZ ;  /* 0x000000ff00367202 */ /* 0x000fe40000000f00 */
[----:B------:R-:W-:Y:S02]  /*00f0*/  CS2R R28, SRZ ;  /* 0x00000000001c7805 */ /* 0x000fe4000001ff00 */
[----:B------:R-:W-:Y:S01]  /*0100*/  MOV R41, RZ ;  /* 0x000000ff00297202 */ /* 0x000fe20000000f00 */
[----:B------:R-:W3:Y:S01]  /*0110*/  LDC.64 R32, c[0x0][0x3a0] ;  /* 0x0000e800ff207b82 */ /* 0x000ee20000000a00 */
[----:B------:R-:W4:Y:S01]  /*0120*/  LDCU.64 UR12, c[0x0][0x358] ;  /* 0x00006b00ff0c77ac */ /* 0x000f220008000a00 */
[----:B0-----:R-:W-:-:S04]  /*0130*/  IMAD R7, R7, R6, RZ ;  /* 0x0000000607077224 */ /* 0x001fc800078e02ff */
[----:B-1----:R-:W-:Y:S02]  /*0140*/  IMAD R4, R7, UR4, RZ ;  /* 0x0000000407047c24 */ /* 0x002fe4000f8e02ff */
[----:B------:R-:W0:Y:S02]  /*0150*/  S2UR UR4, SR_CTAID.X ;  /* 0x00000000000479c3 */ /* 0x000e240000002500 */
[----:B------:R-:W-:-:S04]  /*0160*/  IMAD R5, R4, UR5, RZ ;  /* 0x0000000504057c24 */ /* 0x000fc8000f8e02ff */
[----:B------:R-:W-:Y:S01]  /*0170*/  IMAD R8, R5, UR6, RZ ;  /* 0x0000000605087c24 */ /* 0x000fe2000f8e02ff */
[----:B------:R-:W-:-:S03]  /*0180*/  IABS R14, R5 ;  /* 0x00000005000e7213 */ /* 0x000fc60000000000 */
[----:B------:R-:W-:Y:S01]  /*0190*/  IMAD R9, R8, UR7, RZ ;  /* 0x0000000708097c24 */ /* 0x000fe2000f8e02ff */
[----:B------:R-:W-:-:S03]  /*01a0*/  IABS R12, R8 ;  /* 0x00000008000c7213 */ /* 0x000fc60000000000 */
[----:B------:R-:W1:Y:S01]  /*01b0*/  I2F.U32.RP R0, R9 ;  /* 0x0000000900007306 */ /* 0x000e620000209000 */
[----:B------:R-:W-:Y:S02]  /*01c0*/  IADD3 R11, PT, PT, RZ, -R9, RZ ;  /* 0x80000009ff0b7210 */ /* 0x000fe40007ffe0ff */
[----:B------:R-:W-:-:S05]  /*01d0*/  ISETP.NE.U32.AND P2, PT, R9, RZ, PT ;  /* 0x000000ff0900720c */ /* 0x000fca0003f45070 */
[----:B------:R-:W5:Y:S08]  /*01e0*/  I2F.RP R10, R12 ;  /* 0x0000000c000a7306 */ /* 0x000f700000209400 */
[----:B-1----:R-:W1:Y:S08]  /*01f0*/  MUFU.RCP R0, R0 ;  /* 0x0000000000007308 */ /* 0x002e700000001000 */
[----:B-----5:R-:W-:Y:S01]  /*0200*/  MUFU.RCP R10, R10 ;  /* 0x0000000a000a7308 */ /* 0x020fe20000001000 */
[----:B-1----:R-:W-:-:S07]  /*0210*/  IADD3 R2, PT, PT, R0, 0xffffffe, RZ ;  /* 0x0ffffffe00027810 */ /* 0x002fce0007ffe0ff */
[----:B------:R1:W5:Y:S02]  /*0220*/  F2I.FTZ.U32.TRUNC.NTZ R3, R2 ;  /* 0x0000000200037305 */ /* 0x000364000021f000 */
[----:B-1----:R-:W-:Y:S02]  /*0230*/  HFMA2 R2, -RZ, RZ, 0, 0 ;  /* 0x00000000ff027431 */ /* 0x002fe400000001ff */
[----:B-----5:R-:W-:-:S04]  /*0240*/  IMAD R11, R11, R3, RZ ;  /* 0x000000030b0b7224 */ /* 0x020fc800078e02ff */
[----:B------:R-:W-:-:S06]  /*0250*/  IMAD.HI.U32 R3, R3, R11, R2 ;  /* 0x0000000b03037227 */ /* 0x000fcc00078e0002 */
[----:B0-----:R-:W-:Y:S01]  /*0260*/  IMAD.HI.U32 R0, R3, UR4, RZ ;  /* 0x0000000403007c27 */ /* 0x001fe2000f8e00ff */
[----:B------:R-:W-:-:S04]  /*0270*/  IADD3 R3, PT, PT, R10, 0xffffffe, RZ ;  /* 0x0ffffffe0a037810 */ /* 0x000fc80007ffe0ff */
[----:B------:R-:W-:Y:S02]  /*0280*/  IADD3 R2, PT, PT, -R0, RZ, RZ ;  /* 0x000000ff00027210 */ /* 0x000fe40007ffe1ff */
[----:B------:R-:W0:Y:S03]  /*0290*/  F2I.FTZ.U32.TRUNC.NTZ R3, R3 ;  /* 0x0000000300037305 */ /* 0x000e26000021f000 */
[----:B------:R-:W-:-:S05]  /*02a0*/  IMAD R2, R9, R2, UR4 ;  /* 0x0000000409027e24 */ /* 0x000fca000f8e0202 */
[----:B------:R-:W-:Y:S02]  /*02b0*/  ISETP.GE.U32.AND P0, PT, R2, R9, PT ;  /* 0x000000090200720c */ /* 0x000fe40003f06070 */
[----:B0-----:R-:W-:-:S11]  /*02c0*/  IADD3 R13, PT, PT, RZ, -R3, RZ ;  /* 0x80000003ff0d7210 */ /* 0x001fd60007ffe0ff */
[----:B------:R-:W-:Y:S02]  /*02d0*/  @P0 IADD3 R2, PT, PT, -R9, R2, RZ ;  /* 0x0000000209020210 */ /* 0x000fe40007ffe1ff */
[----:B------:R-:W-:Y:S02]  /*02e0*/  @P0 IADD3 R0, PT, PT, R0, 0x1, RZ ;  /* 0x0000000100000810 */ /* 0x000fe40007ffe0ff */
[----:B------:R-:W-:-:S13]  /*02f0*/  ISETP.GE.U32.AND P1, PT, R2, R9, PT ;  /* 0x000000090200720c */ /* 0x000fda0003f26070 */
[----:B------:R-:W-:Y:S02]  /*0300*/  @P1 IADD3 R0, PT, PT, R0, 0x1, RZ ;  /* 0x0000000100001810 */ /* 0x000fe40007ffe0ff */
[----:B------:R-:W-:-:S04]  /*0310*/  @!P2 LOP3.LUT R0, RZ, R9, RZ, 0x33, !PT ;  /* 0x00000009ff00a212 */ /* 0x000fc800078e33ff */
[----:B------:R-:W-:-:S05]  /*0320*/  IADD3 R2, PT, PT, -R0, RZ, RZ ;  /* 0x000000ff00027210 */ /* 0x000fca0007ffe1ff */
[----:B------:R-:W-:Y:S01]  /*0330*/  IMAD R11, R9, R2, UR4 ;  /* 0x00000004090b7e24 */ /* 0x000fe2000f8e0202 */
[----:B------:R-:W-:Y:S01]  /*0340*/  MOV R2, RZ ;  /* 0x000000ff00027202 */ /* 0x000fe20000000f00 */
[----:B------:R-:W-:Y:S01]  /*0350*/  IMAD R9, R13, R12, RZ ;  /* 0x0000000c0d097224 */ /* 0x000fe200078e02ff */
[----:B------:R-:W-:Y:S01]  /*0360*/  IABS R13, R8 ;  /* 0x00000008000d7213 */ /* 0x000fe20000000000 */
[----:B------:R-:W0:Y:S01]  /*0370*/  LDCU UR4, c[0x0][0x3e4] ;  /* 0x00007c80ff0477ac */ /* 0x000e220008000800 */
[----:B------:R-:W-:Y:S01]  /*0380*/  IABS R10, R11 ;  /* 0x0000000b000a7213 */ /* 0x000fe20000000000 */
[----:B------:R-:W-:Y:S01]  /*0390*/  IMAD.HI.U32 R2, R3, R9, R2 ;  /* 0x0000000903027227 */ /* 0x000fe200078e0002 */
[----:B------:R-:W-:Y:S02]  /*03a0*/  IADD3 R9, PT, PT, RZ, -R13, RZ ;  /* 0x8000000dff097210 */ /* 0x000fe40007ffe0ff */
[----:B------:R-:W-:Y:S02]  /*03b0*/  MOV R3, R10 ;  /* 0x0000000a00037202 */ /* 0x000fe40000000f00 */
[----:B------:R-:W-:-:S02]  /*03c0*/  MOV R13, R14 ;  /* 0x0000000e000d7202 */ /* 0x000fc40000000f00 */
[----:B------:R-:W-:Y:S01]  /*03d0*/  IABS R14, R4 ;  /* 0x00000004000e7213 */ /* 0x000fe20000000000 */
[----:B------:R-:W-:Y:S01]  /*03e0*/  IMAD.HI.U32 R2, R2, R3, RZ ;  /* 0x0000000302027227 */ /* 0x000fe200078e00ff */
[----:B------:R-:W1:Y:S03]  /*03f0*/  I2F.RP R10, R13 ;  /* 0x0000000d000a7306 */ /* 0x000e660000209400 */
[----:B------:R-:W-:Y:S01]  /*0400*/  IMAD R3, R2, R9, R3 ;  /* 0x0000000902037224 */ /* 0x000fe200078e0203 */
[----:B0-----:R-:W-:-:S04]  /*0410*/  UISETP.GE.AND UP0, UPT, UR4, 0x1, UPT ;  /* 0x000000010400788c */ /* 0x001fc8000bf06270 */
[----:B------:R-:W-:Y:S01]  /*0420*/  ISETP.GT.U32.AND P1, PT, R12, R3, PT ;  /* 0x000000030c00720c */ /* 0x000fe20003f24070 */
[----:B-1----:R-:W0:-:S12]  /*0430*/  MUFU.RCP R10, R10 ;  /* 0x0000000a000a7308 */ /* 0x002e180000001000 */
[-C--:B------:R-:W-:Y:S02]  /*0440*/  @!P1 IADD3 R3, PT, PT, R3, -R12.reuse, RZ ;  /* 0x8000000c03039210 */ /* 0x080fe40007ffe0ff */
[----:B------:R-:W-:Y:S02]  /*0450*/  @!P1 IADD3 R2, PT, PT, R2, 0x1, RZ ;  /* 0x0000000102029810 */ /* 0x000fe40007ffe0ff */
[----:B------:R-:W-:Y:S02]  /*0460*/  ISETP.GE.U32.AND P0, PT, R3, R12, PT ;  /* 0x0000000c0300720c */ /* 0x000fe40003f06070 */
[----:B------:R-:W-:Y:S02]  /*0470*/  LOP3.LUT R3, R11, R8, RZ, 0x3c, !PT ;  /* 0x000000080b037212 */ /* 0x000fe400078e3cff */
[----:B------:R-:W-:Y:S02]  /*0480*/  ISETP.NE.AND P1, PT, R8, RZ, PT ;  /* 0x000000ff0800720c */ /* 0x000fe40003f25270 */
[----:B------:R-:W-:-:S02]  /*0490*/  ISETP.GE.AND P2, PT, R3, RZ, PT ;  /* 0x000000ff0300720c */ /* 0x000fc40003f46270 */
[----:B0-----:R-:W-:-:S05]  /*04a0*/  IADD3 R9, PT, PT, R10, 0xffffffe, RZ ;  /* 0x0ffffffe0a097810 */ /* 0x001fca0007ffe0ff */
[----:B------:R-:W-:Y:S01]  /*04b0*/  @P0 IADD3 R2, PT, PT, R2, 0x1, RZ ;  /* 0x0000000102020810 */ /* 0x000fe20007ffe0ff */
[----:B------:R-:W0:Y:S05]  /*04c0*/  F2I.FTZ.U32.TRUNC.NTZ R9, R9 ;  /* 0x0000000900097305 */ /* 0x000e2a000021f000 */
[----:B------:R-:W-:Y:S02]  /*04d0*/  @!P2 IADD3 R2, PT, PT, -R2, RZ, RZ ;  /* 0x000000ff0202a210 */ /* 0x000fe40007ffe1ff */
[----:B------:R-:W-:-:S04]  /*04e0*/  @!P1 LOP3.LUT R2, RZ, R8, RZ, 0x33, !PT ;  /* 0x00000008ff029212 */ /* 0x000fc800078e33ff */
[----:B------:R-:W-:Y:S02]  /*04f0*/  IADD3 R3, PT, PT, -R2, RZ, RZ ;  /* 0x000000ff02037210 */ /* 0x000fe40007ffe1ff */
[----:B0-----:R-:W-:-:S03]  /*0500*/  IADD3 R10, PT, PT, RZ, -R9, RZ ;  /* 0x80000009ff0a7210 */ /* 0x001fc60007ffe0ff */
[----:B------:R-:W-:Y:S02]  /*0510*/  IMAD R16, R8, R3, R11 ;  /* 0x0000000308107224 */ /* 0x000fe400078e020b */
[----:B------:R-:W-:Y:S01]  /*0520*/  HFMA2 R8, -RZ, RZ, 0, 0 ;  /* 0x00000000ff087431 */ /* 0x000fe200000001ff */
[----:B------:R-:W-:Y:S01]  /*0530*/  IABS R11, R5 ;  /* 0x00000005000b7213 */ /* 0x000fe20000000000 */
[----:B------:R-:W-:Y:S01]  /*0540*/  IMAD R3, R10, R13, RZ ;  /* 0x0000000d0a037224 */ /* 0x000fe200078e02ff */
[----:B------:R-:W-:Y:S02]  /*0550*/  IABS R10, R16 ;  /* 0x00000010000a7213 */ /* 0x000fe40000000000 */
[----:B------:R-:W-:Y:S01]  /*0560*/  IADD3 R12, PT, PT, RZ, -R11, RZ ;  /* 0x8000000bff0c7210 */ /* 0x000fe20007ffe0ff */
[----:B------:R-:W-:Y:S01]  /*0570*/  IMAD.HI.U32 R8, R9, R3, R8 ;  /* 0x0000000309087227 */ /* 0x000fe200078e0008 */
[----:B------:R-:W-:Y:S02]  /*0580*/  MOV R9, R10 ;  /* 0x0000000a00097202 */ /* 0x000fe40000000f00 */
[----:B------:R-:W0:Y:S03]  /*0590*/  I2F.RP R10, R14 ;  /* 0x0000000e000a7306 */ /* 0x000e260000209400 */
[----:B------:R-:W-:-:S04]  /*05a0*/  IMAD.HI.U32 R3, R8, R9, RZ ;  /* 0x0000000908037227 */ /* 0x000fc800078e00ff */
[----:B------:R-:W-:Y:S01]  /*05b0*/  IMAD R8, R3, R12, R9 ;  /* 0x0000000c03087224 */ /* 0x000fe200078e0209 */
[----:B------:R-:W-:-:S04]  /*05c0*/  IABS R12, R4 ;  /* 0x00000004000c7213 */ /* 0x000fc80000000000 */
[----:B------:R-:W-:Y:S01]  /*05d0*/  ISETP.GT.U32.AND P1, PT, R13, R8, PT ;  /* 0x000000080d00720c */ /* 0x000fe20003f24070 */
[----:B0-----:R-:W0:-:S12]  /*05e0*/  MUFU.RCP R10, R10 ;  /* 0x0000000a000a7308 */ /* 0x001e180000001000 */
        /* <DEDUP_REMOVED lines=15> */
[----:B------:R-:W-:Y:S01]  /*06e0*/  CS2R R16, SRZ ;  /* 0x0000000000107805 */ /* 0x000fe2000001ff00 */
[----:B------:R-:W-:Y:S01]  /*06f0*/  IMAD R5, R13, R14, RZ ;  /* 0x0000000e0d057224 */ /* 0x000fe200078e02ff */
[----:B------:R-:W-:Y:S02]  /*0700*/  IABS R10, R11 ;  /* 0x0000000b000a7213 */ /* 0x000fe40000000000 */
[----:B------:R-:W-:Y:S01]  /*0710*/  IABS R13, R7 ;  /* 0x00000007000d7213 */ /* 0x000fe20000000000 */
[----:B------:R-:W-:Y:S01]  /*0720*/  IMAD.HI.U32 R8, R9, R5, R8 ;  /* 0x0000000509087227 */ /* 0x000fe200078e0008 */
[----:B------:R-:W-:Y:S02]  /*0730*/  IADD3 R9, PT, PT, RZ, -R12, RZ ;  /* 0x8000000cff097210 */ /* 0x000fe40007ffe0ff */
[----:B------:R-:W-:-:S02]  /*0740*/  MOV R5, R10 ;  /* 0x0000000a00057202 */ /* 0x000fc40000000f00 */
[----:B------:R-:W-:Y:S02]  /*0750*/  MOV R10, R9 ;  /* 0x00000009000a7202 */ /* 0x000fe40000000f00 */
[----:B------:R-:W-:Y:S01]  /*0760*/  MOV R12, R13 ;  /* 0x0000000d000c7202 */ /* 0x000fe20000000f00 */
[----:B------:R-:W-:-:S03]  /*0770*/  IMAD.HI.U32 R8, R8, R5, RZ ;  /* 0x0000000508087227 */ /* 0x000fc600078e00ff */
[----:B------:R-:W0:Y:S01]  /*0780*/  I2F.RP R9, R12 ;  /* 0x0000000c00097306 */ /* 0x000e220000209400 */
[----:B------:R-:W-:-:S05]  /*0790*/  IMAD R5, R8, R10, R5 ;  /* 0x0000000a08057224 */ /* 0x000fca00078e0205 */
[----:B------:R-:W-:Y:S02]  /*07a0*/  ISETP.GT.U32.AND P1, PT, R14, R5, PT ;  /* 0x000000050e00720c */ /* 0x000fe40003f24070 */
[----:B0-----:R-:W0:Y:S11]  /*07b0*/  MUFU.RCP R9, R9 ;  /* 0x0000000900097308 */ /* 0x001e360000001000 */
[----:B------:R-:W-:-:S02]  /*07c0*/  @!P1 IADD3 R5, PT, PT, R5, -R14, RZ ;  /* 0x8000000e05059210 */ /* 0x000fc40007ffe0ff */
[----:B------:R-:W-:Y:S02]  /*07d0*/  @!P1 IADD3 R8, PT, PT, R8, 0x1, RZ ;  /* 0x0000000108089810 */ /* 0x000fe40007ffe0ff */
[----:B------:R-:W-:Y:S02]  /*07e0*/  ISETP.GE.U32.AND P0, PT, R5, R14, PT ;  /* 0x0000000e0500720c */ /* 0x000fe40003f06070 */
[----:B------:R-:W-:Y:S02]  /*07f0*/  LOP3.LUT R5, R11, R4, RZ, 0x3c, !PT ;  /* 0x000000040b057212 */ /* 0x000fe400078e3cff */
[----:B------:R-:W-:Y:S02]  /*0800*/  ISETP.NE.AND P1, PT, R4, RZ, PT ;  /* 0x000000ff0400720c */ /* 0x000fe40003f25270 */
[----:B------:R-:W-:Y:S02]  /*0810*/  ISETP.GE.AND P2, PT, R5, RZ, PT ;  /* 0x000000ff0500720c */ /* 0x000fe40003f46270 */
[----:B0-----:R-:W-:-:S05]  /*0820*/  IADD3 R10, PT, PT, R9, 0xffffffe, RZ ;  /* 0x0ffffffe090a7810 */ /* 0x001fca0007ffe0ff */
[----:B------:R-:W-:Y:S01]  /*0830*/  @P0 IADD3 R8, PT, PT, R8, 0x1, RZ ;  /* 0x0000000108080810 */ /* 0x000fe20007ffe0ff */
[----:B------:R0:W1:Y:S03]  /*0840*/  F2I.FTZ.U32.TRUNC.NTZ R5, R10 ;  /* 0x0000000a00057305 */ /* 0x000066000021f000 */
[----:B------:R-:W-:-:S04]  /*0850*/  MOV R46, R8 ;  /* 0x00000008002e7202 */ /* 0x000fc80000000f00 */
[----:B------:R-:W-:Y:S02]  /*0860*/  @!P2 IADD3 R46, PT, PT, -R46, RZ, RZ ;  /* 0x000000ff2e2ea210 */ /* 0x000fe40007ffe1ff */
[----:B------:R-:W-:Y:S02]  /*0870*/  @!P1 LOP3.LUT R46, RZ, R4, RZ, 0x33, !PT ;  /* 0x00000004ff2e9212 */ /* 0x000fe400078e33ff */
[----:B0-----:R-:W-:Y:S02]  /*0880*/  IABS R10, R6 ;  /* 0x00000006000a7213 */ /* 0x001fe40000000000 */
[C---:B------:R-:W-:Y:S02]  /*0890*/  IADD3 R9, PT, PT, -R46.reuse, RZ, RZ ;  /* 0x000000ff2e097210 */ /* 0x040fe40007ffe1ff */
[----:B-1----:R-:W-:Y:S02]  /*08a0*/  IADD3 R13, PT, PT, RZ, -R5, RZ ;  /* 0x80000005ff0d7210 */ /* 0x002fe40007ffe0ff */
[----:B------:R-:W-:Y:S01]  /*08b0*/  SHF.L.U32 R46, R46, 0x2, RZ ;  /* 0x000000022e2e7819 */ /* 0x000fe200000006ff */
[----:B------:R-:W-:-:S02]  /*08c0*/  IMAD R14, R4, R9, R11 ;  /* 0x00000009040e7224 */ /* 0x000fc400078e020b */
[----:B------:R-:W-:Y:S02]  /*08d0*/  HFMA2 R4, -RZ, RZ, 0, 0 ;  /* 0x00000000ff047431 */ /* 0x000fe400000001ff */
[----:B------:R-:W-:Y:S01]  /*08e0*/  IMAD R9, R13, R12, RZ ;  /* 0x0000000c0d097224 */ /* 0x000fe200078e02ff */
[----:B------:R-:W-:Y:S02]  /*08f0*/  IABS R11, R7 ;  /* 0x00000007000b7213 */ /* 0x000fe40000000000 */
[----:B------:R-:W-:Y:S02]  /*0900*/  IABS R8, R14 ;  /* 0x0000000e00087213 */ /* 0x000fe40000000000 */
[----:B---3--:R-:W-:Y:S01]  /*0910*/  IADD3 R37, PT, PT, -R46, R33, RZ ;  /* 0x000000212e257210 */ /* 0x008fe20007ffe1ff */
[----:B------:R-:W-:Y:S01]  /*0920*/  IMAD.HI.U32 R4, R5, R9, R4 ;  /* 0x0000000905047227 */ /* 0x000fe200078e0004 */
[----:B------:R-:W-:Y:S02]  /*0930*/  MOV R5, R8 ;  /* 0x0000000800057202 */ /* 0x000fe40000000f00 */
[----:B------:R-:W-:Y:S01]  /*0940*/  IADD3 R9, PT, PT, RZ, -R11, RZ ;  /* 0x8000000bff097210 */ /* 0x000fe20007ffe0ff */
[----:B------:R-:W0:Y:S02]  /*0950*/  I2F.RP R8, R10 ;  /* 0x0000000a00087306 */ /* 0x000e240000209400 */
[----:B------:R-:W-:-:S04]  /*0960*/  IMAD.HI.U32 R4, R4, R5, RZ ;  /* 0x0000000504047227 */ /* 0x000fc800078e00ff */
[----:B------:R-:W-:-:S05]  /*0970*/  IMAD R5, R4, R9, R5 ;  /* 0x0000000904057224 */ /* 0x000fca00078e0205 */
        /* <DEDUP_REMOVED lines=8> */
[----:B0-----:R-:W-:-:S04]  /*0a00*/  IADD3 R9, PT, PT, R8, 0xffffffe, RZ ;  /* 0x0ffffffe08097810 */ /* 0x001fc80007ffe0ff */
[----:B------:R-:W0:Y:S01]  /*0a10*/  F2I.FTZ.U32.TRUNC.NTZ R5, R9 ;  /* 0x0000000900057305 */ /* 0x000e22000021f000 */
[----:B------:R-:W-:-:S04]  /*0a20*/  @P0 IADD3 R4, PT, PT, R4, 0x1, RZ ;  /* 0x0000000104040810 */ /* 0x000fc80007ffe0ff */
[----:B------:R-:W-:-:S04]  /*0a30*/  MOV R13, R4 ;  /* 0x00000004000d7202 */ /* 0x000fc80000000f00 */
[----:B------:R-:W-:Y:S02]  /*0a40*/  @!P2 IADD3 R13, PT, PT, -R13, RZ, RZ ;  /* 0x000000ff0d0da210 */ /* 0x000fe40007ffe1ff */
[----:B------:R-:W-:-:S04]  /*0a50*/  @!P1 LOP3.LUT R13, RZ, R7, RZ, 0x33, !PT ;  /* 0x00000007ff0d9212 */ /* 0x000fc800078e33ff */
[----:B------:R-:W-:Y:S02]  /*0a60*/  IADD3 R4, PT, PT, -R13, RZ, RZ ;  /* 0x000000ff0d047210 */ /* 0x000fe40007ffe1ff */
[----:B0-----:R-:W-:-:S03]  /*0a70*/  IADD3 R11, PT, PT, RZ, -R5, RZ ;  /* 0x80000005ff0b7210 */ /* 0x001fc60007ffe0ff */
[----:B------:R-:W-:Y:S02]  /*0a80*/  IMAD R15, R7, R4, R14 ;  /* 0x00000004070f7224 */ /* 0x000fe400078e020e */
[----:B------:R-:W-:Y:S02]  /*0a90*/  HFMA2 R4, -RZ, RZ, 0, 0 ;  /* 0x00000000ff047431 */ /* 0x000fe400000001ff */
[----:B------:R-:W-:Y:S01]  /*0aa0*/  IMAD R7, R11, R10, RZ ;  /* 0x0000000a0b077224 */ /* 0x000fe200078e02ff */
[----:B------:R-:W-:-:S03]  /*0ab0*/  IABS R8, R15 ;  /* 0x0000000f00087213 */ /* 0x000fc60000000000 */
[----:B------:R-:W-:Y:S01]  /*0ac0*/  IMAD.HI.U32 R4, R5, R7, R4 ;  /* 0x0000000705047227 */ /* 0x000fe200078e0004 */
[----:B------:R-:W-:-:S05]  /*0ad0*/  MOV R5, R8 ;  /* 0x0000000800057202 */ /* 0x000fca0000000f00 */
[----:B------:R-:W-:-:S05]  /*0ae0*/  IMAD.HI.U32 R7, R4, R5, RZ ;  /* 0x0000000504077227 */ /* 0x000fca00078e00ff */
[----:B------:R-:W-:-:S05]  /*0af0*/  IADD3 R4, PT, PT, -R7, RZ, RZ ;  /* 0x000000ff07047210 */ /* 0x000fca0007ffe1ff */
[C---:B------:R-:W-:Y:S02]  /*0b00*/  IMAD R5, R10.reuse, R4, R5 ;  /* 0x000000040a057224 */ /* 0x040fe400078e0205 */
[----:B------:R-:W0:Y:S03]  /*0b10*/  S2R R4, SR_TID.X ;  /* 0x0000000000047919 */ /* 0x000e260000002100 */
[----:B------:R-:W-:-:S13]  /*0b20*/  ISETP.GT.U32.AND P1, PT, R10, R5, PT ;  /* 0x000000050a00720c */ /* 0x000fda0003f24070 */
[-C--:B------:R-:W-:Y:S02]  /*0b30*/  @!P1 IADD3 R5, PT, PT, R5, -R10.reuse, RZ ;  /* 0x8000000a05059210 */ /* 0x080fe40007ffe0ff */
[----:B------:R-:W-:Y:S02]  /*0b40*/  @!P1 IADD3 R7, PT, PT, R7, 0x1, RZ ;  /* 0x0000000107079810 */ /* 0x000fe40007ffe0ff */
[----:B------:R-:W-:Y:S02]  /*0b50*/  ISETP.GE.U32.AND P0, PT, R5, R10, PT ;  /* 0x0000000a0500720c */ /* 0x000fe40003f06070 */
[----:B------:R-:W-:Y:S01]  /*0b60*/  LOP3.LUT R5, R15, R6, RZ, 0x3c, !PT ;  /* 0x000000060f057212 */ /* 0x000fe200078e3cff */
[----:B------:R-:W1:Y:S01]  /*0b70*/  LDC.64 R10, c[0x0][0x398] ;  /* 0x0000e600ff0a7b82 */ /* 0x000e620000000a00 */
[----:B------:R-:W-:Y:S02]  /*0b80*/  ISETP.NE.AND P1, PT, R6, RZ, PT ;  /* 0x000000ff0600720c */ /* 0x000fe40003f25270 */
[----:B------:R-:W-:-:S02]  /*0b90*/  ISETP.GE.AND P2, PT, R5, RZ, PT ;  /* 0x000000ff0500720c */ /* 0x000fc40003f46270 */
[----:B------:R-:W3:Y:S01]  /*0ba0*/  S2R R5, SR_TID.Y ;  /* 0x0000000000057919 */ /* 0x000ee20000002200 */
[----:B0-----:R-:W-:-:S04]  /*0bb0*/  LOP3.LUT R45, R4, 0xf, RZ, 0xc0, !PT ;  /* 0x0000000f042d7812 */ /* 0x001fc800078ec0ff */
[----:B------:R-:W-:-:S04]  /*0bc0*/  @P0 IADD3 R7, PT, PT, R7, 0x1, RZ ;  /* 0x0000000107070810 */ /* 0x000fc80007ffe0ff */
[----:B------:R-:W-:Y:S02]  /*0bd0*/  MOV R8, R7 ;  /* 0x0000000700087202 */ /* 0x000fe40000000f00 */
[----:B------:R-:W-:Y:S02]  /*0be0*/  LEA.HI R7, R4, R0, RZ, 0x1c ;  /* 0x0000000004077211 */ /* 0x000fe400078fe0ff */
[----:B------:R-:W-:Y:S02]  /*0bf0*/  @!P2 IADD3 R8, PT, PT, -R8, RZ, RZ ;  /* 0x000000ff0808a210 */ /* 0x000fe40007ffe1ff */
[----:B------:R-:W-:Y:S01]  /*0c00*/  @!P1 LOP3.LUT R8, RZ, R6, RZ, 0x33, !PT ;  /* 0x00000006ff089212 */ /* 0x000fe200078e33ff */
[----:B--2---:R-:W-:-:S03]  /*0c10*/  IMAD R7, R7, R31, R2 ;  /* 0x0000001f07077224 */ /* 0x004fc600078e0202 */
[----:B------:R-:W-:Y:S01]  /*0c20*/  IADD3 R9, PT, PT, -R8, RZ, RZ ;  /* 0x000000ff08097210 */ /* 0x000fe20007ffe1ff */
[----:B------:R-:W-:-:S04]  /*0c30*/  IMAD R7, R7, R30, R3 ;  /* 0x0000001e07077224 */ /* 0x000fc800078e0203 */
[----:B------:R-:W-:Y:S01]  /*0c40*/  IMAD R9, R6, R9, R15 ;  /* 0x0000000906097224 */ /* 0x000fe200078e020f */
[--C-:B-1----:R-:W-:Y:S02]  /*0c50*/  SHF.R.S32.HI R6, RZ, 0x1f, R11.reuse ;  /* 0x0000001fff067819 */ /* 0x102fe4000001140b */
[----:B------:R-:W-:Y:S02]  /*0c60*/  SHF.R.S32.HI R15, RZ, 0x1f, R10 ;  /* 0x0000001fff0f7819 */ /* 0x000fe4000001140a */
[----:B------:R-:W-:Y:S02]  /*0c70*/  LEA.HI R12, R6, R11, RZ, 0x3 ;  /* 0x0000000b060c7211 */ /* 0x000fe400078f18ff */
[----:B------:R-:W-:Y:S01]  /*0c80*/  SHF.L.U32 R6, R13, 0x3, RZ ;  /* 0x000000030d067819 */ /* 0x000fe200000006ff */
[----:B------:R-:W-:Y:S01]  /*0c90*/  IMAD R13, R7, R33, R46 ;  /* 0x00000021070d7224 */ /* 0x000fe200078e022e */
[----:B------:R-:W-:Y:S02]  /*0ca0*/  LOP3.LUT R14, R12, 0xfffffff8, RZ, 0xc0, !PT ;  /* 0xfffffff80c0e7812 */ /* 0x000fe400078ec0ff */
[C---:B---3--:R-:W-:Y:S01]  /*0cb0*/  LEA R7, R8.reuse, R5, 0x3 ;  /* 0x0000000508077211 */ /* 0x048fe200078e18ff */
[----:B------:R-:W-:Y:S01]  /*0cc0*/  IMAD R12, R13, R32, R6 ;  /* 0x000000200d0c7224 */ /* 0x000fe200078e0206 */
[----:B------:R-:W-:Y:S01]  /*0cd0*/  SHF.L.U32 R9, R9, 0x4, RZ ;  /* 0x0000000409097819 */ /* 0x000fe200000006ff */
[----:B------:R-:W-:Y:S01]  /*0ce0*/  IMAD R13, R8, -0x8, R11 ;  /* 0xfffffff8080d7824 */ /* 0x000fe200078e020b */
[-C--:B------:R-:W-:Y:S01]  /*0cf0*/  IADD3 R39, PT, PT, -R14, R11.reuse, RZ ;  /* 0x0000000b0e277210 */ /* 0x080fe20007ffe1ff */
[----:B------:R-:W-:Y:S01]  /*0d00*/  IMAD R11, R12, R11, R7 ;  /* 0x0000000b0c0b7224 */ /* 0x000fe200078e0207 */
[----:B------:R-:W-:-:S02]  /*0d10*/  LOP3.LUT R8, R9, 0xf, R4, 0xf8, !PT ;  /* 0x0000000f09087812 */ /* 0x000fc400078ef804 */
[-C--:B------:R-:W-:Y:S02]  /*0d20*/  IADD3 R12, PT, PT, -R9, R10.reuse, RZ ;  /* 0x0000000a090c7210 */ /* 0x080fe40007ffe1ff */
[-C--:B------:R-:W-:Y:S01]  /*0d30*/  LEA.HI R15, R15, R10.reuse, RZ, 0x4 ;  /* 0x0000000a0f0f7211 */ /* 0x080fe200078f20ff */
[----:B------:R-:W-:Y:S01]  /*0d40*/  IMAD R9, R11, R10, R8 ;  /* 0x0000000a0b097224 */ /* 0x000fe200078e0208 */
[----:B------:R-:W-:Y:S02]  /*0d50*/  SHF.R.S32.HI R11, RZ, 0x1f, R32 ;  /* 0x0000001fff0b7819 */ /* 0x000fe40000011420 */
[----:B------:R-:W-:Y:S02]  /*0d60*/  ISETP.GE.AND P1, PT, R12, 0x10, PT ;  /* 0x000000100c00780c */ /* 0x000fe40003f26270 */
[----:B------:R-:W-:Y:S02]  /*0d70*/  LEA.HI R12, R11, R32, RZ, 0x3 ;  /* 0x000000200b0c7211 */ /* 0x000fe400078f18ff */
[----:B------:R-:W-:-:S02]  /*0d80*/  LOP3.LUT R15, R15, 0xfffffff0, RZ, 0xc0, !PT ;  /* 0xfffffff00f0f7812 */ /* 0x000fc400078ec0ff */
[----:B------:R-:W-:Y:S02]  /*0d90*/  LOP3.LUT R35, R12, 0xfffffff8, RZ, 0xc0, !PT ;  /* 0xfffffff80c237812 */ /* 0x000fe400078ec0ff */
[----:B------:R-:W-:Y:S02]  /*0da0*/  IADD3 R36, PT, PT, -R6, R32, RZ ;  /* 0x0000002006247210 */ /* 0x000fe40007ffe1ff */
[----:B------:R-:W-:Y:S02]  /*0db0*/  ISETP.GE.AND P2, PT, R13, 0x8, PT ;  /* 0x000000080d00780c */ /* 0x000fe40003f46270 */
[----:B------:R-:W-:Y:S02]  /*0dc0*/  CS2R R12, SRZ ;  /* 0x00000000000c7805 */ /* 0x000fe4000001ff00 */
[----:B------:R-:W-:Y:S02]  /*0dd0*/  IADD3 R40, PT, PT, -R15, R10, RZ ;  /* 0x0000000a0f287210 */ /* 0x000fe40007ffe1ff */
[----:B------:R-:W-:-:S02]  /*0de0*/  CS2R R14, SRZ ;  /* 0x00000000000e7805 */ /* 0x000fc4000001ff00 */
[----:B------:R-:W-:Y:S01]  /*0df0*/  IADD3 R38, PT, PT, -R35, R32, RZ ;  /* 0x0000002023267210 */ /* 0x000fe20007ffe1ff */
[----:B------:R-:W-:Y:S01]  /*0e00*/  HFMA2 R32, -RZ, RZ, 0, 0 ;  /* 0x00000000ff207431 */ /* 0x000fe200000001ff */
[----:B------:R-:W-:Y:S02]  /*0e10*/  ISETP.GT.AND P0, PT, R36, 0x7, PT ;  /* 0x000000072400780c */ /* 0x000fe40003f04270 */
[----:B------:R-:W-:Y:S02]  /*0e20*/  CS2R R10, SRZ ;  /* 0x00000000000a7805 */ /* 0x000fe4000001ff00 */
[----:B------:R-:W-:Y:S02]  /*0e30*/  CS2R R34, SRZ ;  /* 0x0000000000227805 */ /* 0x000fe4000001ff00 */
[----:B------:R-:W-:Y:S02]  /*0e40*/  SEL R39, R39, 0x8, !P2 ;  /* 0x0000000827277807 */ /* 0x000fe40005000000 */
[----:B------:R-:W-:-:S02]  /*0e50*/  SEL R38, R38, 0x8, !P0 ;  /* 0x0000000826267807 */ /* 0x000fc40004000000 */
[----:B------:R-:W-:Y:S01]  /*0e60*/  SEL R40, R40, 0x10, !P1 ;  /* 0x0000001028287807 */ /* 0x000fe20004800000 */
[----:B----4-:R-:W-:Y:S06]  /*0e70*/  BRA.U !UP0, `(.L_x_0) ;  /* 0x0000002508207547 */ /* 0x010fec000b800000 */
[----:B------:R-:W0:Y:S01]  /*0e80*/  LDCU UR4, c[0x0][0x3b0] ;  /* 0x00007600ff0477ac */ /* 0x000e220008000800 */
[-C--:B------:R-:W-:Y:S01]  /*0e90*/  ISETP.GE.AND P0, PT, R2, R31.reuse, PT ;  /* 0x0000001f0200720c */ /* 0x080fe20003f06270 */
[----:B------:R-:W-:Y:S01]  /*0ea0*/  IMAD R31, R0, R31, R2 ;  /* 0x0000001f001f7224 */ /* 0x000fe200078e0202 */
[----:B------:R-:W-:Y:S01]  /*0eb0*/  MOV R18, RZ ;  /* 0x000000ff00127202 */ /* 0x000fe20000000f00 */
[----:B------:R-:W-:Y:S01]  /*0ec0*/  UMOV UR5, URZ ;  /* 0x000000ff00057c82 */ /* 0x000fe20008000000 */
[-C--:B------:R-:W-:Y:S01]  /*0ed0*/  ISETP.LT.AND P0, PT, R3, R30.reuse, !P0 ;  /* 0x0000001e0300720c */ /* 0x080fe20004701270 */
[----:B------:R-:W-:-:S03]  /*0ee0*/  IMAD R31, R31, R30, R3 ;  /* 0x0000001e1f1f7224 */ /* 0x000fc600078e0203 */
[----:B------:R-:W-:Y:S01]  /*0ef0*/  ISETP.LT.AND P0, PT, R45, R40, P0 ;  /* 0x000000282d00720c */ /* 0x000fe20000701270 */
[----:B------:R-:W-:-:S03]  /*0f00*/  IMAD R49, R31, R33, R46 ;  /* 0x000000211f317224 */ /* 0x000fc600078e022e */
[----:B0-----:R-:W-:Y:S01]  /*0f10*/  ISETP.LT.AND P1, PT, R0, UR4, P0 ;  /* 0x0000000400007c0c */ /* 0x001fe20008721270 */
[----:B------:R-:W-:-:S12]  /*0f20*/  UMOV UR4, URZ ;  /* 0x000000ff00047c82 */ /* 0x000fd80008000000 */
.L_x_17:
[----:B0-2---:R-:W0:Y:S01]  /*0f30*/  LDC R30, c[0x0][0x3a4] ;  /* 0x0000e900ff1e7b82 */ /* 0x005e220000000800 */
[----:B-1----:R-:W1:Y:S01]  /*0f40*/  LDCU UR7, c[0x0][0x3e4] ;  /* 0x00007c80ff0777ac */ /* 0x002e620008000800 */
[----:B------:R-:W-:Y:S01]  /*0f50*/  ISETP.GT.AND P2, PT, R37, 0x3, PT ;  /* 0x000000032500780c */ /* 0x000fe20003f44270 */
[----:B------:R-:W-:Y:S01]  /*0f60*/  BSSY.RECONVERGENT B0, `(.L_x_1) ;  /* 0x000005c000007945 */ /* 0x000fe20003800200 */
[----:B------:R-:W-:-:S04]  /*0f70*/  UIADD3 UR6, UPT, UPT, UR4, 0x8, URZ ;  /* 0x0000000804067890 */ /* 0x000fc8000fffe0ff */
[----:B-1----:R-:W-:-:S04]  /*0f80*/  UIADD3 UR6, UPT, UPT, UR6, -UR7, URZ ;  /* 0x8000000706067290 */ /* 0x002fc8000fffe0ff */
[----:B------:R-:W-:Y:S01]  /*0f90*/  UISETP.GT.AND UP0, UPT, UR6, URZ, UPT ;  /* 0x000000ff0600728c */ /* 0x000fe2000bf04270 */
[----:B0-----:R-:W-:-:S03]  /*0fa0*/  SHF.R.S32.HI R31, RZ, 0x1f, R30 ;  /* 0x0000001fff1f7819 */ /* 0x001fc6000001141e */
[----:B------:R-:W-:Y:S01]  /*0fb0*/  USEL UR5, UR6, UR5, UP0 ;  /* 0x0000000506057287 */ /* 0x000fe20008000000 */
[----:B------:R-:W-:-:S03]  /*0fc0*/  LEA.HI R31, R31, R30, RZ, 0x2 ;  /* 0x0000001e1f1f7211 */ /* 0x000fc600078f10ff */
[----:B------:R-:W-:Y:S01]  /*0fd0*/  UIADD3 UR8, UPT, UPT, -UR5, 0x8, URZ ;  /* 0x0000000805087890 */ /* 0x000fe2000fffe1ff */
[----:B------:R-:W-:-:S04]  /*0fe0*/  LOP3.LUT R31, R31, 0xfffffffc, RZ, 0xc0, !PT ;  /* 0xfffffffc1f1f7812 */ /* 0x000fc800078ec0ff */
[----:B------:R-:W-:Y:S02]  /*0ff0*/  IADD3 R31, PT, PT, -R31, R30, RZ ;  /* 0x0000001e1f1f7210 */ /* 0x000fe40007ffe1ff */
[----:B------:R-:W-:Y:S02]  /*1000*/  ISETP.GE.U32.OR P0, PT, R5, UR8, !P1 ;  /* 0x0000000805007c0c */ /* 0x000fe4000cf06470 */
[----:B------:R-:W-:-:S04]  /*1010*/  SEL R31, R31, 0x4, !P2 ;  /* 0x000000041f1f7807 */ /* 0x000fc80005000000 */
[----:B------:R-:W-:-:S13]  /*1020*/  ISETP.LT.OR P0, PT, R31, 0x1, P0 ;  /* 0x000000011f00780c */ /* 0x000fda0000701670 */
[----:B------:R-:W-:Y:S05]  /*1030*/  @P0 BRA `(.L_x_2) ;  /* 0x0000000400380947 */ /* 0x000fea0003800000 */
[----:B------:R-:W0:Y:S01]  /*1040*/  S2UR UR7, SR_CgaCtaId ;  /* 0x00000000000779c3 */ /* 0x000e220000008800 */
[----:B------:R-:W1:Y:S01]  /*1050*/  LDCU UR9, c[0x0][0x3d4] ;  /* 0x00007a80ff0977ac */ /* 0x000e620008000800 */
[----:B------:R-:W-:Y:S01]  /*1060*/  IADD3 R55, PT, PT, -R31, RZ, RZ ;  /* 0x000000ff1f377210 */ /* 0x000fe20007ffe1ff */
[----:B------:R-:W-:Y:S01]  /*1070*/  HFMA2 R33, -RZ, RZ, 0, 0 ;  /* 0x00000000ff217431 */ /* 0x000fe200000001ff */
[----:B------:R-:W-:Y:S01]  /*1080*/  IADD3 R31, PT, PT, R5, UR4, RZ ;  /* 0x00000004051f7c10 */ /* 0x000fe2000fffe0ff */
[----:B------:R-:W-:Y:S01]  /*1090*/  UMOV UR6, 0x400 ;  /* 0x0000040000067882 */ /* 0x000fe20000000000 */
[----:B------:R-:W-:Y:S01]  /*10a0*/  ISETP.GE.AND P0, PT, R55, RZ, PT ;  /* 0x000000ff3700720c */ /* 0x000fe20003f06270 */
[----:B------:R-:W2:Y:S01]  /*10b0*/  LDCU UR10, c[0x0][0x398] ;  /* 0x00007300ff0a77ac */ /* 0x000ea20008000800 */
[----:B------:R-:W-:Y:S01]  /*10c0*/  LEA R45, R5, R4, 0x6 ;  /* 0x00000004052d7211 */ /* 0x000fe200078e30ff */
[----:B-1----:R-:W-:Y:S01]  /*10d0*/  IMAD R46, R31, UR9, R8 ;  /* 0x000000091f2e7c24 */ /* 0x002fe2000f8e0208 */
[----:B0-----:R-:W-:-:S06]  /*10e0*/  ULEA UR6, UR7, UR6, 0x18 ;  /* 0x0000000607067291 */ /* 0x001fcc000f8ec0ff */
[----:B------:R-:W-:-:S03]  /*10f0*/  LEA R45, R45, UR6, 0x2 ;  /* 0x000000062d2d7c11 */ /* 0x000fc6000f8e10ff */
[----:B--2---:R-:W-:Y:S05]  /*1100*/  @P0 BRA `(.L_x_3) ;  /* 0x0000000000d80947 */ /* 0x004fea0003800000 */
[----:B------:R-:W-:Y:S02]  /*1110*/  IADD3 R30, PT, PT, -R55, RZ, RZ ;  /* 0x000000ff371e7210 */ /* 0x000fe40007ffe1ff */
[----:B------:R-:W-:Y:S02]  /*1120*/  PLOP3.LUT P0, PT, PT, PT, PT, 0x80, 0x8 ;  /* 0x000000000008781c */ /* 0x000fe40003f0f070 */
[----:B------:R-:W-:-:S13]  /*1130*/  ISETP.GT.AND P2, PT, R30, 0x3, PT ;  /* 0x000000031e00780c */ /* 0x000fda0003f44270 */
[----:B------:R-:W-:Y:S05]  /*1140*/  @!P2 BRA `(.L_x_4) ;  /* 0x000000000074a947 */ /* 0x000fea0003800000 */
[----:B------:R-:W-:Y:S01]  /*1150*/  PLOP3.LUT P0, PT, PT, PT, PT, 0x8, 0x80 ;  /* 0x000000000080781c */ /* 0x000fe20003f0e170 */
[----:B------:R-:W0:Y:S01]  /*1160*/  LDCU UR6, c[0x0][0x398] ;  /* 0x00007300ff0677ac */ /* 0x000e220008000800 */
[----:B------:R-:W-:-:S11]  /*1170*/  NOP ;  /* 0x0000000000007918 */ /* 0x000fd60000000000 */
.L_x_5:
[----:B------:R-:W1:Y:S01]  /*1180*/  LDC.64 R30, c[0x0][0x388] ;  /* 0x0000e200ff1e7b82 */ /* 0x000e620000000a00 */
[C---:B------:R-:W-:Y:S02]  /*1190*/  IADD3 R51, PT, PT, R49.reuse, R33, RZ ;  /* 0x0000002131337210 */ /* 0x040fe40007ffe0ff */
[----:B------:R-:W-:-:S03]  /*11a0*/  IADD3 R57, PT, PT, R49, 0x1, R33 ;  /* 0x0000000131397810 */ /* 0x000fc60007ffe021 */
[--C-:B0-----:R-:W-:Y:S01]  /*11b0*/  IMAD R51, R51, UR6, R46.reuse ;  /* 0x0000000633337c24 */ /* 0x101fe2000f8e022e */
[--C-:B------:R-:W-:Y:S01]  /*11c0*/  IADD3 R59, PT, PT, R49, 0x2, R33.reuse ;  /* 0x00000002313b7810 */ /* 0x100fe20007ffe021 */
[----:B------:R-:W-:Y:S01]  /*11d0*/  IMAD R57, R57, UR6, R46 ;  /* 0x0000000639397c24 */ /* 0x000fe2000f8e022e */
[----:B------:R-:W-:-:S03]  /*11e0*/  IADD3 R61, PT, PT, R49, 0x3, R33 ;  /* 0x00000003313d7810 */ /* 0x000fc60007ffe021 */
[--C-:B------:R-:W-:Y:S02]  /*11f0*/  IMAD R59, R59, UR6, R46.reuse ;  /* 0x000000063b3b7c24 */ /* 0x100fe4000f8e022e */
[----:B------:R-:W-:Y:S02]  /*1200*/  IMAD R61, R61, UR6, R46 ;  /* 0x000000063d3d7c24 */ /* 0x000fe4000f8e022e */
[----:B-1----:R-:W-:-:S05]  /*1210*/  IMAD.WIDE.U32 R50, R51, 0x4, R30 ;  /* 0x0000000433327825 */ /* 0x002fca00078e001e */
[----:B------:R0:W2:Y:S02]  /*1220*/  LDG.E R56, desc[UR12][R50.64] ;  /* 0x0000000c32387981 */ /* 0x0000a4000c1e1900 */
[----:B0-----:R-:W-:-:S05]  /*1230*/  IMAD.WIDE.U32 R50, R57, 0x4, R30 ;  /* 0x0000000439327825 */ /* 0x001fca00078e001e */
[----:B------:R0:W3:Y:S02]  /*1240*/  LDG.E R58, desc[UR12][R50.64] ;  /* 0x0000000c323a7981 */ /* 0x0000e4000c1e1900 */
[----:B0-----:R-:W-:-:S04]  /*1250*/  IMAD.WIDE.U32 R50, R59, 0x4, R30 ;  /* 0x000000043b327825 */ /* 0x001fc800078e001e */
[----:B------:R-:W-:Y:S01]  /*1260*/  IMAD.WIDE.U32 R30, R61, 0x4, R30 ;  /* 0x000000043d1e7825 */ /* 0x000fe200078e001e */
[----:B------:R-:W4:Y:S05]  /*1270*/  LDG.E R60, desc[UR12][R50.64] ;  /* 0x0000000c323c7981 */ /* 0x000f2a000c1e1900 */
[----:B------:R-:W5:Y:S01]  /*1280*/  LDG.E R30, desc[UR12][R30.64] ;  /* 0x0000000c1e1e7981 */ /* 0x000f62000c1e1900 */
[----:B------:R-:W-:Y:S02]  /*1290*/  IADD3 R55, PT, PT, R55, 0x4, RZ ;  /* 0x0000000437377810 */ /* 0x000fe40007ffe0ff */
[----:B------:R-:W-:Y:S02]  /*12a0*/  IADD3 R33, PT, PT, R33, 0x4, RZ ;  /* 0x0000000421217810 */ /* 0x000fe40007ffe0ff */
[----:B------:R-:W-:Y:S01]  /*12b0*/  ISETP.GE.AND P2, PT, R55, -0x3, PT ;  /* 0xfffffffd3700780c */ /* 0x000fe20003f46270 */
[----:B--2---:R-:W-:Y:S04]  /*12c0*/  STS [R45], R56 ;  /* 0x000000382d007388 */ /* 0x004fe80000000800 */
[----:B---3--:R-:W-:Y:S04]  /*12d0*/  STS [R45+0x40], R58 ;  /* 0x0000403a2d007388 */ /* 0x008fe80000000800 */
[----:B----4-:R-:W-:Y:S04]  /*12e0*/  STS [R45+0x80], R60 ;  /* 0x0000803c2d007388 */ /* 0x010fe80000000800 */
[----:B-----5:R0:W-:Y:S02]  /*12f0*/  STS [R45+0xc0], R30 ;  /* 0x0000c01e2d007388 */ /* 0x0201e40000000800 */
[----:B0-----:R-:W-:Y:S01]  /*1300*/  IADD3 R45, PT, PT, R45, 0x100, RZ ;  /* 0x000001002d2d7810 */ /* 0x001fe20007ffe0ff */
[----:B------:R-:W-:Y:S06]  /*1310*/  @!P2 BRA `(.L_x_5) ;  /* 0xfffffffc0098a947 */ /* 0x000fec000383ffff */
.L_x_4:
[----:B------:R-:W-:-:S04]  /*1320*/  IADD3 R30, PT, PT, -R55, RZ, RZ ;  /* 0x000000ff371e7210 */ /* 0x000fc80007ffe1ff */
[----:B------:R-:W-:-:S13]  /*1330*/  ISETP.GT.AND P2, PT, R30, 0x1, PT ;  /* 0x000000011e00780c */ /* 0x000fda0003f44270 */
[----:B------:R-:W-:Y:S05]  /*1340*/  @!P2 BRA `(.L_x_6) ;  /* 0x000000000040a947 */ /* 0x000fea0003800000 */
[----:B------:R-:W0:Y:S01]  /*1350*/  LDC.64 R30, c[0x0][0x388] ;  /* 0x0000e200ff1e7b82 */ /* 0x000e220000000a00 */
[----:B------:R-:W1:Y:S01]  /*1360*/  LDCU UR6, c[0x0][0x398] ;  /* 0x00007300ff0677ac */ /* 0x000e620008000800 */
[C---:B------:R-:W-:Y:S02]  /*1370*/  IADD3 R51, PT, PT, R49.reuse, R33, RZ ;  /* 0x0000002131337210 */ /* 0x040fe40007ffe0ff */
[----:B------:R-:W-:-:S03]  /*1380*/  IADD3 R57, PT, PT, R49, 0x1, R33 ;  /* 0x0000000131397810 */ /* 0x000fc60007ffe021 */
[--C-:B-1----:R-:W-:Y:S02]  /*1390*/  IMAD R51, R51, UR6, R46.reuse ;  /* 0x0000000633337c24 */ /* 0x102fe4000f8e022e */
[----:B------:R-:W-:Y:S02]  /*13a0*/  IMAD R57, R57, UR6, R46 ;  /* 0x0000000639397c24 */ /* 0x000fe4000f8e022e */
[----:B0-----:R-:W-:-:S04]  /*13b0*/  IMAD.WIDE.U32 R50, R51, 0x4, R30 ;  /* 0x0000000433327825 */ /* 0x001fc800078e001e */
[----:B------:R-:W-:Y:S02]  /*13c0*/  IMAD.WIDE.U32 R30, R57, 0x4, R30 ;  /* 0x00000004391e7825 */ /* 0x000fe400078e001e */
[----:B------:R-:W2:Y:S04]  /*13d0*/  LDG.E R50, desc[UR12][R50.64] ;  /* 0x0000000c32327981 */ /* 0x000ea8000c1e1900 */
[----:B------:R-:W3:Y:S01]  /*13e0*/  LDG.E R30, desc[UR12][R30.64] ;  /* 0x0000000c1e1e7981 */ /* 0x000ee2000c1e1900 */
[----:B------:R-:W-:Y:S02]  /*13f0*/  PLOP3.LUT P0, PT, PT, PT, PT, 0x8, 0x80 ;  /* 0x000000000080781c */ /* 0x000fe40003f0e170 */
[----:B------:R-:W-:Y:S02]  /*1400*/  IADD3 R55, PT, PT, R55, 0x2, RZ ;  /* 0x0000000237377810 */ /* 0x000fe40007ffe0ff */
[----:B------:R-:W-:Y:S01]  /*1410*/  IADD3 R33, PT, PT, R33, 0x2, RZ ;  /* 0x0000000221217810 */ /* 0x000fe20007ffe0ff */
[----:B--2---:R-:W-:Y:S04]  /*1420*/  STS [R45], R50 ;  /* 0x000000322d007388 */ /* 0x004fe80000000800 */
[----:B---3--:R0:W-:Y:S02]  /*1430*/  STS [R45+0x40], R30 ;  /* 0x0000401e2d007388 */ /* 0x0081e40000000800 */
[----:B0-----:R-:W-:-:S07]  /*1440*/  IADD3 R45, PT, PT, R45, 0x80, RZ ;  /* 0x000000802d2d7810 */ /* 0x001fce0007ffe0ff */
.L_x_6:
[----:B------:R-:W-:-:S13]  /*1450*/  ISETP.NE.OR P0, PT, R55, RZ, P0 ;  /* 0x000000ff3700720c */ /* 0x000fda0000705670 */
[----:B------:R-:W-:Y:S05]  /*1460*/  @!P0 BRA `(.L_x_2) ;  /* 0x00000000002c8947 */ /* 0x000fea0003800000 */
.L_x_3:
[----:B------:R-:W0:Y:S01]  /*1470*/  LDC.64 R30, c[0x0][0x388] ;  /* 0x0000e200ff1e7b82 */ /* 0x000e220000000a00 */
[----:B------:R-:W-:-:S05]  /*1480*/  IADD3 R51, PT, PT, R49, R33, RZ ;  /* 0x0000002131337210 */ /* 0x000fca0007ffe0ff */
[----:B------:R-:W-:-:S04]  /*1490*/  IMAD R51, R51, UR10, R46 ;  /* 0x0000000a33337c24 */ /* 0x000fc8000f8e022e */
[----:B0-----:R-:W-:-:S06]  /*14a0*/  IMAD.WIDE.U32 R30, R51, 0x4, R30 ;  /* 0x00000004331e7825 */ /* 0x001fcc00078e001e */
[----:B------:R-:W2:Y:S01]  /*14b0*/  LDG.E R30, desc[UR12][R30.64] ;  /* 0x0000000c1e1e7981 */ /* 0x000ea2000c1e1900 */
[----:B------:R-:W-:Y:S02]  /*14c0*/  IADD3 R55, PT, PT, R55, 0x1, RZ ;  /* 0x0000000137377810 */ /* 0x000fe40007ffe0ff */
[----:B------:R-:W-:Y:S02]  /*14d0*/  IADD3 R33, PT, PT, R33, 0x1, RZ ;  /* 0x0000000121217810 */ /* 0x000fe40007ffe0ff */
[----:B------:R-:W-:Y:S01]  /*14e0*/  ISETP.NE.AND P0, PT, R55, RZ, PT ;  /* 0x000000ff3700720c */ /* 0x000fe20003f05270 */
[----:B--2---:R0:W-:Y:S02]  /*14f0*/  STS [R45], R30 ;  /* 0x0000001e2d007388 */ /* 0x0041e40000000800 */
[----:B0-----:R-:W-:-:S10]  /*1500*/  IADD3 R45, PT, PT, R45, 0x40, RZ ;  /* 0x000000402d2d7810 */ /* 0x001fd40007ffe0ff */
[----:B------:R-:W-:Y:S05]  /*1510*/  @P0 BRA `(.L_x_3) ;  /* 0xfffffffc00d40947 */ /* 0x000fea000383ffff */
.L_x_2:
[----:B------:R-:W-:Y:S05]  /*1520*/  BSYNC.RECONVERGENT B0 ;  /* 0x0000000000007941 */ /* 0x000fea0003800200 */
.L_x_1:
[C---:B------:R-:W-:Y:S01]  /*1530*/  ISETP.GE.U32.AND P2, PT, R4.reuse, UR8, PT ;  /* 0x0000000804007c0c */ /* 0x040fe2000bf46070 */
[----:B------:R-:W-:Y:S01]  /*1540*/  BSSY.RECONVERGENT B0, `(.L_x_7) ;  /* 0x000004e000007945 */ /* 0x000fe20003800200 */
[----:B------:R-:W-:Y:S02]  /*1550*/  LOP3.LUT P0, RZ, R4, 0x3f8, RZ, 0xc0, !PT ;  /* 0x000003f804ff7812 */ /* 0x000fe4000780c0ff */
[----:B------:R-:W-:-:S04]  /*1560*/  ISETP.GE.OR P2, PT, R5, R39, P2 ;  /* 0x000000270500720c */ /* 0x000fc80001746670 */
[----:B------:R-:W-:-:S04]  /*1570*/  PLOP3.LUT P0, PT, P0, P2, PT, 0xf8, 0x8f ;  /* 0x00000000008f781c */ /* 0x000fc80000705f70 */
[----:B------:R-:W-:-:S13]  /*1580*/  ISETP.LT.OR P0, PT, R38, 0x1, P0 ;  /* 0x000000012600780c */ /* 0x000fda0000701670 */
[----:B------:R-:W-:Y:S05]  /*1590*/  @P0 BRA `(.L_x_8) ;  /* 0x0000000400200947 */ /* 0x000fea0003800000 */
[----:B------:R-:W-:Y:S01]  /*15a0*/  ISETP.GE.U32.AND P0, PT, R38, 0x4, PT ;  /* 0x000000042600780c */ /* 0x000fe20003f06070 */
[----:B------:R-:W-:Y:S01]  /*15b0*/  HFMA2 R46, -RZ, RZ, 0, 0 ;  /* 0x00000000ff2e7431 */ /* 0x000fe200000001ff */
[----:B------:R-:W-:-:S11]  /*15c0*/  IADD3 R33, PT, PT, R4, UR4, RZ ;  /* 0x0000000404217c10 */ /* 0x000fd6000fffe0ff */
[----:B------:R-:W-:Y:S05]  /*15d0*/  @!P0 BRA `(.L_x_9) ;  /* 0x0000000000908947 */ /* 0x000fea0003800000 */
[----:B------:R-:W0:Y:S01]  /*15e0*/  S2UR UR7, SR_CgaCtaId ;  /* 0x00000000000779c3 */ /* 0x000e220000008800 */
[----:B------:R-:W-:Y:S01]  /*15f0*/  UMOV UR6, 0x400 ;  /* 0x0000040000067882 */ /* 0x000fe20000000000 */
[----:B------:R-:W-:Y:S01]  /*1600*/  MOV R55, RZ ;  /* 0x000000ff00377202 */ /* 0x000fe20000000f00 */
[----:B------:R-:W-:Y:S01]  /*1610*/  UIADD3 UR6, UPT, UPT, UR6, 0x800, URZ ;  /* 0x0000080006067890 */ /* 0x000fe2000fffe0ff */
[----:B------:R-:W-:Y:S01]  /*1620*/  LOP3.LUT R46, R38, 0x7ffffffc, RZ, 0xc0, !PT ;  /* 0x7ffffffc262e7812 */ /* 0x000fe200078ec0ff */
[----:B------:R-:W1:Y:S01]  /*1630*/  LDCU UR10, c[0x0][0x39c] ;  /* 0x00007380ff0a77ac */ /* 0x000e620008000800 */
[----:B------:R-:W2:Y:S01]  /*1640*/  LDCU UR9, c[0x0][0x3b4] ;  /* 0x00007680ff0977ac */ /* 0x000ea20008000800 */
[----:B0-----:R-:W-:-:S06]  /*1650*/  ULEA UR6, UR7, UR6, 0x18 ;  /* 0x0000000607067291 */ /* 0x001fcc000f8ec0ff */
[----:B-12---:R-:W-:-:S07]  /*1660*/  LEA R45, R4, UR6, 0x8 ;  /* 0x00000006042d7c11 */ /* 0x006fce000f8e40ff */
.L_x_10:
[----:B0-----:R-:W0:Y:S01]  /*1670*/  LDC.64 R30, c[0x0][0x390] ;  /* 0x0000e400ff1e7b82 */ /* 0x001e220000000a00 */
[----:B------:R-:W-:-:S05]  /*1680*/  IADD3 R50, PT, PT, R6, R55, RZ ;  /* 0x0000003706327210 */ /* 0x000fca0007ffe0ff */
[----:B------:R-:W-:-:S04]  /*1690*/  IMAD R58, R50, UR10, R7 ;  /* 0x0000000a323a7c24 */ /* 0x000fc8000f8e0207 */
[C---:B------:R-:W-:Y:S01]  /*16a0*/  IMAD R51, R58.reuse, UR9, R33 ;  /* 0x000000093a337c24 */ /* 0x040fe2000f8e0221 */
[----:B------:R-:W-:-:S04]  /*16b0*/  IADD3 R58, PT, PT, R58, UR10, RZ ;  /* 0x0000000a3a3a7c10 */ /* 0x000fc8000fffe0ff */
[C---:B------:R-:W-:Y:S01]  /*16c0*/  IADD3 R60, PT, PT, R58.reuse, UR10, RZ ;  /* 0x0000000a3a3c7c10 */ /* 0x040fe2000fffe0ff */
[----:B------:R-:W-:-:S03]  /*16d0*/  IMAD R57, R58, UR9, R33 ;  /* 0x000000093a397c24 */ /* 0x000fc6000f8e0221 */
[----:B------:R-:W-:Y:S01]  /*16e0*/  IADD3 R58, PT, PT, R60, UR10, RZ ;  /* 0x0000000a3c3a7c10 */ /* 0x000fe2000fffe0ff */
[----:B0-----:R-:W-:-:S05]  /*16f0*/  IMAD.WIDE.U32 R50, R51, 0x4, R30 ;  /* 0x0000000433327825 */ /* 0x001fca00078e001e */
[----:B------:R0:W2:Y:S01]  /*1700*/  LDG.E R59, desc[UR12][R50.64] ;  /* 0x0000000c323b7981 */ /* 0x0000a2000c1e1900 */
[--C-:B------:R-:W-:Y:S01]  /*1710*/  IMAD R61, R60, UR9, R33.reuse ;  /* 0x000000093c3d7c24 */ /* 0x100fe2000f8e0221 */
[----:B------:R-:W-:Y:S01]  /*1720*/  LEA R56, R55, R5, 0x3 ;  /* 0x0000000537387211 */ /* 0x000fe200078e18ff */
[----:B------:R-:W-:-:S03]  /*1730*/  IMAD R58, R58, UR9, R33 ;  /* 0x000000093a3a7c24 */ /* 0x000fc6000f8e0221 */
[----:B------:R-:W-:Y:S01]  /*1740*/  LEA R56, R56, R45, 0x2 ;  /* 0x0000002d38387211 */ /* 0x000fe200078e10ff */
[----:B0-----:R-:W-:-:S05]  /*1750*/  IMAD.WIDE.U32 R50, R57, 0x4, R30 ;  /* 0x0000000439327825 */ /* 0x001fca00078e001e */
[----:B------:R0:W3:Y:S02]  /*1760*/  LDG.E R57, desc[UR12][R50.64] ;  /* 0x0000000c32397981 */ /* 0x0000e4000c1e1900 */
[----:B0-----:R-:W-:-:S04]  /*1770*/  IMAD.WIDE.U32 R50, R61, 0x4, R30 ;  /* 0x000000043d327825 */ /* 0x001fc800078e001e */
[----:B------:R-:W-:Y:S01]  /*1780*/  IMAD.WIDE.U32 R30, R58, 0x4, R30 ;  /* 0x000000043a1e7825 */ /* 0x000fe200078e001e */
[----:B------:R-:W4:Y:S05]  /*1790*/  LDG.E R61, desc[UR12][R50.64] ;  /* 0x0000000c323d7981 */ /* 0x000f2a000c1e1900 */
[----:B------:R-:W5:Y:S01]  /*17a0*/  LDG.E R31, desc[UR12][R30.64] ;  /* 0x0000000c1e1f7981 */ /* 0x000f62000c1e1900 */
[----:B------:R-:W-:-:S04]  /*17b0*/  IADD3 R55, PT, PT, R55, 0x4, RZ ;  /* 0x0000000437377810 */ /* 0x000fc80007ffe0ff */
[----:B------:R-:W-:Y:S01]  /*17c0*/  ISETP.NE.AND P0, PT, R55, R46, PT ;  /* 0x0000002e3700720c */ /* 0x000fe20003f05270 */
[----:B--2---:R0:W-:Y:S04]  /*17d0*/  STS [R56], R59 ;  /* 0x0000003b38007388 */ /* 0x0041e80000000800 */
[----:B---3--:R0:W-:Y:S04]  /*17e0*/  STS [R56+0x20], R57 ;  /* 0x0000203938007388 */ /* 0x0081e80000000800 */
[----:B----4-:R0:W-:Y:S04]  /*17f0*/  STS [R56+0x40], R61 ;  /* 0x0000403d38007388 */ /* 0x0101e80000000800 */
[----:B-----5:R0:W-:Y:S01]  /*1800*/  STS [R56+0x60], R31 ;  /* 0x0000601f38007388 */ /* 0x0201e20000000800 */
[----:B------:R-:W-:Y:S05]  /*1810*/  @P0 BRA `(.L_x_10) ;  /* 0xfffffffc00940947 */ /* 0x000fea000383ffff */
.L_x_9:
[----:B------:R-:W-:-:S13]  /*1820*/  LOP3.LUT P0, RZ, R38, 0x3, RZ, 0xc0, !PT ;  /* 0x0000000326ff7812 */ /* 0x000fda000780c0ff */
[----:B------:R-:W-:Y:S05]  /*1830*/  @!P0 BRA `(.L_x_8) ;  /* 0x0000000000788947 */ /* 0x000fea0003800000 */
[----:B------:R-:W1:Y:S01]  /*1840*/  LDCU UR9, c[0x0][0x39c] ;  /* 0x00007380ff0977ac */ /* 0x000e620008000800 */
[----:B0-----:R-:W0:Y:S01]  /*1850*/  LDC.64 R30, c[0x0][0x390] ;  /* 0x0000e400ff1e7b82 */ /* 0x001e220000000a00 */
[----:B------:R-:W-:Y:S01]  /*1860*/  IADD3 R50, PT, PT, R6, R46, RZ ;  /* 0x0000002e06327210 */ /* 0x000fe20007ffe0ff */
[----:B------:R-:W2:Y:S04]  /*1870*/  LDCU UR10, c[0x0][0x3b4] ;  /* 0x00007680ff0a77ac */ /* 0x000ea80008000800 */
[----:B-1----:R-:W-:-:S04]  /*1880*/  IMAD R56, R50, UR9, R7 ;  /* 0x0000000932387c24 */ /* 0x002fc8000f8e0207 */
[----:B--2---:R-:W-:-:S04]  /*1890*/  IMAD R51, R56, UR10, R33 ;  /* 0x0000000a38337c24 */ /* 0x004fc8000f8e0221 */
[----:B0-----:R-:W-:-:S06]  /*18a0*/  IMAD.WIDE.U32 R50, R51, 0x4, R30 ;  /* 0x0000000433327825 */ /* 0x001fcc00078e001e */
[----:B------:R-:W2:Y:S01]  /*18b0*/  LDG.E R50, desc[UR12][R50.64] ;  /* 0x0000000c32327981 */ /* 0x000ea2000c1e1900 */
[----:B------:R-:W0:Y:S01]  /*18c0*/  S2UR UR7, SR_CgaCtaId ;  /* 0x00000000000779c3 */ /* 0x000e220000008800 */
[----:B------:R-:W-:Y:S01]  /*18d0*/  UMOV UR6, 0x400 ;  /* 0x0000040000067882 */ /* 0x000fe20000000000 */
[----:B------:R-:W-:Y:S01]  /*18e0*/  LEA R45, R46, R5, 0x3 ;  /* 0x000000052e2d7211 */ /* 0x000fe200078e18ff */
[----:B------:R-:W-:-:S04]  /*18f0*/  UIADD3 UR6, UPT, UPT, UR6, 0x800, URZ ;  /* 0x0000080006067890 */ /* 0x000fc8000fffe0ff */
[----:B0-----:R-:W-:-:S06]  /*1900*/  ULEA UR6, UR7, UR6, 0x18 ;  /* 0x0000000607067291 */ /* 0x001fcc000f8ec0ff */
[----:B------:R-:W-:-:S04]  /*1910*/  LEA R46, R4, UR6, 0x8 ;  /* 0x00000006042e7c11 */ /* 0x000fc8000f8e40ff */
[----:B------:R-:W-:Y:S02]  /*1920*/  LEA R45, R45, R46, 0x2 ;  /* 0x0000002e2d2d7211 */ /* 0x000fe400078e10ff */
[----:B------:R-:W-:-:S04]  /*1930*/  LOP3.LUT R46, R38, 0x3, RZ, 0xc0, !PT ;  /* 0x00000003262e7812 */ /* 0x000fc800078ec0ff */
[----:B------:R-:W-:Y:S01]  /*1940*/  ISETP.NE.AND P0, PT, R46, 0x1, PT ;  /* 0x000000012e00780c */ /* 0x000fe20003f05270 */
[----:B--2---:R1:W-:-:S12]  /*1950*/  STS [R45], R50 ;  /* 0x000000322d007388 */ /* 0x0043d80000000800 */
[----:B------:R-:W-:Y:S05]  /*1960*/  @!P0 BRA `(.L_x_8) ;  /* 0x00000000002c8947 */ /* 0x000fea0003800000 */
[----:B------:R-:W-:Y:S02]  /*1970*/  ISETP.NE.AND P0, PT, R46, 0x2, PT ;  /* 0x000000022e00780c */ /* 0x000fe40003f05270 */
[----:B------:R-:W-:-:S05]  /*1980*/  IADD3 R56, PT, PT, R56, UR9, RZ ;  /* 0x0000000938387c10 */ /* 0x000fca000fffe0ff */
[----:B------:R-:W-:-:S04]  /*1990*/  IMAD R51, R56, UR10, R33 ;  /* 0x0000000a38337c24 */ /* 0x000fc8000f8e0221 */
[----:B-1----:R-:W-:Y:S02]  /*19a0*/  IMAD.WIDE.U32 R50, R51, 0x4, R30 ;  /* 0x0000000433327825 */ /* 0x002fe400078e001e */
[----:B------:R-:W-:-:S04]  /*19b0*/  @P0 IADD3 R46, PT, PT, R56, UR9, RZ ;  /* 0x00000009382e0c10 */ /* 0x000fc8000fffe0ff */
[----:B------:R-:W2:Y:S01]  /*19c0*/  LDG.E R50, desc[UR12][R50.64] ;  /* 0x0000000c32327981 */ /* 0x000ea2000c1e1900 */
[----:B------:R-:W-:-:S04]  /*19d0*/  @P0 IMAD R33, R46, UR10, R33 ;  /* 0x0000000a2e210c24 */ /* 0x000fc8000f8e0221 */
[----:B------:R-:W-:-:S06]  /*19e0*/  @P0 IMAD.WIDE.U32 R30, R33, 0x4, R30 ;  /* 0x00000004211e0825 */ /* 0x000fcc00078e001e */
[----:B------:R-:W3:Y:S04]  /*19f0*/  @P0 LDG.E R30, desc[UR12][R30.64] ;  /* 0x0000000c1e1e0981 */ /* 0x000ee8000c1e1900 */
[----:B--2---:R2:W-:Y:S04]  /*1a00*/  STS [R45+0x20], R50 ;  /* 0x000020322d007388 */ /* 0x0045e80000000800 */
[----:B---3--:R2:W-:Y:S02]  /*1a10*/  @P0 STS [R45+0x40], R30 ;  /* 0x0000401e2d000388 */ /* 0x0085e40000000800 */
.L_x_8:
[----:B------:R-:W-:Y:S05]  /*1a20*/  BSYNC.RECONVERGENT B0 ;  /* 0x0000000000007941 */ /* 0x000fea0003800200 */
.L_x_7:
[----:B------:R-:W-:Y:S01]  /*1a30*/  BAR.SYNC.DEFER_BLOCKING 0x0 ;  /* 0x0000000000007b1d */ /* 0x000fe20000010000 */
[----:B------:R-:W-:-:S09]  /*1a40*/  UISETP.GT.AND UP0, UPT, UR5, 0x7, UPT ;  /* 0x000000070500788c */ /* 0x000fd2000bf04270 */
[----:B------:R-:W-:Y:S05]  /*1a50*/  BRA.U UP0, `(.L_x_11) ;  /* 0x0000001900147547 */ /* 0x000fea000b800000 */
[----:B------:R-:W-:Y:S01]  /*1a60*/  UISETP.LT.AND UP0, UPT, UR8, 0x1, UPT ;  /* 0x000000010800788c */ /* 0x000fe2000bf01270 */
[----:B------:R-:W-:-:S03]  /*1a70*/  UMOV UR6, URZ ;  /* 0x000000ff00067c82 */ /* 0x000fc60008000000 */
[----:B------:R-:W-:-:S04]  /*1a80*/  USEL UR9, UR8, 0x1, !UP0 ;  /* 0x0000000108097887 */ /* 0x000fc8000c000000 */
[----:B------:R-:W-:-:S09]  /*1a90*/  UISETP.GT.AND UP0, UPT, UR9, URZ, UPT ;  /* 0x000000ff0900728c */ /* 0x000fd2000bf04270 */
[----:B------:R-:W-:Y:S05]  /*1aa0*/  BRA.U !UP0, `(.L_x_12) ;  /* 0x0000001508187547 */ /* 0x000fea000b800000 */
[----:B------:R-:W-:Y:S02]  /*1ab0*/  UIADD3 UR7, UPT, UPT, UR9, -UR6, URZ ;  /* 0x8000000609077290 */ /* 0x000fe4000fffe0ff */
[----:B------:R-:W-:Y:S02]  /*1ac0*/  UPLOP3.LUT UP0, UPT, UPT, UPT, UPT, 0x80, 0x8 ;  /* 0x000000000008789c */ /* 0x000fe40003f0f070 */
[----:B------:R-:W-:-:S09]  /*1ad0*/  UISETP.GT.AND UP1, UPT, UR7, 0x3, UPT ;  /* 0x000000030700788c */ /* 0x000fd2000bf24270 */
[----:B------:R-:W-:Y:S05]  /*1ae0*/  BRA.U !UP1, `(.L_x_13) ;  /* 0x0000000d093c7547 */ /* 0x000fea000b800000 */
[----:B------:R-:W3:Y:S01]  /*1af0*/  S2UR UR10, SR_CgaCtaId ;  /* 0x00000000000a79c3 */ /* 0x000ee20000008800 */
[----:B0-----:R-:W-:Y:S01]  /*1b00*/  LOP3.LUT R31, R4, 0xf, RZ, 0xc0, !PT ;  /* 0x0000000f041f7812 */ /* 0x001fe200078ec0ff */
[----:B------:R-:W-:Y:S01]  /*1b10*/  UMOV UR7, 0x400 ;  /* 0x0000040000077882 */ /* 0x000fe20000000000 */
[----:B------:R-:W-:Y:S02]  /*1b20*/  UPLOP3.LUT UP0, UPT, UPT, UPT, UPT, 0x40, 0x4 ;  /* 0x000000000004789c */ /* 0x000fe40003f0e870 */
[----:B------:R-:W-:Y:S01]  /*1b30*/  UIADD3 UR8, UPT, UPT, UR7, 0x800, URZ ;  /* 0x0000080007087890 */ /* 0x000fe2000fffe0ff */
[----:B------:R-:W-:Y:S01]  /*1b40*/  LOP3.LUT R46, R31, 0x3f0, R4, 0xf8, !PT ;  /* 0x000003f01f2e7812 */ /* 0x000fe200078ef804 */
[----:B---3--:R-:W-:Y:S02]  /*1b50*/  ULEA UR11, UR10, UR7, 0x18 ;  /* 0x000000070a0b7291 */ /* 0x008fe4000f8ec0ff */
[----:B------:R-:W-:-:S12]  /*1b60*/  ULEA UR8, UR10, UR8, 0x18 ;  /* 0x000000080a087291 */ /* 0x000fd8000f8ec0ff */
.L_x_14:
[----:B------:R-:W-:Y:S02]  /*1b70*/  ULEA UR7, UR6, UR8, 0x8 ;  /* 0x0000000806077291 */ /* 0x000fe4000f8e40ff */
[----:B------:R-:W-:-:S04]  /*1b80*/  ULEA UR10, UR6, UR11, 0x8 ;  /* 0x0000000b060a7291 */ /* 0x000fc8000f8e40ff */
[----:B------:R-:W-:Y:S01]  /*1b90*/  LEA R56, R5, UR7, 0x2 ;  /* 0x0000000705387c11 */ /* 0x000fe2000f8e10ff */
[----:B------:R-:W-:Y:S01]  /*1ba0*/  UIADD3 UR7, UPT, UPT, UR6, 0x1, URZ ;  /* 0x0000000106077890 */ /* 0x000fe2000fffe0ff */
[----:B------:R-:W-:-:S03]  /*1bb0*/  LEA R31, R46, UR10, 0x2 ;  /* 0x0000000a2e1f7c11 */ /* 0x000fc6000f8e10ff */
[----:B--2---:R-:W-:Y:S01]  /*1bc0*/  LDS R30, [R56+0x80] ;  /* 0x00008000381e7984 */ /* 0x004fe20000000800 */
[----:B------:R-:W-:Y:S02]  /*1bd0*/  ULEA UR10, UR7, UR8, 0x8 ;  /* 0x00000008070a7291 */ /* 0x000fe4000f8e40ff */
[----:B------:R-:W-:Y:S01]  /*1be0*/  ULEA UR7, UR7, UR11, 0x8 ;  /* 0x0000000b07077291 */ /* 0x000fe2000f8e40ff */
[----:B------:R-:W0:Y:S04]  /*1bf0*/  LDS R55, [R31] ;  /* 0x000000001f377984 */ /* 0x000e280000000800 */
[----:B-1----:R-:W1:Y:S04]  /*1c00*/  LDS R50, [R31+0x40] ;  /* 0x000040001f327984 */ /* 0x002e680000000800 */
[----:B------:R-:W2:Y:S04]  /*1c10*/  LDS R51, [R31+0x80] ;  /* 0x000080001f337984 */ /* 0x000ea80000000800 */
[----:B------:R-:W3:Y:S04]  /*1c20*/  LDS R45, [R31+0xc0] ;  /* 0x0000c0001f2d7984 */ /* 0x000ee80000000800 */
[----:B------:R-:W4:Y:S04]  /*1c30*/  LDS R61, [R56+0x60] ;  /* 0x00006000383d7984 */ /* 0x000f280000000800 */
[----:B------:R-:W5:Y:S04]  /*1c40*/  LDS R57, [R56+0xe0] ;  /* 0x0000e00038397984 */ /* 0x000f680000000800 */
[----:B------:R-:W5:Y:S04]  /*1c50*/  LDS R60, [R56+0x40] ;  /* 0x00004000383c7984 */ /* 0x000f680000000800 */
[----:B------:R-:W5:Y:S04]  /*1c60*/  LDS R59, [R56+0xc0] ;  /* 0x0000c000383b7984 */ /* 0x000f680000000800 */
[----:B------:R-:W5:Y:S01]  /*1c70*/  LDS R58, [R56+0xa0] ;  /* 0x0000a000383a7984 */ /* 0x000f620000000800 */
[C---:B0-----:R-:W-:Y:S01]  /*1c80*/  FFMA R43, R30.reuse, R55, R43 ;  /* 0x000000371e2b7223 */ /* 0x041fe2000000002b */
[CC--:B-1----:R-:W-:Y:S01]  /*1c90*/  FFMA R48, R30.reuse, R50.reuse, R48 ;  /* 0x000000321e307223 */ /* 0x0c2fe20000000030 */
[C---:B--2---:R-:W-:Y:S01]  /*1ca0*/  FFMA R47, R30.reuse, R51, R47 ;  /* 0x000000331e2f7223 */ /* 0x044fe2000000002f */
[----:B---3--:R-:W-:Y:S01]  /*1cb0*/  FFMA R42, R30, R45, R42 ;  /* 0x0000002d1e2a7223 */ /* 0x008fe2000000002a */
[C---:B----4-:R-:W-:Y:S01]  /*1cc0*/  FFMA R30, R61.reuse, R51, R52 ;  /* 0x000000333d1e7223 */ /* 0x050fe20000000034 */
[C---:B------:R-:W-:Y:S01]  /*1cd0*/  FFMA R33, R61.reuse, R55, R54 ;  /* 0x000000373d217223 */ /* 0x040fe20000000036 */
[----:B------:R-:W0:Y:S01]  /*1ce0*/  LDS R52, [R56+0x20] ;  /* 0x0000200038347984 */ /* 0x000e220000000800 */
[CC--:B------:R-:W-:Y:S01]  /*1cf0*/  FFMA R31, R61.reuse, R50.reuse, R53 ;  /* 0x000000323d1f7223 */ /* 0x0c0fe20000000035 */
[----:B------:R-:W-:Y:S01]  /*1d00*/  FFMA R44, R61, R45, R44 ;  /* 0x0000002d3d2c7223 */ /* 0x000fe2000000002c */
[C---:B-----5:R-:W-:Y:S01]  /*1d10*/  FFMA R21, R57.reuse, R55, R21 ;  /* 0x0000003739157223 */ /* 0x060fe20000000015 */
[----:B------:R-:W1:Y:S01]  /*1d20*/  LDS R56, [R56] ;  /* 0x0000000038387984 */ /* 0x000e620000000800 */
[CC--:B------:R-:W-:Y:S01]  /*1d30*/  FFMA R20, R57.reuse, R50.reuse, R20 ;  /* 0x0000003239147223 */ /* 0x0c0fe20000000014 */
[C---:B------:R-:W-:Y:S01]  /*1d40*/  FFMA R19, R57.reuse, R51, R19 ;  /* 0x0000003339137223 */ /* 0x040fe20000000013 */
[----:B------:R-:W-:Y:S01]  /*1d50*/  FFMA R18, R57, R45, R18 ;  /* 0x0000002d39127223 */ /* 0x000fe20000000012 */
[----:B------:R-:W-:Y:S01]  /*1d60*/  LEA R57, R5, UR10, 0x2 ;  /* 0x0000000a05397c11 */ /* 0x000fe2000f8e10ff */
[-C--:B------:R-:W-:Y:S01]  /*1d70*/  FFMA R34, R60, R55.reuse, R34 ;  /* 0x000000373c227223 */ /* 0x080fe20000000022 */
[----:B------:R-:W-:Y:S01]  /*1d80*/  LEA R61, R46, UR7, 0x2 ;  /* 0x000000072e3d7c11 */ /* 0x000fe2000f8e10ff */
[C---:B------:R-:W-:Y:S01]  /*1d90*/  FFMA R26, R59.reuse, R55, R26 ;  /* 0x000000373b1a7223 */ /* 0x040fe2000000001a */
[CC--:B------:R-:W-:Y:S01]  /*1da0*/  FFMA R25, R59.reuse, R50.reuse, R25 ;  /* 0x000000323b197223 */ /* 0x0c0fe20000000019 */
[C---:B------:R-:W-:Y:S01]  /*1db0*/  FFMA R24, R59.reuse, R51, R24 ;  /* 0x000000333b187223 */ /* 0x040fe20000000018 */
[C---:B------:R-:W-:Y:S01]  /*1dc0*/  FFMA R17, R58.reuse, R55, R17 ;  /* 0x000000373a117223 */ /* 0x040fe20000000011 */
[CC--:B------:R-:W-:Y:S01]  /*1dd0*/  FFMA R16, R58.reuse, R50.reuse, R16 ;  /* 0x000000323a107223 */ /* 0x0c0fe20000000010 */
[C---:B------:R-:W-:Y:S01]  /*1de0*/  FFMA R15, R58.reuse, R51, R15 ;  /* 0x000000333a0f7223 */ /* 0x040fe2000000000f */
[-C--:B------:R-:W-:Y:S01]  /*1df0*/  FFMA R14, R58, R45.reuse, R14 ;  /* 0x0000002d3a0e7223 */ /* 0x080fe2000000000e */
[----:B------:R-:W-:Y:S01]  /*1e00*/  LDS R54, [R61+0x80] ;  /* 0x000080003d367984 */ /* 0x000fe20000000800 */
[----:B------:R-:W-:Y:S01]  /*1e10*/  FFMA R23, R59, R45, R23 ;  /* 0x0000002d3b177223 */ /* 0x000fe20000000017 */
[C---:B------:R-:W-:Y:S01]  /*1e20*/  FFMA R29, R60.reuse, R50, R29 ;  /* 0x000000323c1d7223 */ /* 0x040fe2000000001d */
[C---:B------:R-:W-:Y:S01]  /*1e30*/  FFMA R28, R60.reuse, R51, R28 ;  /* 0x000000333c1c7223 */ /* 0x040fe2000000001c */
[----:B------:R-:W2:Y:S01]  /*1e40*/  LDS R58, [R57+0x80] ;  /* 0x00008000393a7984 */ /* 0x000ea20000000800 */
[----:B------:R-:W-:Y:S01]  /*1e50*/  FFMA R27, R60, R45, R27 ;  /* 0x0000002d3c1b7223 */ /* 0x000fe2000000001b */
[----:B------:R-:W-:-:S02]  /*1e60*/  UIADD3 UR7, UPT, UPT, UR6, 0x2, URZ ;  /* 0x0000000206077890 */ /* 0x000fc4000fffe0ff */
[----:B------:R-:W3:Y:S02]  /*1e70*/  LDS R59, [R57+0x60] ;  /* 0x00006000393b7984 */ /* 0x000ee40000000800 */
[----:B------:R-:W-:Y:S02]  /*1e80*/  ULEA UR10, UR7, UR8, 0x8 ;  /* 0x00000008070a7291 */ /* 0x000fe4000f8e40ff */
[----:B------:R-:W4:Y:S01]  /*1e90*/  LDS R60, [R57+0x40] ;  /* 0x00004000393c7984 */ /* 0x000f220000000800 */
[----:B------:R-:W-:Y:S01]  /*1ea0*/  ULEA UR7, UR7, UR11, 0x8 ;  /* 0x0000000b07077291 */ /* 0x000fe2000f8e40ff */
[C---:B0-----:R-:W-:Y:S01]  /*1eb0*/  FFMA R13, R52.reuse, R55, R13 ;  /* 0x00000037340d7223 */ /* 0x041fe2000000000d */
[CC--:B------:R-:W-:Y:S01]  /*1ec0*/  FFMA R12, R52.reuse, R50.reuse, R12 ;  /* 0x00000032340c7223 */ /* 0x0c0fe2000000000c */
[C---:B------:R-:W-:Y:S01]  /*1ed0*/  FFMA R11, R52.reuse, R51, R11 ;  /* 0x00000033340b7223 */ /* 0x040fe2000000000b */
[----:B------:R-:W-:Y:S01]  /*1ee0*/  FFMA R10, R52, R45, R10 ;  /* 0x0000002d340a7223 */ /* 0x000fe2000000000a */
[C---:B-1----:R-:W-:Y:S01]  /*1ef0*/  FFMA R53, R56.reuse, R55, R41 ;  /* 0x0000003738357223 */ /* 0x042fe20000000029 */
[----:B------:R-:W0:Y:S01]  /*1f00*/  LDS R52, [R61] ;  /* 0x000000003d347984 */ /* 0x000e220000000800 */
[C---:B------:R-:W-:Y:S01]  /*1f10*/  FFMA R35, R56.reuse, R50, R35 ;  /* 0x0000003238237223 */ /* 0x040fe20000000023 */
[C---:B------:R-:W-:Y:S01]  /*1f20*/  FFMA R32, R56.reuse, R51, R32 ;  /* 0x0000003338207223 */ /* 0x040fe20000000020 */
[----:B------:R-:W-:Y:S01]  /*1f30*/  FFMA R22, R56, R45, R22 ;  /* 0x0000002d38167223 */ /* 0x000fe20000000016 */
[----:B------:R-:W1:Y:S04]  /*1f40*/  LDS R55, [R61+0x40] ;  /* 0x000040003d377984 */ /* 0x000e680000000800 */
[----:B------:R-:W5:Y:S04]  /*1f50*/  LDS R41, [R61+0xc0] ;  /* 0x0000c0003d297984 */ /* 0x000f680000000800 */
[----:B------:R-:W5:Y:S04]  /*1f60*/  LDS R51, [R57+0xa0] ;  /* 0x0000a00039337984 */ /* 0x000f680000000800 */
[----:B------:R-:W5:Y:S01]  /*1f70*/  LDS R50, [R57+0xe0] ;  /* 0x0000e00039327984 */ /* 0x000f620000000800 */
[----:B--2---:R-:W-:-:S03]  /*1f80*/  FFMA R47, R58, R54, R47 ;  /* 0x000000363a2f7223 */ /* 0x004fc6000000002f */
[----:B------:R-:W2:Y:S01]  /*1f90*/  LDS R45, [R57+0x20] ;  /* 0x00002000392d7984 */ /* 0x000ea20000000800 */
[----:B---3--:R-:W-:-:S03]  /*1fa0*/  FFMA R30, R59, R54, R30 ;  /* 0x000000363b1e7223 */ /* 0x008fc6000000001e */
[----:B------:R-:W3:Y:S01]  /*1fb0*/  LDS R56, [R57] ;  /* 0x0000000039387984 */ /* 0x000ee20000000800 */
[----:B----4-:R-:W-:Y:S01]  /*1fc0*/  FFMA R28, R60, R54, R28 ;  /* 0x000000363c1c7223 */ /* 0x010fe2000000001c */
[-C--:B0-----:R-:W-:Y:S01]  /*1fd0*/  FFMA R43, R58, R52.reuse, R43 ;  /* 0x000000343a2b7223 */ /* 0x081fe2000000002b */
[CC--:B------:R-:W-:Y:S01]  /*1fe0*/  FFMA R33, R59.reuse, R52.reuse, R33 ;  /* 0x000000343b217223 */ /* 0x0c0fe20000000021 */
[-C--:B------:R-:W-:Y:S01]  /*1ff0*/  FFMA R34, R60, R52.reuse, R34 ;  /* 0x000000343c227223 */ /* 0x080fe20000000022 */
[-C--:B-1----:R-:W-:Y:S01]  /*2000*/  FFMA R48, R58, R55.reuse, R48 ;  /* 0x000000373a307223 */ /* 0x082fe20000000030 */
[CC--:B------:R-:W-:Y:S01]  /*2010*/  FFMA R31, R59.reuse, R55.reuse, R31 ;  /* 0x000000373b1f7223 */ /* 0x0c0fe2000000001f */
[----:B------:R-:W-:Y:S01]  /*2020*/  FFMA R29, R60, R55, R29 ;  /* 0x000000373c1d7223 */ /* 0x000fe2000000001d */
[-C--:B-----5:R-:W-:Y:S01]  /*2030*/  FFMA R42, R58, R41.reuse, R42 ;  /* 0x000000293a2a7223 */ /* 0x0a0fe2000000002a */
[----:B------:R-:W-:Y:S01]  /*2040*/  FFMA R44, R59, R41, R44 ;  /* 0x000000293b2c7223 */ /* 0x000fe2000000002c */
[----:B------:R-:W0:Y:S01]  /*2050*/  LDS R58, [R57+0xc0] ;  /* 0x0000c000393a7984 */ /* 0x000e220000000800 */
[----:B------:R-:W-:Y:S01]  /*2060*/  LEA R59, R46, UR7, 0x2 ;  /* 0x000000072e3b7c11 */ /* 0x000fe2000f8e10ff */
[C---:B------:R-:W-:Y:S01]  /*2070*/  FFMA R17, R51.reuse, R52, R17 ;  /* 0x0000003433117223 */ /* 0x040fe20000000011 */
[C---:B------:R-:W-:Y:S01]  /*2080*/  FFMA R16, R51.reuse, R55, R16 ;  /* 0x0000003733107223 */ /* 0x040fe20000000010 */
[C---:B------:R-:W-:Y:S01]  /*2090*/  FFMA R15, R51.reuse, R54, R15 ;  /* 0x00000036330f7223 */ /* 0x040fe2000000000f */
[----:B------:R-:W-:Y:S01]  /*20a0*/  FFMA R14, R51, R41, R14 ;  /* 0x00000029330e7223 */ /* 0x000fe2000000000e */
[C---:B------:R-:W-:Y:S01]  /*20b0*/  FFMA R21, R50.reuse, R52, R21 ;  /* 0x0000003432157223 */ /* 0x040fe20000000015 */
[C---:B------:R-:W-:Y:S01]  /*20c0*/  FFMA R20, R50.reuse, R55, R20 ;  /* 0x0000003732147223 */ /* 0x040fe20000000014 */
[C---:B------:R-:W-:Y:S01]  /*20d0*/  FFMA R19, R50.reuse, R54, R19 ;  /* 0x0000003632137223 */ /* 0x040fe20000000013 */
[----:B------:R-:W-:Y:S01]  /*20e0*/  FFMA R18, R50, R41, R18 ;  /* 0x0000002932127223 */ /* 0x000fe20000000012 */
[C---:B--2---:R-:W-:Y:S01]  /*20f0*/  FFMA R13, R45.reuse, R52, R13 ;  /* 0x000000342d0d7223 */ /* 0x044fe2000000000d */
[C---:B------:R-:W-:Y:S01]  /*2100*/  FFMA R12, R45.reuse, R55, R12 ;  /* 0x000000372d0c7223 */ /* 0x040fe2000000000c */
[C---:B------:R-:W-:Y:S01]  /*2110*/  FFMA R11, R45.reuse, R54, R11 ;  /* 0x000000362d0b7223 */ /* 0x040fe2000000000b */
[-C--:B------:R-:W-:Y:S01]  /*2120*/  FFMA R10, R45, R41.reuse, R10 ;  /* 0x000000292d0a7223 */ /* 0x080fe2000000000a */
[----:B---3--:R-:W-:Y:S01]  /*2130*/  FFMA R53, R56, R52, R53 ;  /* 0x0000003438357223 */ /* 0x008fe20000000035 */
[----:B------:R-:W-:Y:S01]  /*2140*/  LDS R50, [R59+0x40] ;  /* 0x000040003b327984 */ /* 0x000fe20000000800 */
[----:B------:R-:W-:Y:S01]  /*2150*/  FFMA R27, R60, R41, R27 ;  /* 0x000000293c1b7223 */ /* 0x000fe2000000001b */
[C---:B------:R-:W-:Y:S01]  /*2160*/  FFMA R35, R56.reuse, R55, R35 ;  /* 0x0000003738237223 */ /* 0x040fe20000000023 */
[----:B------:R-:W-:Y:S01]  /*2170*/  FFMA R32, R56, R54, R32 ;  /* 0x0000003638207223 */ /* 0x000fe20000000020 */
[----:B------:R-:W-:Y:S01]  /*2180*/  LDS R45, [R59+0x80] ;  /* 0x000080003b2d7984 */ /* 0x000fe20000000800 */
[----:B------:R-:W-:-:S02]  /*2190*/  UIADD3 UR7, UPT, UPT, UR6, 0x3, URZ ;  /* 0x0000000306077890 */ /* 0x000fc4000fffe0ff */
[----:B------:R-:W-:Y:S01]  /*21a0*/  UIADD3 UR6, UPT, UPT, UR6, 0x4, URZ ;  /* 0x0000000406067890 */ /* 0x000fe2000fffe0ff */
[----:B------:R-:W-:Y:S01]  /*21b0*/  LDS R51, [R59+0xc0] ;  /* 0x0000c0003b337984 */ /* 0x000fe20000000800 */
[C---:B0-----:R-:W-:Y:S01]  /*21c0*/  FFMA R26, R58.reuse, R52, R26 ;  /* 0x000000343a1a7223 */ /* 0x041fe2000000001a */
[C---:B------:R-:W-:Y:S01]  /*21d0*/  FFMA R25, R58.reuse, R55, R25 ;  /* 0x000000373a197223 */ /* 0x040fe20000000019 */
[C---:B------:R-:W-:Y:S01]  /*21e0*/  FFMA R24, R58.reuse, R54, R24 ;  /* 0x000000363a187223 */ /* 0x040fe20000000018 */
[-C--:B------:R-:W-:Y:S01]  /*21f0*/  FFMA R23, R58, R41.reuse, R23 ;  /* 0x000000293a177223 */ /* 0x080fe20000000017 */
[----:B------:R-:W-:Y:S01]  /*2200*/  LEA R58, R5, UR10, 0x2 ;  /* 0x0000000a053a7c11 */ /* 0x000fe2000f8e10ff */
[----:B------:R-:W-:Y:S01]  /*2210*/  LDS R52, [R59] ;  /* 0x000000003b347984 */ /* 0x000fe20000000800 */
[----:B------:R-:W-:Y:S01]  /*2220*/  FFMA R41, R56, R41, R22 ;  /* 0x0000002938297223 */ /* 0x000fe20000000016 */
[----:B------:R-:W-:Y:S02]  /*2230*/  ULEA UR10, UR7, UR8, 0x8 ;  /* 0x00000008070a7291 */ /* 0x000fe4000f8e40ff */
[----:B------:R-:W0:Y:S01]  /*2240*/  LDS R57, [R58+0x80] ;  /* 0x000080003a397984 */ /* 0x000e220000000800 */
[----:B------:R-:W-:-:S03]  /*2250*/  ULEA UR7, UR7, UR11, 0x8 ;  /* 0x0000000b07077291 */ /* 0x000fc6000f8e40ff */
[----:B------:R-:W1:Y:S04]  /*2260*/  LDS R61, [R58+0x40] ;  /* 0x000040003a3d7984 */ /* 0x000e680000000800 */
[----:B------:R-:W2:Y:S04]  /*2270*/  LDS R59, [R58+0xc0] ;  /* 0x0000c0003a3b7984 */ /* 0x000ea80000000800 */
[----:B------:R-:W3:Y:S04]  /*2280*/  LDS R60, [R58+0x60] ;  /* 0x000060003a3c7984 */ /* 0x000ee80000000800 */
[----:B------:R-:W4:Y:S04]  /*2290*/  LDS R56, [R58+0xe0] ;  /* 0x0000e0003a387984 */ /* 0x000f280000000800 */
[----:B------:R-:W5:Y:S01]  /*22a0*/  LDS R22, [R58+0x20] ;  /* 0x000020003a167984 */ /* 0x000f620000000800 */
[C---:B0-----:R-:W-:Y:S01]  /*22b0*/  FFMA R43, R57.reuse, R52, R43 ;  /* 0x00000034392b7223 */ /* 0x041fe2000000002b */
[C---:B------:R-:W-:Y:S01]  /*22c0*/  FFMA R48, R57.reuse, R50, R48 ;  /* 0x0000003239307223 */ /* 0x040fe20000000030 */
[C---:B------:R-:W-:Y:S01]  /*22d0*/  FFMA R47, R57.reuse, R45, R47 ;  /* 0x0000002d392f7223 */ /* 0x040fe2000000002f */
[----:B------:R-:W-:Y:S01]  /*22e0*/  FFMA R42, R57, R51, R42 ;  /* 0x00000033392a7223 */ /* 0x000fe2000000002a */
[C---:B-1----:R-:W-:Y:S01]  /*22f0*/  FFMA R34, R61.reuse, R52, R34 ;  /* 0x000000343d227223 */ /* 0x042fe20000000022 */
[----:B------:R-:W0:Y:S01]  /*2300*/  LDS R57, [R58+0xa0] ;  /* 0x0000a0003a397984 */ /* 0x000e220000000800 */
[C---:B------:R-:W-:Y:S01]  /*2310*/  FFMA R29, R61.reuse, R50, R29 ;  /* 0x000000323d1d7223 */ /* 0x040fe2000000001d */
[C---:B------:R-:W-:Y:S01]  /*2320*/  FFMA R28, R61.reuse, R45, R28 ;  /* 0x0000002d3d1c7223 */ /* 0x040fe2000000001c */
[----:B------:R-:W-:Y:S01]  /*2330*/  FFMA R27, R61, R51, R27 ;  /* 0x000000333d1b7223 */ /* 0x000fe2000000001b */
[----:B------:R-:W1:Y:S01]  /*2340*/  LDS R58, [R58] ;  /* 0x000000003a3a7984 */ /* 0x000e620000000800 */
[C---:B--2---:R-:W-:Y:S01]  /*2350*/  FFMA R26, R59.reuse, R52, R26 ;  /* 0x000000343b1a7223 */ /* 0x044fe2000000001a */
[C---:B------:R-:W-:Y:S01]  /*2360*/  FFMA R25, R59.reuse, R50, R25 ;  /* 0x000000323b197223 */ /* 0x040fe20000000019 */
[C---:B------:R-:W-:Y:S01]  /*2370*/  FFMA R24, R59.reuse, R45, R24 ;  /* 0x0000002d3b187223 */ /* 0x040fe20000000018 */
[----:B------:R-:W-:Y:S01]  /*2380*/  FFMA R23, R59, R51, R23 ;  /* 0x000000333b177223 */ /* 0x000fe20000000017 */
[----:B------:R-:W-:Y:S01]  /*2390*/  LEA R59, R5, UR10, 0x2 ;  /* 0x0000000a053b7c11 */ /* 0x000fe2000f8e10ff */
[----:B---3--:R-:W-:Y:S01]  /*23a0*/  FFMA R54, R60, R52, R33 ;  /* 0x000000343c367223 */ /* 0x008fe20000000021 */
[----:B------:R-:W-:Y:S01]  /*23b0*/  LEA R61, R46, UR7, 0x2 ;  /* 0x000000072e3d7c11 */ /* 0x000fe2000f8e10ff */
[C---:B------:R-:W-:Y:S01]  /*23c0*/  FFMA R55, R60.reuse, R50, R31 ;  /* 0x000000323c377223 */ /* 0x040fe2000000001f */
[-C--:B------:R-:W-:Y:S01]  /*23d0*/  FFMA R33, R60, R45.reuse, R30 ;  /* 0x0000002d3c217223 */ /* 0x080fe2000000001e */
[C---:B----4-:R-:W-:Y:S01]  /*23e0*/  FFMA R21, R56.reuse, R52, R21 ;  /* 0x0000003438157223 */ /* 0x050fe20000000015 */
[C---:B------:R-:W-:Y:S01]  /*23f0*/  FFMA R20, R56.reuse, R50, R20 ;  /* 0x0000003238147223 */ /* 0x040fe20000000014 */
[C---:B------:R-:W-:Y:S01]  /*2400*/  FFMA R19, R56.reuse, R45, R19 ;  /* 0x0000002d38137223 */ /* 0x040fe20000000013 */
[----:B------:R-:W-:Y:S01]  /*2410*/  FFMA R18, R56, R51, R18 ;  /* 0x0000003338127223 */ /* 0x000fe20000000012 */
[C---:B-----5:R-:W-:Y:S01]  /*2420*/  FFMA R13, R22.reuse, R52, R13 ;  /* 0x00000034160d7223 */ /* 0x060fe2000000000d */
[C---:B------:R-:W-:Y:S01]  /*2430*/  FFMA R12, R22.reuse, R50, R12 ;  /* 0x00000032160c7223 */ /* 0x040fe2000000000c */
[C---:B------:R-:W-:Y:S01]  /*2440*/  FFMA R11, R22.reuse, R45, R11 ;  /* 0x0000002d160b7223 */ /* 0x040fe2000000000b */
[-C--:B------:R-:W-:Y:S01]  /*2450*/  FFMA R10, R22, R51.reuse, R10 ;  /* 0x00000033160a7223 */ /* 0x080fe2000000000a */
[----:B------:R-:W-:Y:S01]  /*2460*/  FFMA R44, R60, R51, R44 ;  /* 0x000000333c2c7223 */ /* 0x000fe2000000002c */
[----:B------:R-:W-:Y:S01]  /*2470*/  LDS R56, [R61] ;  /* 0x000000003d387984 */ /* 0x000fe20000000800 */
[----:B------:R-:W-:-:S03]  /*2480*/  UIADD3 UR7, UPT, UPT, UR9, -0x3, URZ ;  /* 0xfffffffd09077890 */ /* 0x000fc6000fffe0ff */
[----:B------:R-:W-:Y:S01]  /*2490*/  LDS R31, [R61+0x40] ;  /* 0x000040003d1f7984 */ /* 0x000fe20000000800 */
[----:B------:R-:W-:-:S03]  /*24a0*/  UISETP.GE.AND UP1, UPT, UR6, UR7, UPT ;  /* 0x000000070600728c */ /* 0x000fc6000bf26270 */
[----:B------:R-:W-:Y:S04]  /*24b0*/  LDS R30, [R61+0x80] ;  /* 0x000080003d1e7984 */ /* 0x000fe80000000800 */
[----:B------:R-:W-:Y:S04]  /*24c0*/  LDS R22, [R61+0xc0] ;  /* 0x0000c0003d167984 */ /* 0x000fe80000000800 */
[----:B------:R-:W2:Y:S01]  /*24d0*/  LDS R60, [R59+0x60] ;  /* 0x000060003b3c7984 */ /* 0x000ea20000000800 */
[C---:B0-----:R-:W-:Y:S01]  /*24e0*/  FFMA R17, R57.reuse, R52, R17 ;  /* 0x0000003439117223 */ /* 0x041fe20000000011 */
[C---:B------:R-:W-:Y:S01]  /*24f0*/  FFMA R16, R57.reuse, R50, R16 ;  /* 0x0000003239107223 */ /* 0x040fe20000000010 */
[C---:B------:R-:W-:Y:S01]  /*2500*/  FFMA R15, R57.reuse, R45, R15 ;  /* 0x0000002d390f7223 */ /* 0x040fe2000000000f */
[----:B------:R-:W-:Y:S01]  /*2510*/  FFMA R14, R57, R51, R14 ;  /* 0x00000033390e7223 */ /* 0x000fe2000000000e */
[C---:B-1----:R-:W-:Y:S01]  /*2520*/  FFMA R57, R58.reuse, R52, R53 ;  /* 0x000000343a397223 */ /* 0x042fe20000000035 */
[C---:B------:R-:W-:Y:S01]  /*2530*/  FFMA R35, R58.reuse, R50, R35 ;  /* 0x000000323a237223 */ /* 0x040fe20000000023 */
[----:B------:R-:W0:Y:S01]  /*2540*/  LDS R52, [R59+0x80] ;  /* 0x000080003b347984 */ /* 0x000e220000000800 */
[C---:B------:R-:W-:Y:S01]  /*2550*/  FFMA R32, R58.reuse, R45, R32 ;  /* 0x0000002d3a207223 */ /* 0x040fe20000000020 */
[----:B------:R-:W-:-:S02]  /*2560*/  FFMA R51, R58, R51, R41 ;  /* 0x000000333a337223 */ /* 0x000fc40000000029 */
[----:B------:R-:W1:Y:S04]  /*2570*/  LDS R61, [R59+0x40] ;  /* 0x000040003b3d7984 */ /* 0x000e680000000800 */
[----:B------:R-:W3:Y:S04]  /*2580*/  LDS R58, [R59+0xc0] ;  /* 0x0000c0003b3a7984 */ /* 0x000ee80000000800 */
[----:B------:R-:W4:Y:S04]  /*2590*/  LDS R50, [R59+0xa0] ;  /* 0x0000a0003b327984 */ /* 0x000f280000000800 */
[----:B------:R-:W5:Y:S04]  /*25a0*/  LDS R45, [R59+0xe0] ;  /* 0x0000e0003b2d7984 */ /* 0x000f680000000800 */
[----:B------:R-:W5:Y:S01]  /*25b0*/  LDS R41, [R59+0x20] ;  /* 0x000020003b297984 */ /* 0x000f620000000800 */
[C---:B--2---:R-:W-:Y:S01]  /*25c0*/  FFMA R44, R60.reuse, R22, R44 ;  /* 0x000000163c2c7223 */ /* 0x044fe2000000002c */
[CC--:B------:R-:W-:Y:S01]  /*25d0*/  FFMA R54, R60.reuse, R56.reuse, R54 ;  /* 0x000000383c367223 */ /* 0x0c0fe20000000036 */
[-C--:B------:R-:W-:Y:S01]  /*25e0*/  FFMA R53, R60, R31.reuse, R55 ;  /* 0x0000001f3c357223 */ /* 0x080fe20000000037 */
[C---:B0-----:R-:W-:Y:S01]  /*25f0*/  FFMA R43, R52.reuse, R56, R43 ;  /* 0x00000038342b7223 */ /* 0x041fe2000000002b */
[CC--:B------:R-:W-:Y:S01]  /*2600*/  FFMA R48, R52.reuse, R31.reuse, R48 ;  /* 0x0000001f34307223 */ /* 0x0c0fe20000000030 */
[C---:B------:R-:W-:Y:S01]  /*2610*/  FFMA R47, R52.reuse, R30, R47 ;  /* 0x0000001e342f7223 */ /* 0x040fe2000000002f */
[----:B------:R-:W-:Y:S01]  /*2620*/  FFMA R42, R52, R22, R42 ;  /* 0x00000016342a7223 */ /* 0x000fe2000000002a */
[----:B------:R-:W-:Y:S01]  /*2630*/  FFMA R52, R60, R30, R33 ;  /* 0x0000001e3c347223 */ /* 0x000fe20000000021 */
[C---:B-1----:R-:W-:Y:S01]  /*2640*/  FFMA R27, R61.reuse, R22, R27 ;  /* 0x000000163d1b7223 */ /* 0x042fe2000000001b */
[----:B------:R-:W0:Y:S01]  /*2650*/  LDS R33, [R59] ;  /* 0x000000003b217984 */ /* 0x000e220000000800 */
[C---:B------:R-:W-:Y:S01]  /*2660*/  FFMA R34, R61.reuse, R56, R34 ;  /* 0x000000383d227223 */ /* 0x040fe20000000022 */
[C---:B---3--:R-:W-:Y:S01]  /*2670*/  FFMA R23, R58.reuse, R22, R23 ;  /* 0x000000163a177223 */ /* 0x048fe20000000017 */
[CC--:B------:R-:W-:Y:S01]  /*2680*/  FFMA R29, R61.reuse, R31.reuse, R29 ;  /* 0x0000001f3d1d7223 */ /* 0x0c0fe2000000001d */
[----:B------:R-:W-:Y:S01]  /*2690*/  FFMA R28, R61, R30, R28 ;  /* 0x0000001e3d1c7223 */ /* 0x000fe2000000001c */
[----:B------:R-:W-:Y:S01]  /*26a0*/  FFMA R26, R58, R56, R26 ;  /* 0x000000383a1a7223 */ /* 0x000fe2000000001a */
[----:B----4-:R-:W-:Y:S01]  /*26b0*/  FFMA R14, R50, R22, R14 ;  /* 0x00000016320e7223 */ /* 0x010fe2000000000e */
[CC--:B------:R-:W-:Y:S01]  /*26c0*/  FFMA R25, R58.reuse, R31.reuse, R25 ;  /* 0x0000001f3a197223 */ /* 0x0c0fe20000000019 */
[----:B------:R-:W-:Y:S01]  /*26d0*/  FFMA R24, R58, R30, R24 ;  /* 0x0000001e3a187223 */ /* 0x000fe20000000018 */
[C---:B------:R-:W-:Y:S01]  /*26e0*/  FFMA R17, R50.reuse, R56, R17 ;  /* 0x0000003832117223 */ /* 0x040fe20000000011 */
[C---:B-----5:R-:W-:Y:S01]  /*26f0*/  FFMA R18, R45.reuse, R22, R18 ;  /* 0x000000162d127223 */ /* 0x060fe20000000012 */
[CC--:B------:R-:W-:Y:S01]  /*2700*/  FFMA R16, R50.reuse, R31.reuse, R16 ;  /* 0x0000001f32107223 */ /* 0x0c0fe20000000010 */
[----:B------:R-:W-:Y:S01]  /*2710*/  FFMA R15, R50, R30, R15 ;  /* 0x0000001e320f7223 */ /* 0x000fe2000000000f */
[-C--:B------:R-:W-:Y:S01]  /*2720*/  FFMA R21, R45, R56.reuse, R21 ;  /* 0x000000382d157223 */ /* 0x080fe20000000015 */
[C---:B------:R-:W-:Y:S01]  /*2730*/  FFMA R13, R41.reuse, R56, R13 ;  /* 0x00000038290d7223 */ /* 0x040fe2000000000d */
[CC--:B------:R-:W-:Y:S01]  /*2740*/  FFMA R12, R41.reuse, R31.reuse, R12 ;  /* 0x0000001f290c7223 */ /* 0x0c0fe2000000000c */
[C---:B------:R-:W-:Y:S01]  /*2750*/  FFMA R11, R41.reuse, R30, R11 ;  /* 0x0000001e290b7223 */ /* 0x040fe2000000000b */
[----:B------:R-:W-:Y:S01]  /*2760*/  FFMA R10, R41, R22, R10 ;  /* 0x00000016290a7223 */ /* 0x000fe2000000000a */
[CC--:B------:R-:W-:Y:S01]  /*2770*/  FFMA R20, R45.reuse, R31.reuse, R20 ;  /* 0x0000001f2d147223 */ /* 0x0c0fe20000000014 */
[----:B------:R-:W-:Y:S01]  /*2780*/  FFMA R19, R45, R30, R19 ;  /* 0x0000001e2d137223 */ /* 0x000fe20000000013 */
[C---:B0-----:R-:W-:Y:S01]  /*2790*/  FFMA R41, R33.reuse, R56, R57 ;  /* 0x0000003821297223 */ /* 0x041fe20000000039 */
[C---:B------:R-:W-:Y:S01]  /*27a0*/  FFMA R35, R33.reuse, R31, R35 ;  /* 0x0000001f21237223 */ /* 0x040fe20000000023 */
[C---:B------:R-:W-:Y:S01]  /*27b0*/  FFMA R32, R33.reuse, R30, R32 ;  /* 0x0000001e21207223 */ /* 0x040fe20000000020 */
[----:B------:R-:W-:Y:S01]  /*27c0*/  FFMA R22, R33, R22, R51 ;  /* 0x0000001621167223 */ /* 0x000fe20000000033 */
[----:B------:R-:W-:Y:S06]  /*27d0*/  BRA.U !UP1, `(.L_x_14) ;  /* 0xfffffff109e47547 */ /* 0x000fec000b83ffff */
.L_x_13:
[----:B------:R-:W-:-:S04]  /*27e0*/  UIADD3 UR7, UPT, UPT, UR9, -UR6, URZ ;  /* 0x8000000609077290 */ /* 0x000fc8000fffe0ff */
[----:B------:R-:W-:-:S09]  /*27f0*/  UISETP.GT.AND UP1, UPT, UR7, 0x1, UPT ;  /* 0x000000010700788c */ /* 0x000fd2000bf24270 */
[----:B------:R-:W-:Y:S05]  /*2800*/  BRA.U !UP1, `(.L_x_15) ;  /* 0x0000000509b87547 */ /* 0x000fea000b800000 */
[----:B------:R-:W3:Y:S01]  /*2810*/  S2UR UR10, SR_CgaCtaId ;  /* 0x00000000000a79c3 */ /* 0x000ee20000008800 */
[----:B------:R-:W-:Y:S01]  /*2820*/  UMOV UR7, 0x400 ;  /* 0x0000040000077882 */ /* 0x000fe20000000000 */
[----:B0-----:R-:W-:Y:S01]  /*2830*/  LOP3.LUT R31, R4, 0xf, RZ, 0xc0, !PT ;  /* 0x0000000f041f7812 */ /* 0x001fe200078ec0ff */
[----:B------:R-:W-:Y:S02]  /*2840*/  UIADD3 UR8, UPT, UPT, UR7, 0x800, URZ ;  /* 0x0000080007087890 */ /* 0x000fe4000fffe0ff */
[----:B------:R-:W-:Y:S01]  /*2850*/  UPLOP3.LUT UP0, UPT, UPT, UPT, UPT, 0x40, 0x4 ;  /* 0x000000000004789c */ /* 0x000fe20003f0e870 */
[----:B------:R-:W-:Y:S01]  /*2860*/  LOP3.LUT R46, R31, 0x3f0, R4, 0xf8, !PT ;  /* 0x000003f01f2e7812 */ /* 0x000fe200078ef804 */
[----:B---3--:R-:W-:Y:S02]  /*2870*/  ULEA UR11, UR10, UR7, 0x18 ;  /* 0x000000070a0b7291 */ /* 0x008fe4000f8ec0ff */
[----:B------:R-:W-:Y:S02]  /*2880*/  ULEA UR7, UR10, UR8, 0x18 ;  /* 0x000000080a077291 */ /* 0x000fe4000f8ec0ff */
[----:B------:R-:W-:-:S02]  /*2890*/  ULEA UR8, UR6, UR11, 0x8 ;  /* 0x0000000b06087291 */ /* 0x000fc4000f8e40ff */
[----:B------:R-:W-:-:S04]  /*28a0*/  ULEA UR7, UR6, UR7, 0x8 ;  /* 0x0000000706077291 */ /* 0x000fc8000f8e40ff */
[----:B------:R-:W-:Y:S01]  /*28b0*/  LEA R59, R46, UR8, 0x2 ;  /* 0x000000082e3b7c11 */ /* 0x000fe2000f8e10ff */
[----:B------:R-:W-:Y:S01]  /*28c0*/  UMOV UR8, 0x400 ;  /* 0x0000040000087882 */ /* 0x000fe20000000000 */
[----:B-12---:R-:W-:Y:S01]  /*28d0*/  LEA R50, R5, UR7, 0x2 ;  /* 0x0000000705327c11 */ /* 0x006fe2000f8e10ff */
[----:B------:R-:W-:Y:S02]  /*28e0*/  UIADD3 UR11, UPT, UPT, UR8, 0x800, URZ ;  /* 0x00000800080b7890 */ /* 0x000fe4000fffe0ff */
[----:B------:R-:W-:Y:S01]  /*28f0*/  LDS R31, [R59] ;  /* 0x000000003b1f7984 */ /* 0x000fe20000000800 */
[----:B------:R-:W-:Y:S02]  /*2900*/  UIADD3 UR7, UPT, UPT, UR6, 0x1, URZ ;  /* 0x0000000106077890 */ /* 0x000fe4000fffe0ff */
[----:B------:R-:W-:Y:S01]  /*2910*/  ULEA UR8, UR10, UR8, 0x18 ;  /* 0x000000080a087291 */ /* 0x000fe2000f8ec0ff */
[----:B------:R-:W0:Y:S01]  /*2920*/  LDS R56, [R50+0x80] ;  /* 0x0000800032387984 */ /* 0x000e220000000800 */
[----:B------:R-:W-:-:S02]  /*2930*/  ULEA UR11, UR10, UR11, 0x18 ;  /* 0x0000000b0a0b7291 */ /* 0x000fc4000f8ec0ff */
[----:B------:R-:W-:Y:S01]  /*2940*/  ULEA UR8, UR7, UR8, 0x8 ;  /* 0x0000000807087291 */ /* 0x000fe2000f8e40ff */
[----:B------:R-:W1:Y:S01]  /*2950*/  LDS R30, [R59+0x40] ;  /* 0x000040003b1e7984 */ /* 0x000e620000000800 */
[----:B------:R-:W-:Y:S02]  /*2960*/  ULEA UR7, UR7, UR11, 0x8 ;  /* 0x0000000b07077291 */ /* 0x000fe4000f8e40ff */
[----:B------:R-:W-:Y:S01]  /*2970*/  UIADD3 UR6, UPT, UPT, UR6, 0x2, URZ ;  /* 0x0000000206067890 */ /* 0x000fe2000fffe0ff */
[----:B------:R-:W2:Y:S04]  /*2980*/  LDS R33, [R59+0x80] ;  /* 0x000080003b217984 */ /* 0x000ea80000000800 */
[----:B------:R-:W3:Y:S04]  /*2990*/  LDS R45, [R59+0xc0] ;  /* 0x0000c0003b2d7984 */ /* 0x000ee80000000800 */
[----:B------:R-:W4:Y:S04]  /*29a0*/  LDS R51, [R50+0x60] ;  /* 0x0000600032337984 */ /* 0x000f280000000800 */
[----:B------:R-:W5:Y:S04]  /*29b0*/  LDS R55, [R50+0xa0] ;  /* 0x0000a00032377984 */ /* 0x000f680000000800 */
[----:B------:R-:W5:Y:S04]  /*29c0*/  LDS R58, [R50+0x40] ;  /* 0x00004000323a7984 */ /* 0x000f680000000800 */
[----:B------:R-:W5:Y:S01]  /*29d0*/  LDS R57, [R50+0xc0] ;  /* 0x0000c00032397984 */ /* 0x000f620000000800 */
[C---:B0-----:R-:W-:Y:S01]  /*29e0*/  FFMA R43, R56.reuse, R31, R43 ;  /* 0x0000001f382b7223 */ /* 0x041fe2000000002b */
[C---:B-1----:R-:W-:Y:S01]  /*29f0*/  FFMA R48, R56.reuse, R30, R48 ;  /* 0x0000001e38307223 */ /* 0x042fe20000000030 */
[C---:B--2---:R-:W-:Y:S01]  /*2a00*/  FFMA R47, R56.reuse, R33, R47 ;  /* 0x00000021382f7223 */ /* 0x044fe2000000002f */
[----:B---3--:R-:W-:-:S02]  /*2a10*/  FFMA R42, R56, R45, R42 ;  /* 0x0000002d382a7223 */ /* 0x008fc4000000002a */
[----:B------:R-:W0:Y:S01]  /*2a20*/  LDS R56, [R50+0xe0] ;  /* 0x0000e00032387984 */ /* 0x000e220000000800 */
[C---:B----4-:R-:W-:Y:S01]  /*2a30*/  FFMA R54, R51.reuse, R31, R54 ;  /* 0x0000001f33367223 */ /* 0x050fe20000000036 */
[CC--:B------:R-:W-:Y:S01]  /*2a40*/  FFMA R53, R51.reuse, R30.reuse, R53 ;  /* 0x0000001e33357223 */ /* 0x0c0fe20000000035 */
[C---:B------:R-:W-:Y:S01]  /*2a50*/  FFMA R52, R51.reuse, R33, R52 ;  /* 0x0000002133347223 */ /* 0x040fe20000000034 */
[----:B------:R-:W-:Y:S01]  /*2a60*/  FFMA R44, R51, R45, R44 ;  /* 0x0000002d332c7223 */ /* 0x000fe2000000002c */
[C---:B-----5:R-:W-:Y:S01]  /*2a70*/  FFMA R17, R55.reuse, R31, R17 ;  /* 0x0000001f37117223 */ /* 0x060fe20000000011 */
[----:B------:R-:W1:Y:S01]  /*2a80*/  LDS R51, [R50+0x20] ;  /* 0x0000200032337984 */ /* 0x000e620000000800 */
[CC--:B------:R-:W-:Y:S01]  /*2a90*/  FFMA R16, R55.reuse, R30.reuse, R16 ;  /* 0x0000001e37107223 */ /* 0x0c0fe20000000010 */
[C---:B------:R-:W-:Y:S01]  /*2aa0*/  FFMA R15, R55.reuse, R33, R15 ;  /* 0x00000021370f7223 */ /* 0x040fe2000000000f */
[----:B------:R-:W-:Y:S01]  /*2ab0*/  FFMA R14, R55, R45, R14 ;  /* 0x0000002d370e7223 */ /* 0x000fe2000000000e */
[----:B------:R-:W-:Y:S01]  /*2ac0*/  LEA R55, R46, UR8, 0x2 ;  /* 0x000000082e377c11 */ /* 0x000fe2000f8e10ff */
[C---:B------:R-:W-:Y:S01]  /*2ad0*/  FFMA R34, R58.reuse, R31, R34 ;  /* 0x0000001f3a227223 */ /* 0x040fe20000000022 */
[CC--:B------:R-:W-:Y:S01]  /*2ae0*/  FFMA R29, R58.reuse, R30.reuse, R29 ;  /* 0x0000001e3a1d7223 */ /* 0x0c0fe2000000001d */
[C---:B------:R-:W-:Y:S01]  /*2af0*/  FFMA R28, R58.reuse, R33, R28 ;  /* 0x000000213a1c7223 */ /* 0x040fe2000000001c */
[----:B------:R-:W-:Y:S01]  /*2b00*/  FFMA R27, R58, R45, R27 ;  /* 0x0000002d3a1b7223 */ /* 0x000fe2000000001b */
[C---:B------:R-:W-:Y:S01]  /*2b10*/  FFMA R26, R57.reuse, R31, R26 ;  /* 0x0000001f391a7223 */ /* 0x040fe2000000001a */
[----:B------:R-:W2:Y:S01]  /*2b20*/  LDS R58, [R50] ;  /* 0x00000000323a7984 */ /* 0x000ea20000000800 */
[CC--:B------:R-:W-:Y:S01]  /*2b30*/  FFMA R25, R57.reuse, R30.reuse, R25 ;  /* 0x0000001e39197223 */ /* 0x0c0fe20000000019 */
[C---:B------:R-:W-:Y:S01]  /*2b40*/  FFMA R24, R57.reuse, R33, R24 ;  /* 0x0000002139187223 */ /* 0x040fe20000000018 */
[----:B------:R-:W-:Y:S01]  /*2b50*/  FFMA R23, R57, R45, R23 ;  /* 0x0000002d39177223 */ /* 0x000fe20000000017 */
[----:B------:R-:W-:Y:S04]  /*2b60*/  LDS R46, [R55] ;  /* 0x00000000372e7984 */ /* 0x000fe80000000800 */
[----:B------:R-:W-:Y:S01]  /*2b70*/  LDS R50, [R55+0x40] ;  /* 0x0000400037327984 */ /* 0x000fe20000000800 */
[C---:B0-----:R-:W-:Y:S01]  /*2b80*/  FFMA R21, R56.reuse, R31, R21 ;  /* 0x0000001f38157223 */ /* 0x041fe20000000015 */
[CC--:B------:R-:W-:Y:S01]  /*2b90*/  FFMA R20, R56.reuse, R30.reuse, R20 ;  /* 0x0000001e38147223 */ /* 0x0c0fe20000000014 */
[C---:B------:R-:W-:Y:S01]  /*2ba0*/  FFMA R19, R56.reuse, R33, R19 ;  /* 0x0000002138137223 */ /* 0x040fe20000000013 */
[----:B------:R-:W-:Y:S01]  /*2bb0*/  FFMA R18, R56, R45, R18 ;  /* 0x0000002d38127223 */ /* 0x000fe20000000012 */
[----:B------:R-:W-:Y:S01]  /*2bc0*/  LEA R56, R5, UR7, 0x2 ;  /* 0x0000000705387c11 */ /* 0x000fe2000f8e10ff */
[C---:B-1----:R-:W-:Y:S01]  /*2bd0*/  FFMA R13, R51.reuse, R31, R13 ;  /* 0x0000001f330d7223 */ /* 0x042fe2000000000d */
[CC--:B------:R-:W-:Y:S01]  /*2be0*/  FFMA R12, R51.reuse, R30.reuse, R12 ;  /* 0x0000001e330c7223 */ /* 0x0c0fe2000000000c */
[C---:B------:R-:W-:Y:S01]  /*2bf0*/  FFMA R11, R51.reuse, R33, R11 ;  /* 0x00000021330b7223 */ /* 0x040fe2000000000b */
[----:B------:R-:W-:Y:S01]  /*2c00*/  FFMA R10, R51, R45, R10 ;  /* 0x0000002d330a7223 */ /* 0x000fe2000000000a */
[----:B------:R-:W0:Y:S04]  /*2c10*/  LDS R57, [R56+0x80] ;  /* 0x0000800038397984 */ /* 0x000e280000000800 */
[----:B------:R-:W1:Y:S01]  /*2c20*/  LDS R51, [R55+0x80] ;  /* 0x0000800037337984 */ /* 0x000e620000000800 */
[C---:B--2---:R-:W-:Y:S01]  /*2c30*/  FFMA R41, R58.reuse, R31, R41 ;  /* 0x0000001f3a297223 */ /* 0x044fe20000000029 */
[----:B------:R-:W-:-:S02]  /*2c40*/  FFMA R35, R58, R30, R35 ;  /* 0x0000001e3a237223 */ /* 0x000fc40000000023 */
[----:B------:R-:W2:Y:S01]  /*2c50*/  LDS R55, [R55+0xc0] ;  /* 0x0000c00037377984 */ /* 0x000ea20000000800 */
[C---:B------:R-:W-:Y:S01]  /*2c60*/  FFMA R32, R58.reuse, R33, R32 ;  /* 0x000000213a207223 */ /* 0x040fe20000000020 */
[----:B------:R-:W-:Y:S02]  /*2c70*/  FFMA R22, R58, R45, R22 ;  /* 0x0000002d3a167223 */ /* 0x000fe40000000016 */
[----:B------:R-:W3:Y:S04]  /*2c80*/  LDS R59, [R56+0x60] ;  /* 0x00006000383b7984 */ /* 0x000ee80000000800 */
[----:B------:R-:W4:Y:S04]  /*2c90*/  LDS R58, [R56+0x40] ;  /* 0x00004000383a7984 */ /* 0x000f280000000800 */
[----:B------:R-:W5:Y:S04]  /*2ca0*/  LDS R45, [R56+0xa0] ;  /* 0x0000a000382d7984 */ /* 0x000f680000000800 */
[----:B------:R-:W5:Y:S04]  /*2cb0*/  LDS R33, [R56+0xe0] ;  /* 0x0000e00038217984 */ /* 0x000f680000000800 */
[----:B------:R-:W5:Y:S04]  /*2cc0*/  LDS R31, [R56+0x20] ;  /* 0x00002000381f7984 */ /* 0x000f680000000800 */
[----:B------:R-:W5:Y:S01]  /*2cd0*/  LDS R30, [R56] ;  /* 0x00000000381e7984 */ /* 0x000f620000000800 */
[C---:B0-----:R-:W-:Y:S01]  /*2ce0*/  FFMA R43, R57.reuse, R46, R43 ;  /* 0x0000002e392b7223 */ /* 0x041fe2000000002b */
[C---:B------:R-:W-:Y:S01]  /*2cf0*/  FFMA R48, R57.reuse, R50, R48 ;  /* 0x0000003239307223 */ /* 0x040fe20000000030 */
[C---:B-1----:R-:W-:Y:S01]  /*2d00*/  FFMA R47, R57.reuse, R51, R47 ;  /* 0x00000033392f7223 */ /* 0x042fe2000000002f */
[----:B--2---:R-:W-:-:S02]  /*2d10*/  FFMA R42, R57, R55, R42 ;  /* 0x00000037392a7223 */ /* 0x004fc4000000002a */
[----:B------:R-:W0:Y:S01]  /*2d20*/  LDS R57, [R56+0xc0] ;  /* 0x0000c00038397984 */ /* 0x000e220000000800 */
[C---:B---3--:R-:W-:Y:S01]  /*2d30*/  FFMA R54, R59.reuse, R46, R54 ;  /* 0x0000002e3b367223 */ /* 0x048fe20000000036 */
[C---:B------:R-:W-:Y:S01]  /*2d40*/  FFMA R53, R59.reuse, R50, R53 ;  /* 0x000000323b357223 */ /* 0x040fe20000000035 */
[C---:B------:R-:W-:Y:S01]  /*2d50*/  FFMA R52, R59.reuse, R51, R52 ;  /* 0x000000333b347223 */ /* 0x040fe20000000034 */
[----:B------:R-:W-:Y:S01]  /*2d60*/  FFMA R44, R59, R55, R44 ;  /* 0x000000373b2c7223 */ /* 0x000fe2000000002c */
[C---:B----4-:R-:W-:Y:S01]  /*2d70*/  FFMA R34, R58.reuse, R46, R34 ;  /* 0x0000002e3a227223 */ /* 0x050fe20000000022 */
[C---:B------:R-:W-:Y:S01]  /*2d80*/  FFMA R29, R58.reuse, R50, R29 ;  /* 0x000000323a1d7223 */ /* 0x040fe2000000001d */
[C---:B------:R-:W-:Y:S01]  /*2d90*/  FFMA R28, R58.reuse, R51, R28 ;  /* 0x000000333a1c7223 */ /* 0x040fe2000000001c */
[----:B------:R-:W-:Y:S01]  /*2da0*/  FFMA R27, R58, R55, R27 ;  /* 0x000000373a1b7223 */ /* 0x000fe2000000001b */
[C---:B-----5:R-:W-:Y:S01]  /*2db0*/  FFMA R17, R45.reuse, R46, R17 ;  /* 0x0000002e2d117223 */ /* 0x060fe20000000011 */
[C---:B------:R-:W-:Y:S01]  /*2dc0*/  FFMA R16, R45.reuse, R50, R16 ;  /* 0x000000322d107223 */ /* 0x040fe20000000010 */
[C---:B------:R-:W-:Y:S01]  /*2dd0*/  FFMA R15, R45.reuse, R51, R15 ;  /* 0x000000332d0f7223 */ /* 0x040fe2000000000f */
[----:B------:R-:W-:Y:S01]  /*2de0*/  FFMA R14, R45, R55, R14 ;  /* 0x000000372d0e7223 */ /* 0x000fe2000000000e */
        /* <DEDUP_REMOVED lines=12> */
[C---:B0-----:R-:W-:Y:S01]  /*2eb0*/  FFMA R26, R57.reuse, R46, R26 ;  /* 0x0000002e391a7223 */ /* 0x041fe2000000001a */
[C---:B------:R-:W-:Y:S01]  /*2ec0*/  FFMA R25, R57.reuse, R50, R25 ;  /* 0x0000003239197223 */ /* 0x040fe20000000019 */
[C---:B------:R-:W-:Y:S01]  /*2ed0*/  FFMA R24, R57.reuse, R51, R24 ;  /* 0x0000003339187223 */ /* 0x040fe20000000018 */
[----:B------:R-:W-:-:S07]  /*2ee0*/  FFMA R23, R57, R55, R23 ;  /* 0x0000003739177223 */ /* 0x000fce0000000017 */
.L_x_15:
[----:B------:R-:W-:-:S09]  /*2ef0*/  UISETP.NE.OR UP0, UPT, UR6, UR9, UP0 ;  /* 0x000000090600728c */ /* 0x000fd20008705670 */
[----:B------:R-:W-:Y:S05]  /*2f00*/  BRA.U !UP0, `(.L_x_11) ;  /* 0x0000000108e87547 */ /* 0x000fea000b800000 */
.L_x_12:
[----:B------:R-:W3:Y:S01]  /*2f10*/  S2UR UR10, SR_CgaCtaId ;  /* 0x00000000000a79c3 */ /* 0x000ee20000008800 */
[----:B------:R-:W-:Y:S01]  /*2f20*/  UMOV UR7, 0x400 ;  /* 0x0000040000077882 */ /* 0x000fe20000000000 */
[----:B0-----:R-:W-:Y:S01]  /*2f30*/  LOP3.LUT R31, R4, 0xf, RZ, 0xc0, !PT ;  /* 0x0000000f041f7812 */ /* 0x001fe200078ec0ff */
[----:B------:R-:W-:Y:S02]  /*2f40*/  UIADD3 UR8, UPT, UPT, UR7, 0x800, URZ ;  /* 0x0000080007087890 */ /* 0x000fe4000fffe0ff */
[----:B---3--:R-:W-:Y:S02]  /*2f50*/  ULEA UR7, UR10, UR7, 0x18 ;  /* 0x000000070a077291 */ /* 0x008fe4000f8ec0ff */
[----:B------:R-:W-:-:S12]  /*2f60*/  ULEA UR8, UR10, UR8, 0x18 ;  /* 0x000000080a087291 */ /* 0x000fd8000f8ec0ff */
.L_x_16:
[----:B------:R-:W-:Y:S01]  /*2f70*/  ULEA UR10, UR6, UR8, 0x8 ;  /* 0x00000008060a7291 */ /* 0x000fe2000f8e40ff */
[----:B------:R-:W-:Y:S01]  /*2f80*/  LOP3.LUT R56, R31, 0x3f0, R4, 0xf8, !PT ;  /* 0x000003f01f387812 */ /* 0x000fe200078ef804 */
[----:B------:R-:W-:Y:S02]  /*2f90*/  ULEA UR11, UR6, UR7, 0x8 ;  /* 0x00000007060b7291 */ /* 0x000fe4000f8e40ff */
[----:B------:R-:W-:Y:S02]  /*2fa0*/  UIADD3 UR6, UPT, UPT, UR6, 0x1, URZ ;  /* 0x0000000106067890 */ /* 0x000fe4000fffe0ff */
[----:B------:R-:W-:Y:S02]  /*2fb0*/  LEA R46, R5, UR10, 0x2 ;  /* 0x0000000a052e7c11 */ /* 0x000fe4000f8e10ff */
[----:B------:R-:W-:Y:S01]  /*2fc0*/  LEA R56, R56, UR11, 0x2 ;  /* 0x0000000b38387c11 */ /* 0x000fe2000f8e10ff */
[----:B------:R-:W-:Y:S02]  /*2fd0*/  UISETP.NE.AND UP0, UPT, UR6, UR9, UPT ;  /* 0x000000090600728c */ /* 0x000fe4000bf05270 */
[----:B-12---:R-:W-:Y:S04]  /*2fe0*/  LDS R50, [R46+0x80] ;  /* 0x000080002e327984 */ /* 0x006fe80000000800 */
[----:B------:R-:W0:Y:S04]  /*2ff0*/  LDS R30, [R56] ;  /* 0x00000000381e7984 */ /* 0x000e280000000800 */
[----:B------:R-:W1:Y:S04]  /*3000*/  LDS R33, [R56+0x40] ;  /* 0x0000400038217984 */ /* 0x000e680000000800 */
[----:B------:R-:W2:Y:S04]  /*3010*/  LDS R45, [R56+0x80] ;  /* 0x00008000382d7984 */ /* 0x000ea80000000800 */
[----:B------:R-:W3:Y:S04]  /*3020*/  LDS R57, [R56+0xc0] ;  /* 0x0000c00038397984 */ /* 0x000ee80000000800 */
[----:B------:R-:W4:Y:S04]  /*3030*/  LDS R51, [R46+0x60] ;  /* 0x000060002e337984 */ /* 0x000f280000000800 */
[----:B------:R-:W5:Y:S04]  /*3040*/  LDS R55, [R46+0x40] ;  /* 0x000040002e377984 */ /* 0x000f680000000800 */
[----:B------:R-:W5:Y:S04]  /*3050*/  LDS R56, [R46+0xa0] ;  /* 0x0000a0002e387984 */ /* 0x000f680000000800 */
[----:B------:R-:W5:Y:S04]  /*3060*/  LDS R58, [R46+0x20] ;  /* 0x000020002e3a7984 */ /* 0x000f680000000800 */
[----:B------:R-:W5:Y:S01]  /*3070*/  LDS R60, [R46] ;  /* 0x000000002e3c7984 */ /* 0x000f620000000800 */
[C---:B0-----:R-:W-:Y:S01]  /*3080*/  FFMA R43, R50.reuse, R30, R43 ;  /* 0x0000001e322b7223 */ /* 0x041fe2000000002b */
[C---:B-1----:R-:W-:Y:S01]  /*3090*/  FFMA R48, R50.reuse, R33, R48 ;  /* 0x0000002132307223 */ /* 0x042fe20000000030 */
[C---:B--2---:R-:W-:Y:S01]  /*30a0*/  FFMA R47, R50.reuse, R45, R47 ;  /* 0x0000002d322f7223 */ /* 0x044fe2000000002f */
[----:B---3--:R-:W-:-:S02]  /*30b0*/  FFMA R42, R50, R57, R42 ;  /* 0x00000039322a7223 */ /* 0x008fc4000000002a */
[----:B------:R-:W0:Y:S01]  /*30c0*/  LDS R50, [R46+0xe0] ;  /* 0x0000e0002e327984 */ /* 0x000e220000000800 */
[CC--:B----4-:R-:W-:Y:S01]  /*30d0*/  FFMA R54, R51.reuse, R30.reuse, R54 ;  /* 0x0000001e33367223 */ /* 0x0d0fe20000000036 */
[C---:B------:R-:W-:Y:S01]  /*30e0*/  FFMA R53, R51.reuse, R33, R53 ;  /* 0x0000002133357223 */ /* 0x040fe20000000035 */
[C---:B------:R-:W-:Y:S01]  /*30f0*/  FFMA R52, R51.reuse, R45, R52 ;  /* 0x0000002d33347223 */ /* 0x040fe20000000034 */
[----:B------:R-:W-:Y:S01]  /*3100*/  FFMA R44, R51, R57, R44 ;  /* 0x00000039332c7223 */ /* 0x000fe2000000002c */
[CC--:B-----5:R-:W-:Y:S01]  /*3110*/  FFMA R34, R55.reuse, R30.reuse, R34 ;  /* 0x0000001e37227223 */ /* 0x0e0fe20000000022 */
[----:B------:R-:W1:Y:S01]  /*3120*/  LDS R51, [R46+0xc0] ;  /* 0x0000c0002e337984 */ /* 0x000e620000000800 */
[C---:B------:R-:W-:Y:S01]  /*3130*/  FFMA R29, R55.reuse, R33, R29 ;  /* 0x00000021371d7223 */ /* 0x040fe2000000001d */
[C---:B------:R-:W-:Y:S01]  /*3140*/  FFMA R28, R55.reuse, R45, R28 ;  /* 0x0000002d371c7223 */ /* 0x040fe2000000001c */
[----:B------:R-:W-:Y:S01]  /*3150*/  FFMA R27, R55, R57, R27 ;  /* 0x00000039371b7223 */ /* 0x000fe2000000001b */
[CC--:B------:R-:W-:Y:S01]  /*3160*/  FFMA R17, R56.reuse, R30.reuse, R17 ;  /* 0x0000001e38117223 */ /* 0x0c0fe20000000011 */
        /* <DEDUP_REMOVED lines=11> */
[CC--:B0-----:R-:W-:Y:S01]  /*3220*/  FFMA R21, R50.reuse, R30.reuse, R21 ;  /* 0x0000001e32157223 */ /* 0x0c1fe20000000015 */
[C---:B------:R-:W-:Y:S01]  /*3230*/  FFMA R20, R50.reuse, R33, R20 ;  /* 0x0000002132147223 */ /* 0x040fe20000000014 */
[C---:B------:R-:W-:Y:S01]  /*3240*/  FFMA R19, R50.reuse, R45, R19 ;  /* 0x0000002d32137223 */ /* 0x040fe20000000013 */
[----:B------:R-:W-:Y:S01]  /*3250*/  FFMA R18, R50, R57, R18 ;  /* 0x0000003932127223 */ /* 0x000fe20000000012 */
[C---:B-1----:R-:W-:Y:S01]  /*3260*/  FFMA R26, R51.reuse, R30, R26 ;  /* 0x0000001e331a7223 */ /* 0x042fe2000000001a */
[C---:B------:R-:W-:Y:S01]  /*3270*/  FFMA R25, R51.reuse, R33, R25 ;  /* 0x0000002133197223 */ /* 0x040fe20000000019 */
[C---:B------:R-:W-:Y:S01]  /*3280*/  FFMA R24, R51.reuse, R45, R24 ;  /* 0x0000002d33187223 */ /* 0x040fe20000000018 */
[----:B------:R-:W-:Y:S01]  /*3290*/  FFMA R23, R51, R57, R23 ;  /* 0x0000003933177223 */ /* 0x000fe20000000017 */
[----:B------:R-:W-:Y:S06]  /*32a0*/  BRA.U UP0, `(.L_x_16) ;  /* 0xfffffffd00307547 */ /* 0x000fec000b83ffff */
.L_x_11:
[----:B------:R-:W3:Y:S01]  /*32b0*/  LDCU UR6, c[0x0][0x3e4] ;  /* 0x00007c80ff0677ac */ /* 0x000ee20008000800 */
[----:B------:R-:W-:-:S04]  /*32c0*/  UIADD3 UR4, UPT, UPT, UR4, 0x8, URZ ;  /* 0x0000000804047890 */ /* 0x000fc8000fffe0ff */
[----:B---3--:R-:W-:Y:S01]  /*32d0*/  UISETP.GE.AND UP0, UPT, UR4, UR6, UPT ;  /* 0x000000060400728c */ /* 0x008fe2000bf06270 */
[----:B------:R-:W-:Y:S08]  /*32e0*/  BAR.SYNC.DEFER_BLOCKING 0x0 ;  /* 0x0000000000007b1d */ /* 0x000ff00000010000 */
[----:B------:R-:W-:Y:S05]  /*32f0*/  BRA.U !UP0, `(.L_x_17) ;  /* 0xffffffdd080c7547 */ /* 0x000fea000b83ffff */
.L_x_0:
[----:B------:R-:W3:Y:S01]  /*3300*/  LDCU.64 UR8, c[0x0][0x3a8] ;  /* 0x00007500ff0877ac */ /* 0x000ee20008000a00 */
[----:B------:R-:W-:Y:S01]  /*3310*/  LOP3.LUT R7, R4, 0xf, RZ, 0xc0, !PT ;  /* 0x0000000f04077812 */ /* 0x000fe200078ec0ff */
[----:B------:R-:W4:Y:S01]  /*3320*/  LDCU UR6, c[0x0][0x3b0] ;  /* 0x00007600ff0677ac */ /* 0x000f220008000800 */
[----:B---3--:R-:W-:Y:S02]  /*3330*/  ISETP.GE.AND P1, PT, R2, UR9, PT ;  /* 0x0000000902007c0c */ /* 0x008fe4000bf26270 */
[----:B----4-:R-:W-:Y:S02]  /*3340*/  ISETP.GE.AND P0, PT, R0, UR6, PT ;  /* 0x0000000600007c0c */ /* 0x010fe4000bf06270 */
[----:B------:R-:W-:Y:S02]  /*3350*/  ISETP.LT.AND P1, PT, R3, UR8, !P1 ;  /* 0x0000000803007c0c */ /* 0x000fe4000cf21270 */
[----:B------:R-:W-:Y:S02]  /*3360*/  ISETP.LT.U32.AND P0, PT, R4, 0x10, !P0 ;  /* 0x000000100400780c */ /* 0x000fe40004701070 */
[----:B------:R-:W-:-:S04]  /*3370*/  ISETP.LT.AND P1, PT, R7, R40, P1 ;  /* 0x000000280700720c */ /* 0x000fc80000f21270 */
[----:B------:R-:W-:-:S04]  /*3380*/  PLOP3.LUT P0, PT, P1, P0, PT, 0x80, 0x8 ;  /* 0x000000000008781c */ /* 0x000fc80000f01070 */
[----:B------:R-:W-:-:S13]  /*3390*/  ISETP.GE.OR P0, PT, R5, R39, !P0 ;  /* 0x000000270500720c */ /* 0x000fda0004706670 */
[----:B------:R-:W-:Y:S05]  /*33a0*/  @P0 EXIT ;  /* 0x000000000000094d */ /* 0x000fea0003800000 */
[----:B------:R-:W3:Y:S01]  /*33b0*/  LDC R0, c[0x0][0x3a4] ;  /* 0x0000e900ff007b82 */ /* 0x000ee20000000800 */
[----:B------:R-:W-:Y:S01]  /*33c0*/  ISETP.GT.AND P0, PT, R37, 0x3, PT ;  /* 0x000000032500780c */ /* 0x000fe20003f04270 */
[----:B------:R-:W4:Y:S01]  /*33d0*/  LDCU UR4, c[0x0][0x3e0] ;  /* 0x00007c00ff0477ac */ /* 0x000f220008000800 */
[----:B---3--:R-:W-:-:S04]  /*33e0*/  SHF.R.S32.HI R3, RZ, 0x1f, R0 ;  /* 0x0000001fff037819 */ /* 0x008fc80000011400 */
[----:B------:R-:W-:-:S04]  /*33f0*/  LEA.HI R3, R3, R0, RZ, 0x2 ;  /* 0x0000000003037211 */ /* 0x000fc800078f10ff */
[----:B------:R-:W-:-:S04]  /*3400*/  LOP3.LUT R3, R3, 0xfffffffc, RZ, 0xc0, !PT ;  /* 0xfffffffc03037812 */ /* 0x000fc800078ec0ff */
[----:B------:R-:W-:-:S04]  /*3410*/  IADD3 R3, PT, PT, -R3, R0, RZ ;  /* 0x0000000003037210 */ /* 0x000fc80007ffe1ff */
[----:B------:R-:W-:Y:S02]  /*3420*/  SEL R39, R3, 0x4, !P0 ;  /* 0x0000000403277807 */ /* 0x000fe40004000000 */
[----:B------:R-:W-:Y:S02]  /*3430*/  ISETP.GE.AND P0, PT, R37, 0x4, PT ;  /* 0x000000042500780c */ /* 0x000fe40003f06270 */
[----:B------:R-:W-:Y:S02]  /*3440*/  ISETP.GE.AND P2, PT, R39, 0x2, PT ;  /* 0x000000022700780c */ /* 0x000fe40003f46270 */
[C---:B------:R-:W-:Y:S02]  /*3450*/  VIMNMX R0, PT, PT, R38.reuse, R39, PT ;  /* 0x0000002726007248 */ /* 0x040fe40003fe0100 */
[----:B------:R-:W-:Y:S02]  /*3460*/  ISETP.LT.OR P4, PT, R38, 0x1, !P2 ;  /* 0x000000012600780c */ /* 0x000fe40005781670 */
[----:B------:R-:W-:-:S02]  /*3470*/  ISETP.GE.AND P1, PT, R0, 0x1, PT ;  /* 0x000000010000780c */ /* 0x000fc40003f26270 */
[----:B------:R-:W-:Y:S02]  /*3480*/  ISETP.GE.AND P3, PT, R39, 0x3, PT ;  /* 0x000000032700780c */ /* 0x000fe40003f66270 */
[C---:B------:R-:W-:Y:S02]  /*3490*/  ISETP.LT.OR P5, PT, R38.reuse, 0x1, !P0 ;  /* 0x000000012600780c */ /* 0x040fe400047a1670 */
[C---:B------:R-:W-:Y:S02]  /*34a0*/  ISETP.LT.OR P6, PT, R38.reuse, 0x1, !P3 ;  /* 0x000000012600780c */ /* 0x040fe40005fc1670 */
[----:B------:R-:W-:-:S03]  /*34b0*/  VIMNMX R37, PT, PT, R38, R37, PT ;  /* 0x0000002526257248 */ /* 0x000fc60003fe0100 */
[----:B------:R-:W3:Y:S08]  /*34c0*/  @!P4 LDC R8, c[0x0][0x3dc] ;  /* 0x0000f700ff08cb82 */ /* 0x000ef00000000800 */
[----:B0-2---:R-:W0:Y:S08]  /*34d0*/  @P1 LDC.64 R30, c[0x0][0x380] ;  /* 0x0000e000ff1e1b82 */ /* 0x005e300000000a00 */
[----:B------:R-:W2:Y:S08]  /*34e0*/  @!P4 LDC.64 R6, c[0x0][0x380] ;  /* 0x0000e000ff06cb82 */ /* 0x000eb00000000a00 */
[----:B------:R-:W5:Y:S01]  /*34f0*/  @!P6 LDC R40, c[0x0][0x3dc] ;  /* 0x0000f700ff28eb82 */ /* 0x000f620000000800 */
[----:B---3--:R-:W-:-:S07]  /*3500*/  @!P4 IADD3 R33, PT, PT, R9, R8, RZ ;  /* 0x000000080921c210 */ /* 0x008fce0007ffe0ff */
[----:B------:R-:W3:Y:S01]  /*3510*/  @!P5 LDC R46, c[0x0][0x3dc] ;  /* 0x0000f700ff2edb82 */ /* 0x000ee20000000800 */
[----:B0-----:R-:W-:-:S05]  /*3520*/  @P1 IMAD.WIDE R30, R9, 0x4, R30 ;  /* 0x00000004091e1825 */ /* 0x001fca00078e021e */
[----:B------:R-:W-:Y:S01]  /*3530*/  @P1 STG.E desc[UR12][R30.64], R41 ;  /* 0x000000291e001986 */ /* 0x000fe2000c10190c */
[----:B------:R-:W-:Y:S01]  /*3540*/  ISETP.GE.AND P1, PT, R39, 0x1, PT ;  /* 0x000000012700780c */ /* 0x000fe20003f26270 */
[----:B------:R-:W0:Y:S01]  /*3550*/  @!P6 LDC.64 R4, c[0x0][0x380] ;  /* 0x0000e000ff04eb82 */ /* 0x000e220000000a00 */
[----:B--2---:R-:W-:-:S05]  /*3560*/  @!P4 IMAD.WIDE R6, R33, 0x4, R6 ;  /* 0x000000042106c825 */ /* 0x004fca00078e0206 */
[----:B------:R2:W-:Y:S01]  /*3570*/  @!P4 STG.E desc[UR12][R6.64], R35 ;  /* 0x000000230600c986 */ /* 0x0005e2000c10190c */
[----:B------:R-:W-:Y:S01]  /*3580*/  ISETP.LT.OR P4, PT, R38, 0x2, !P1 ;  /* 0x000000022600780c */ /* 0x000fe20004f81670 */
[----:B------:R-:W1:Y:S01]  /*3590*/  @!P5 LDC.64 R2, c[0x0][0x380] ;  /* 0x0000e000ff02db82 */ /* 0x000e620000000a00 */
[----:B-----5:R-:W-:Y:S01]  /*35a0*/  @!P6 LEA R33, R40, R9, 0x1 ;  /* 0x000000092821e211 */ /* 0x020fe200078e08ff */
[----:B---3--:R-:W-:-:S10]  /*35b0*/  @!P5 IMAD R39, R46, 0x3, R9 ;  /* 0x000000032e27d824 */ /* 0x008fd400078e0209 */
[----:B--2---:R-:W2:Y:S01]  /*35c0*/  @!P4 LDC.64 R6, c[0x0][0x380] ;  /* 0x0000e000ff06cb82 */ /* 0x004ea20000000a00 */
[----:B0-----:R-:W-:Y:S01]  /*35d0*/  @!P6 IMAD.WIDE R4, R33, 0x4, R4 ;  /* 0x000000042104e825 */ /* 0x001fe200078e0204 */
[----:B----4-:R-:W-:-:S04]  /*35e0*/  IADD3 R33, PT, PT, R9, UR4, RZ ;  /* 0x0000000409217c10 */ /* 0x010fc8000fffe0ff */
[----:B------:R0:W-:Y:S01]  /*35f0*/  @!P6 STG.E desc[UR12][R4.64], R32 ;  /* 0x000000200400e986 */ /* 0x0001e2000c10190c */
[----:B------:R-:W-:Y:S01]  /*3600*/  ISETP.GE.AND P6, PT, R0, 0x2, PT ;  /* 0x000000020000780c */ /* 0x000fe20003fc6270 */
[----:B-1----:R-:W-:-:S05]  /*3610*/  @!P5 IMAD.WIDE R2, R39, 0x4, R2 ;  /* 0x000000042702d825 */ /* 0x002fca00078e0202 */
[----:B------:R1:W-:Y:S01]  /*3620*/  @!P5 STG.E desc[UR12][R2.64], R22 ;  /* 0x000000160200d986 */ /* 0x0003e2000c10190c */
[----:B------:R-:W-:-:S06]  /*3630*/  ISETP.LT.OR P5, PT, R38, 0x2, !P3 ;  /* 0x000000022600780c */ /* 0x000fcc0005fa1670 */
[----:B------:R-:W3:Y:S01]  /*3640*/  @P6 LDC R8, c[0x0][0x3dc] ;  /* 0x0000f700ff086b82 */ /* 0x000ee20000000800 */
[----:B--2---:R-:W-:-:S05]  /*3650*/  @!P4 IMAD.WIDE R6, R33, 0x4, R6 ;  /* 0x000000042106c825 */ /* 0x004fca00078e0206 */
[----:B------:R2:W-:Y:S01]  /*3660*/  @!P4 STG.E desc[UR12][R6.64], R13 ;  /* 0x0000000d0600c986 */ /* 0x0005e2000c10190c */
[----:B------:R-:W-:Y:S01]  /*3670*/  ISETP.LT.OR P4, PT, R38, 0x2, !P0 ;  /* 0x000000022600780c */ /* 0x000fe20004781670 */
[----:B------:R-:W4:Y:S08]  /*3680*/  @!P5 LDC R30, c[0x0][0x3dc] ;  /* 0x0000f700ff1edb82 */ /* 0x000f300000000800 */
[----:B0-----:R-:W0:Y:S08]  /*3690*/  @P6 LDC.64 R4, c[0x0][0x380] ;  /* 0x0000e000ff046b82 */ /* 0x001e300000000a00 */
[----:B-1----:R-:W1:Y:S01]  /*36a0*/  @!P5 LDC.64 R2, c[0x0][0x380] ;  /* 0x0000e000ff02db82 */ /* 0x002e620000000a00 */
[----:B---3--:R-:W-:-:S02]  /*36b0*/  @P6 IADD3 R9, PT, PT, R33, R8, RZ ;  /* 0x0000000821096210 */ /* 0x008fc40007ffe0ff */
[----:B----4-:R-:W-:-:S05]  /*36c0*/  @!P5 LEA R31, R30, R33, 0x1 ;  /* 0x000000211e1fd211 */ /* 0x010fca00078e08ff */
[----:B------:R-:W3:Y:S01]  /*36d0*/  @!P4 LDC R8, c[0x0][0x3dc] ;  /* 0x0000f700ff08cb82 */ /* 0x000ee20000000800 */
[----:B0-----:R-:W-:-:S07]  /*36e0*/  @P6 IMAD.WIDE R4, R9, 0x4, R4 ;  /* 0x0000000409046825 */ /* 0x001fce00078e0204 */
[----:B--2---:R-:W0:Y:S01]  /*36f0*/  @!P4 LDC.64 R6, c[0x0][0x380] ;  /* 0x0000e000ff06cb82 */ /* 0x004e220000000a00 */
[----:B------:R2:W-:Y:S01]  /*3700*/  @P6 STG.E desc[UR12][R4.64], R12 ;  /* 0x0000000c04006986 */ /* 0x0005e2000c10190c */
[----:B------:R-:W-:Y:S01]  /*3710*/  ISETP.LT.OR P6, PT, R38, 0x3, !P1 ;  /* 0x000000032600780c */ /* 0x000fe20004fc1670 */
[----:B-1----:R-:W-:-:S05]  /*3720*/  @!P5 IMAD.WIDE R2, R31, 0x4, R2 ;  /* 0x000000041f02d825 */ /* 0x002fca00078e0202 */
[----:B------:R1:W-:Y:S01]  /*3730*/  @!P5 STG.E desc[UR12][R2.64], R11 ;  /* 0x0000000b0200d986 */ /* 0x0003e2000c10190c */
[----:B------:R-:W-:Y:S01]  /*3740*/  ISETP.LT.OR P5, PT, R38, 0x3, !P2 ;  /* 0x000000032600780c */ /* 0x000fe200057a1670 */
[----:B---3--:R-:W-:Y:S01]  /*3750*/  @!P4 IMAD R9, R8, 0x3, R33 ;  /* 0x000000030809c824 */ /* 0x008fe200078e0221 */
[----:B------:R-:W-:-:S04]  /*3760*/  IADD3 R33, PT, PT, R33, UR4, RZ ;  /* 0x0000000421217c10 */ /* 0x000fc8000fffe0ff */
[----:B--2---:R-:W2:Y:S01]  /*3770*/  @!P6 LDC.64 R4, c[0x0][0x380] ;  /* 0x0000e000ff04eb82 */ /* 0x004ea20000000a00 */
[----:B0-----:R-:W-:-:S07]  /*3780*/  @!P4 IMAD.WIDE R6, R9, 0x4, R6 ;  /* 0x000000040906c825 */ /* 0x001fce00078e0206 */
[----:B------:R-:W0:Y:S01]  /*3790*/  @!P5 LDC R22, c[0x0][0x3dc] ;  /* 0x0000f700ff16db82 */ /* 0x000e220000000800 */
[----:B------:R3:W-:Y:S01]  /*37a0*/  @!P4 STG.E desc[UR12][R6.64], R10 ;  /* 0x0000000a0600c986 */ /* 0x0007e2000c10190c */
[----:B------:R-:W-:-:S06]  /*37b0*/  ISETP.GE.AND P4, PT, R0, 0x3, PT ;  /* 0x000000030000780c */ /* 0x000fcc0003f86270 */
[----:B-1----:R-:W1:Y:S01]  /*37c0*/  @!P5 LDC.64 R2, c[0x0][0x380] ;  /* 0x0000e000ff02db82 */ /* 0x002e620000000a00 */
[----:B--2---:R-:W-:-:S07]  /*37d0*/  @!P6 IMAD.WIDE R8, R33, 0x4, R4 ;  /* 0x000000042108e825 */ /* 0x004fce00078e0204 */
[----:B------:R-:W2:Y:S01]  /*37e0*/  @P4 LDC R0, c[0x0][0x3dc] ;  /* 0x0000f700ff004b82 */ /* 0x000ea20000000800 */
[----:B------:R4:W-:Y:S01]  /*37f0*/  @!P6 STG.E desc[UR12][R8.64], R34 ;  /* 0x000000220800e986 */ /* 0x0009e2000c10190c */
[----:B------:R-:W-:Y:S02]  /*3800*/  ISETP.LT.OR P6, PT, R38, 0x3, !P0 ;  /* 0x000000032600780c */ /* 0x000fe400047c1670 */
[----:B0-----:R-:W-:-:S04]  /*3810*/  @!P5 IADD3 R31, PT, PT, R33, R22, RZ ;  /* 0x00000016211fd210 */ /* 0x001fc80007ffe0ff */
[----:B------:R-:W0:Y:S01]  /*3820*/  @P4 LDC.64 R12, c[0x0][0x380] ;  /* 0x0000e000ff0c4b82 */ /* 0x000e220000000a00 */
[----:B-1----:R-:W-:-:S07]  /*3830*/  @!P5 IMAD.WIDE R30, R31, 0x4, R2 ;  /* 0x000000041f1ed825 */ /* 0x002fce00078e0202 */
[----:B---3--:R-:W1:Y:S01]  /*3840*/  @!P6 LDC R6, c[0x0][0x3dc] ;  /* 0x0000f700ff06eb82 */ /* 0x008e620000000800 */
[----:B------:R-:W-:Y:S01]  /*3850*/  @!P5 STG.E desc[UR12][R30.64], R29 ;  /* 0x0000001d1e00d986 */ /* 0x000fe2000c10190c */
[----:B------:R-:W-:Y:S02]  /*3860*/  ISETP.LT.OR P5, PT, R38, 0x4, !P1 ;  /* 0x000000042600780c */ /* 0x000fe40004fa1670 */
[----:B--2---:R-:W-:-:S04]  /*3870*/  @P4 LEA R7, R0, R33, 0x1 ;  /* 0x0000002100074211 */ /* 0x004fc800078e08ff */
[----:B------:R-:W2:Y:S01]  /*3880*/  @!P6 LDC.64 R4, c[0x0][0x380] ;  /* 0x0000e000ff04eb82 */ /* 0x000ea20000000a00 */
[----:B0-----:R-:W-:-:S07]  /*3890*/  @P4 IMAD.WIDE R12, R7, 0x4, R12 ;  /* 0x00000004070c4825 */ /* 0x001fce00078e020c */
[----:B------:R-:W4:Y:S01]  /*38a0*/  @!P5 LDC.64 R2, c[0x0][0x380] ;  /* 0x0000e000ff02db82 */ /* 0x000f220000000a00 */
[----:B------:R0:W-:Y:S01]  /*38b0*/  @P4 STG.E desc[UR12][R12.64], R28 ;  /* 0x0000001c0c004986 */ /* 0x0001e2000c10190c */
[----:B------:R-:W-:Y:S01]  /*38c0*/  ISETP.LT.OR P4, PT, R38, 0x4, !P2 ;  /* 0x000000042600780c */ /* 0x000fe20005781670 */
[----:B-1----:R-:W-:Y:S01]  /*38d0*/  @!P6 IMAD R7, R6, 0x3, R33 ;  /* 0x000000030607e824 */ /* 0x002fe200078e0221 */
[----:B------:R-:W-:-:S03]  /*38e0*/  IADD3 R33, PT, PT, R33, UR4, RZ ;  /* 0x0000000421217c10 */ /* 0x000fc6000fffe0ff */
[----:B--2---:R-:W-:-:S08]  /*38f0*/  @!P6 IMAD.WIDE R6, R7, 0x4, R4 ;  /* 0x000000040706e825 */ /* 0x004fd000078e0204 */
[----:B------:R-:W1:Y:S01]  /*3900*/  @!P4 LDC R0, c[0x0][0x3dc] ;  /* 0x0000f700ff00cb82 */ /* 0x000e620000000800 */
[----:B------:R1:W-:Y:S01]  /*3910*/  @!P6 STG.E desc[UR12][R6.64], R27 ;  /* 0x0000001b0600e986 */ /* 0x0003e2000c10190c */
[----:B------:R-:W-:Y:S01]  /*3920*/  ISETP.LT.OR P6, PT, R38, 0x4, !P3 ;  /* 0x000000042600780c */ /* 0x000fe20005fc1670 */
[----:B----4-:R-:W-:-:S05]  /*3930*/  @!P5 IMAD.WIDE R8, R33, 0x4, R2 ;  /* 0x000000042108d825 */ /* 0x010fca00078e0202 */
[----:B------:R-:W2:Y:S01]  /*3940*/  @!P4 LDC.64 R10, c[0x0][0x380] ;  /* 0x0000e000ff0acb82 */ /* 0x000ea20000000a00 */
[----:B------:R3:W-:Y:S01]  /*3950*/  @!P5 STG.E desc[UR12][R8.64], R54 ;  /* 0x000000360800d986 */ /* 0x0007e2000c10190c */
[----:B------:R-:W-:-:S06]  /*3960*/  ISETP.GE.AND P5, PT, R37, 0x4, PT ;  /* 0x000000042500780c */ /* 0x000fcc0003fa6270 */
[----:B0-----:R-:W3:Y:S01]  /*3970*/  @!P6 LDC R12, c[0x0][0x3dc] ;  /* 0x0000f700ff0ceb82 */ /* 0x001ee20000000800 */
[----:B-1----:R-:W-:-:S07]  /*3980*/  @!P4 IADD3 R7, PT, PT, R33, R0, RZ ;  /* 0x000000002107c210 */ /* 0x002fce0007ffe0ff */
[----:B------:R-:W0:Y:S01]  /*3990*/  @P5 LDC R22, c[0x0][0x3dc] ;  /* 0x0000f700ff165b82 */ /* 0x000e220000000800 */
[----:B--2---:R-:W-:-:S07]  /*39a0*/  @!P4 IMAD.WIDE R6, R7, 0x4, R10 ;  /* 0x000000040706c825 */ /* 0x004fce00078e020a */
[----:B------:R-:W1:Y:S01]  /*39b0*/  @!P6 LDC.64 R4, c[0x0][0x380] ;  /* 0x0000e000ff04eb82 */ /* 0x000e620000000a00 */
[----:B------:R2:W-:Y:S01]  /*39c0*/  @!P4 STG.E desc[UR12][R6.64], R53 ;  /* 0x000000350600c986 */ /* 0x0005e2000c10190c */
[----:B------:R-:W-:-:S06]  /*39d0*/  ISETP.LT.OR P4, PT, R38, 0x5, !P1 ;  /* 0x000000052600780c */ /* 0x000fcc0004f81670 */
[----:B------:R-:W4:Y:S01]  /*39e0*/  @P5 LDC.64 R2, c[0x0][0x380] ;  /* 0x0000e000ff025b82 */ /* 0x000f220000000a00 */
[----:B---3--:R-:W-:Y:S01]  /*39f0*/  @!P6 LEA R9, R12, R33, 0x1 ;  /* 0x000000210c09e211 */ /* 0x008fe200078e08ff */
[----:B0-----:R-:W-:Y:S01]  /*3a00*/  @P5 IMAD R11, R22, 0x3, R33 ;  /* 0x00000003160b5824 */ /* 0x001fe200078e0221 */
[----:B------:R-:W-:-:S03]  /*3a10*/  IADD3 R33, PT, PT, R33, UR4, RZ ;  /* 0x0000000421217c10 */ /* 0x000fc6000fffe0ff */
[----:B-1----:R-:W-:Y:S02]  /*3a20*/  @!P6 IMAD.WIDE R4, R9, 0x4, R4 ;  /* 0x000000040904e825 */ /* 0x002fe400078e0204 */
[----:B------:R-:W2:Y:S03]  /*3a30*/  @!P4 LDC.64 R8, c[0x0][0x380] ;  /* 0x0000e000ff08cb82 */ /* 0x000ea60000000a00 */
[----:B------:R-:W-:Y:S01]  /*3a40*/  @!P6 STG.E desc[UR12][R4.64], R52 ;  /* 0x000000340400e986 */ /* 0x000fe2000c10190c */
[----:B------:R-:W-:Y:S01]  /*3a50*/  ISETP.LT.OR P6, PT, R38, 0x5, !P2 ;  /* 0x000000052600780c */ /* 0x000fe200057c1670 */
[----:B----4-:R-:W-:-:S05]  /*3a60*/  @P5 IMAD.WIDE R2, R11, 0x4, R2 ;  /* 0x000000040b025825 */ /* 0x010fca00078e0202 */
[----:B------:R0:W-:Y:S01]  /*3a70*/  @P5 STG.E desc[UR12][R2.64], R44 ;  /* 0x0000002c02005986 */ /* 0x0001e2000c10190c */
[----:B------:R-:W-:-:S06]  /*3a80*/  ISETP.LT.OR P5, PT, R38, 0x5, !P3 ;  /* 0x000000052600780c */ /* 0x000fcc0005fa1670 */
[----:B------:R-:W0:Y:S01]  /*3a90*/  @!P6 LDC R0, c[0x0][0x3dc] ;  /* 0x0000f700ff00eb82 */ /* 0x000e220000000800 */
[----:B--2---:R-:W-:-:S07]  /*3aa0*/  @!P4 IMAD.WIDE R6, R33, 0x4, R8 ;  /* 0x000000042106c825 */ /* 0x004fce00078e0208 */
[----:B------:R-:W1:Y:S01]  /*3ab0*/  @!P5 LDC R22, c[0x0][0x3dc] ;  /* 0x0000f700ff16db82 */ /* 0x000e620000000800 */
[----:B------:R2:W-:Y:S01]  /*3ac0*/  @!P4 STG.E desc[UR12][R6.64], R43 ;  /* 0x0000002b0600c986 */ /* 0x0005e2000c10190c */
[----:B------:R-:W-:-:S06]  /*3ad0*/  ISETP.LT.OR P4, PT, R38, 0x5, !P0 ;  /* 0x000000052600780c */ /* 0x000fcc0004781670 */
[----:B------:R-:W3:Y:S08]  /*3ae0*/  @!P6 LDC.64 R10, c[0x0][0x380] ;  /* 0x0000e000ff0aeb82 */ /* 0x000ef00000000a00 */
[----:B------:R-:W4:Y:S01]  /*3af0*/  @!P5 LDC.64 R12, c[0x0][0x380] ;  /* 0x0000e000ff0cdb82 */ /* 0x000f220000000a00 */
[----:B0-----:R-:W-:Y:S02]  /*3b00*/  @!P6 IADD3 R3, PT, PT, R33, R0, RZ ;  /* 0x000000002103e210 */ /* 0x001fe40007ffe0ff */
[----:B-1----:R-:W-:-:S05]  /*3b10*/  @!P5 LEA R5, R22, R33, 0x1 ;  /* 0x000000211605d211 */ /* 0x002fca00078e08ff */
[----:B------:R-:W0:Y:S01]  /*3b20*/  @!P4 LDC R0, c[0x0][0x3dc] ;  /* 0x0000f700ff00cb82 */ /* 0x000e220000000800 */
[----:B---3--:R-:W-:-:S07]  /*3b30*/  @!P6 IMAD.WIDE R2, R3, 0x4, R10 ;  /* 0x000000040302e825 */ /* 0x008fce00078e020a */
[----:B--2---:R-:W1:Y:S01]  /*3b40*/  @!P4 LDC.64 R6, c[0x0][0x380] ;  /* 0x0000e000ff06cb82 */ /* 0x004e620000000a00 */
[----:B------:R-:W-:Y:S01]  /*3b50*/  @!P6 STG.E desc[UR12][R2.64], R48 ;  /* 0x000000300200e986 */ /* 0x000fe2000c10190c */
[----:B------:R-:W-:Y:S01]  /*3b60*/  ISETP.LT.OR P6, PT, R38, 0x6, !P2 ;  /* 0x000000062600780c */ /* 0x000fe200057c1670 */
[----:B----4-:R-:W-:-:S05]  /*3b70*/  @!P5 IMAD.WIDE R4, R5, 0x4, R12 ;  /* 0x000000040504d825 */ /* 0x010fca00078e020c */
[----:B------:R2:W-:Y:S01]  /*3b80*/  @!P5 STG.E desc[UR12][R4.64], R47 ;  /* 0x0000002f0400d986 */ /* 0x0005e2000c10190c */
[----:B------:R-:W-:Y:S01]  /*3b90*/  ISETP.LT.OR P5, PT, R38, 0x6, !P1 ;  /* 0x000000062600780c */ /* 0x000fe20004fa1670 */
[----:B0-----:R-:W-:Y:S01]  /*3ba0*/  @!P4 IMAD R13, R0, 0x3, R33 ;  /* 0x00000003000dc824 */ /* 0x001fe200078e0221 */
[----:B------:R-:W-:-:S04]  /*3bb0*/  IADD3 R33, PT, PT, R33, UR4, RZ ;  /* 0x0000000421217c10 */ /* 0x000fc8000fffe0ff */
[----:B------:R-:W2:Y:S01]  /*3bc0*/  @!P6 LDC R12, c[0x0][0x3dc] ;  /* 0x0000f700ff0ceb82 */ /* 0x000ea20000000800 */
[----:B-1----:R-:W-:-:S07]  /*3bd0*/  @!P4 IMAD.WIDE R6, R13, 0x4, R6 ;  /* 0x000000040d06c825 */ /* 0x002fce00078e0206 */
[----:B------:R-:W0:Y:S01]  /*3be0*/  @!P5 LDC.64 R8, c[0x0][0x380] ;  /* 0x0000e000ff08db82 */ /* 0x000e220000000a00 */
[----:B------:R1:W-:Y:S01]  /*3bf0*/  @!P4 STG.E desc[UR12][R6.64], R42 ;  /* 0x0000002a0600c986 */ /* 0x0003e2000c10190c */
[----:B------:R-:W-:-:S06]  /*3c00*/  ISETP.LT.OR P4, PT, R38, 0x6, !P3 ;  /* 0x000000062600780c */ /* 0x000fcc0005f81670 */
[----:B------:R-:W3:Y:S01]  /*3c10*/  @!P6 LDC.64 R10, c[0x0][0x380] ;  /* 0x0000e000ff0aeb82 */ /* 0x000ee20000000a00 */
[----:B--2---:R-:W-:-:S07]  /*3c20*/  @!P6 IADD3 R5, PT, PT, R33, R12, RZ ;  /* 0x0000000c2105e210 */ /* 0x004fce0007ffe0ff */
[----:B------:R-:W2:Y:S01]  /*3c30*/  @!P4 LDC R0, c[0x0][0x3dc] ;  /* 0x0000f700ff00cb82 */ /* 0x000ea20000000800 */
[----:B0-----:R-:W-:-:S07]  /*3c40*/  @!P5 IMAD.WIDE R2, R33, 0x4, R8 ;  /* 0x000000042102d825 */ /* 0x001fce00078e0208 */
[----:B-1----:R-:W0:Y:S01]  /*3c50*/  @!P4 LDC.64 R6, c[0x0][0x380] ;  /* 0x0000e000ff06cb82 */ /* 0x002e220000000a00 */
[----:B------:R1:W-:Y:S01]  /*3c60*/  @!P5 STG.E desc[UR12][R2.64], R17 ;  /* 0x000000110200d986 */ /* 0x0003e2000c10190c */
[----:B------:R-:W-:Y:S01]  /*3c70*/  ISETP.LT.OR P5, PT, R38, 0x6, !P0 ;  /* 0x000000062600780c */ /* 0x000fe200047a1670 */
[----:B---3--:R-:W-:-:S05]  /*3c80*/  @!P6 IMAD.WIDE R4, R5, 0x4, R10 ;  /* 0x000000040504e825 */ /* 0x008fca00078e020a */
[----:B------:R-:W-:Y:S01]  /*3c90*/  @!P6 STG.E desc[UR12][R4.64], R16 ;  /* 0x000000100400e986 */ /* 0x000fe2000c10190c */
[----:B------:R-:W-:Y:S02]  /*3ca0*/  ISETP.LT.OR P6, PT, R38, 0x7, !P1 ;  /* 0x000000072600780c */ /* 0x000fe40004fc1670 */
[----:B------:R-:W-:Y:S02]  /*3cb0*/  ISETP.LT.OR P1, PT, R36, 0x8, !P1 ;  /* 0x000000082400780c */ /* 0x000fe40004f21670 */
[----:B--2---:R-:W-:Y:S02]  /*3cc0*/  @!P4 LEA R13, R0, R33, 0x1 ;  /* 0x00000021000dc211 */ /* 0x004fe400078e08ff */
[----:B------:R-:W2:Y:S01]  /*3cd0*/  @!P5 LDC R12, c[0x0][0x3dc] ;  /* 0x0000f700ff0cdb82 */ /* 0x000ea20000000800 */
[----:B-1----:R-:W-:-:S04]  /*3ce0*/  IADD3 R17, PT, PT, R33, UR4, RZ ;  /* 0x0000000421117c10 */ /* 0x002fc8000fffe0ff */
[----:B------:R-:W-:Y:S01]  /*3cf0*/  IADD3 R31, PT, PT, R17, UR4, RZ ;  /* 0x00000004111f7c10 */ /* 0x000fe2000fffe0ff */
[----:B0-----:R-:W-:Y:S02]  /*3d00*/  @!P4 IMAD.WIDE R6, R13, 0x4, R6 ;  /* 0x000000040d06c825 */ /* 0x001fe400078e0206 */
[----:B------:R-:W0:Y:S03]  /*3d10*/  @!P5 LDC.64 R8, c[0x0][0x380] ;  /* 0x0000e000ff08db82 */ /* 0x000e260000000a00 */
[----:B------:R1:W-:Y:S01]  /*3d20*/  @!P4 STG.E desc[UR12][R6.64], R15 ;  /* 0x0000000f0600c986 */ /* 0x0003e2000c10190c */
[----:B------:R-:W-:Y:S02]  /*3d30*/  ISETP.LT.OR P4, PT, R38, 0x7, !P2 ;  /* 0x000000072600780c */ /* 0x000fe40005781670 */
[----:B------:R-:W-:Y:S02]  /*3d40*/  ISETP.LT.OR P2, PT, R36, 0x8, !P2 ;  /* 0x000000082400780c */ /* 0x000fe40005741670 */
[----:B------:R-:W3:Y:S01]  /*3d50*/  @!P6 LDC.64 R10, c[0x0][0x380] ;  /* 0x0000e000ff0aeb82 */ /* 0x000ee20000000a00 */
[----:B--2---:R-:W-:-:S08]  /*3d60*/  @!P5 IMAD R3, R12, 0x3, R33 ;  /* 0x000000030c03d824 */ /* 0x004fd000078e0221 */
[----:B------:R-:W2:Y:S01]  /*3d70*/  @!P4 LDC R0, c[0x0][0x3dc] ;  /* 0x0000f700ff00cb82 */ /* 0x000ea20000000800 */
[----:B0-----:R-:W-:-:S07]  /*3d80*/  @!P5 IMAD.WIDE R2, R3, 0x4, R8 ;  /* 0x000000040302d825 */ /* 0x001fce00078e0208 */
[----:B-1----:R-:W0:Y:S01]  /*3d90*/  @!P4 LDC.64 R6, c[0x0][0x380] ;  /* 0x0000e000ff06cb82 */ /* 0x002e220000000a00 */
[----:B------:R-:W-:Y:S01]  /*3da0*/  @!P5 STG.E desc[UR12][R2.64], R14 ;  /* 0x0000000e0200d986 */ /* 0x000fe2000c10190c */
[----:B------:R-:W-:Y:S01]  /*3db0*/  ISETP.LT.OR P5, PT, R38, 0x7, !P3 ;  /* 0x000000072600780c */ /* 0x000fe20005fa1670 */
[----:B---3--:R-:W-:Y:S01]  /*3dc0*/  @!P6 IMAD.WIDE R4, R17, 0x4, R10 ;  /* 0x000000041104e825 */ /* 0x008fe200078e020a */
[----:B------:R-:W-:-:S04]  /*3dd0*/  ISETP.LT.OR P3, PT, R36, 0x8, !P3 ;  /* 0x000000082400780c */ /* 0x000fc80005f61670 */
[----:B------:R-:W1:Y:S01]  /*3de0*/  @!P2 LDC R28, c[0x0][0x3dc] ;  /* 0x0000f700ff1cab82 */ /* 0x000e620000000800 */
[----:B------:R2:W-:Y:S01]  /*3df0*/  @!P6 STG.E desc[UR12][R4.64], R26 ;  /* 0x0000001a0400e986 */ /* 0x0005e2000c10190c */
[----:B------:R-:W-:Y:S02]  /*3e00*/  ISETP.LT.OR P6, PT, R38, 0x7, !P0 ;  /* 0x000000072600780c */ /* 0x000fe400047c1670 */
[----:B------:R-:W-:-:S04]  /*3e10*/  ISETP.LT.OR P0, PT, R36, 0x8, !P0 ;  /* 0x000000082400780c */ /* 0x000fc80004701670 */
[----:B------:R-:W3:Y:S01]  /*3e20*/  @!P1 LDC.64 R12, c[0x0][0x380] ;  /* 0x0000e000ff0c9b82 */ /* 0x000ee20000000a00 */
[----:B--2---:R-:W-:-:S07]  /*3e30*/  @!P4 IADD3 R5, PT, PT, R17, R0, RZ ;  /* 0x000000001105c210 */ /* 0x004fce0007ffe0ff */
[----:B------:R-:W2:Y:S01]  /*3e40*/  @!P5 LDC R16, c[0x0][0x3dc] ;  /* 0x0000f700ff10db82 */ /* 0x000ea20000000800 */
[----:B0-----:R-:W-:-:S07]  /*3e50*/  @!P4 IMAD.WIDE R4, R5, 0x4, R6 ;  /* 0x000000040504c825 */ /* 0x001fce00078e0206 */
[----:B------:R-:W0:Y:S01]  /*3e60*/  @!P6 LDC R22, c[0x0][0x3dc] ;  /* 0x0000f700ff16eb82 */ /* 0x000e220000000800 */
[----:B-1----:R-:W-:Y:S01]  /*3e70*/  @!P2 IADD3 R27, PT, PT, R31, R28, RZ ;  /* 0x0000001c1f1ba210 */ /* 0x002fe20007ffe0ff */
[----:B------:R1:W-:Y:S06]  /*3e80*/  @!P4 STG.E desc[UR12][R4.64], R25 ;  /* 0x000000190400c986 */ /* 0x0003ec000c10190c */
[----:B------:R-:W4:Y:S08]  /*3e90*/  @!P3 LDC R30, c[0x0][0x3dc] ;  /* 0x0000f700ff1ebb82 */ /* 0x000f300000000800 */
[----:B------:R-:W5:Y:S01]  /*3ea0*/  @!P5 LDC.64 R8, c[0x0][0x380] ;  /* 0x0000e000ff08db82 */ /* 0x000f620000000a00 */
[----:B--2---:R-:W-:-:S07]  /*3eb0*/  @!P5 LEA R7, R16, R17, 0x1 ;  /* 0x000000111007d211 */ /* 0x004fce00078e08ff */
[----:B------:R-:W2:Y:S01]  /*3ec0*/  @!P6 LDC.64 R10, c[0x0][0x380] ;  /* 0x0000e000ff0aeb82 */ /* 0x000ea20000000a00 */
[----:B0-----:R-:W-:-:S07]  /*3ed0*/  @!P6 IMAD R17, R22, 0x3, R17 ;  /* 0x000000031611e824 */ /* 0x001fce00078e0211 */
[----:B------:R-:W0:Y:S01]  /*3ee0*/  @!P2 LDC.64 R14, c[0x0][0x380] ;  /* 0x0000e000ff0eab82 */ /* 0x000e220000000a00 */
[----:B----4-:R-:W-:-:S07]  /*3ef0*/  @!P3 LEA R29, R30, R31, 0x1 ;  /* 0x0000001f1e1db211 */ /* 0x010fce00078e08ff */
[----:B------:R-:W4:Y:S01]  /*3f00*/  @!P3 LDC.64 R2, c[0x0][0x380] ;  /* 0x0000e000ff02bb82 */ /* 0x000f220000000a00 */
[----:B-----5:R-:W-:-:S05]  /*3f10*/  @!P5 IMAD.WIDE R6, R7, 0x4, R8 ;  /* 0x000000040706d825 */ /* 0x020fca00078e0208 */
[----:B------:R1:W-:Y:S01]  /*3f20*/  @!P5 STG.E desc[UR12][R6.64], R24 ;  /* 0x000000180600d986 */ /* 0x0003e2000c10190c */
[----:B--2---:R-:W-:-:S04]  /*3f30*/  @!P6 IMAD.WIDE R8, R17, 0x4, R10 ;  /* 0x000000041108e825 */ /* 0x004fc800078e020a */
[----:B---3--:R-:W-:Y:S01]  /*3f40*/  @!P1 IMAD.WIDE R10, R31, 0x4, R12 ;  /* 0x000000041f0a9825 */ /* 0x008fe200078e020c */
[----:B------:R1:W-:Y:S03]  /*3f50*/  @!P6 STG.E desc[UR12][R8.64], R23 ;  /* 0x000000170800e986 */ /* 0x0003e6000c10190c */
[----:B0-----:R-:W-:Y:S01]  /*3f60*/  @!P2 IMAD.WIDE R12, R27, 0x4, R14 ;  /* 0x000000041b0ca825 */ /* 0x001fe200078e020e */
[----:B------:R1:W-:Y:S04]  /*3f70*/  @!P1 STG.E desc[UR12][R10.64], R21 ;  /* 0x000000150a009986 */ /* 0x0003e8000c10190c */
[----:B------:R1:W-:Y:S01]  /*3f80*/  @!P2 STG.E desc[UR12][R12.64], R20 ;  /* 0x000000140c00a986 */ /* 0x0003e2000c10190c */
[----:B----4-:R-:W-:-:S05]  /*3f90*/  @!P3 IMAD.WIDE R2, R29, 0x4, R2 ;  /* 0x000000041d02b825 */ /* 0x010fca00078e0202 */
[----:B------:R1:W-:Y:S01]  /*3fa0*/  @!P3 STG.E desc[UR12][R2.64], R19 ;  /* 0x000000130200b986 */ /* 0x0003e2000c10190c */
[----:B------:R-:W-:Y:S05]  /*3fb0*/  @P0 EXIT ;  /* 0x000000000000094d */ /* 0x000fea0003800000 */
[----:B------:R-:W0:Y:S08]  /*3fc0*/  LDC R0, c[0x0][0x3dc] ;  /* 0x0000f700ff007b82 */ /* 0x000e300000000800 */
[----:B-1----:R-:W1:Y:S01]  /*3fd0*/  LDC.64 R2, c[0x0][0x380] ;  /* 0x0000e000ff027b82 */ /* 0x002e620000000a00 */
[----:B0-----:R-:W-:-:S04]  /*3fe0*/  IMAD R5, R0, 0x3, R31 ;  /* 0x0000000300057824 */ /* 0x001fc800078e021f */
[----:B-1----:R-:W-:-:S05]  /*3ff0*/  IMAD.WIDE R2, R5, 0x4, R2 ;  /* 0x0000000405027825 */ /* 0x002fca00078e0202 */
[----:B------:R-:W-:Y:S01]  /*4000*/  STG.E desc[UR12][R2.64], R18 ;  /* 0x0000001202007986 */ /* 0x000fe2000c10190c */
[----:B------:R-:W-:Y:S05]  /*4010*/  EXIT ;  /* 0x000000000000794d */ /* 0x000fea0003800000 */
.L_x_18:
[----:B------:R-:W-:-:S00]  /*4020*/  BRA `(.L_x_18) ;  /* 0xfffffffc00fc7947 */ /* 0x000fc0000383ffff */
[----:B------:R-:W-:-:S00]  /*4030*/  NOP ;  /* 0x0000000000007918 */ /* 0x000fc00000000000 */
        /* <DEDUP_REMOVED lines=12> */
.L_x_51:


//--------------------- .text._Z11kernel__3_1PfS_S_iiiiiiiiiiiiiiiiiiii --------------------------
	.section	.text._Z11kernel__3_1PfS_S_iiiiiiiiiiiiiiiiiiii,"ax",@progbits
	.align	128
        .global         _Z11kernel__3_1PfS_S_iiiiiiiiiiiiiiiiiiii
        .type           _Z11kernel__3_1PfS_S_iiiiiiiiiiiiiiiiiiii,@function
        .size           _Z11kernel__3_1PfS_S_iiiiiiiiiiiiiiiiiiii,(.L_x_52 - _Z11kernel__3_1PfS_S_iiiiiiiiiiiiiiiiiiii)
        .other          _Z11kernel__3_1PfS_S_iiiiiiiiiiiiiiiiiiii,@"STO_CUDA_ENTRY STV_DEFAULT"
_Z11kernel__3_1PfS_S_iiiiiiiiiiiiiiiiiiii:
.text._Z11kernel__3_1PfS_S_iiiiiiiiiiiiiiiiiiii:
[----:B------:R-:W-:Y:S08]  /*0000*/  LDC R1, c[0x0][0x37c] ;  /* 0x0000df00ff017b82 */ /* 0x000ff00000000800 */
[----:B------:R-:W0:Y:S01]  /*0010*/  LDC.64 R2, c[0x0][0x3b8] ;  /* 0x0000ee00ff027b82 */ /* 0x000e220000000a00 */
[----:B------:R-:W1:Y:S01]  /*0020*/  LDCU.128 UR4, c[0x0][0x3c0] ;  /* 0x00007800ff0477ac */ /* 0x000e620008000c00 */
[----:B------:R-:W-:-:S02]  /*0030*/  CS2R R22, SRZ ;  /* 0x0000000000167805 */ /* 0x000fc4000001ff00 */
[----:B------:R-:W-:Y:S02]  /*0040*/  MOV R31, RZ ;  /* 0x000000ff001f7202 */ /* 0x000fe40000000f00 */
[----:B------:R-:W-:Y:S02]  /*0050*/  CS2R R24, SRZ ;  /* 0x0000000000187805 */ /* 0x000fe4000001ff00 */
[----:B------:R-:W-:Y:S02]  /*0060*/  CS2R R32, SRZ ;  /* 0x0000000000207805 */ /* 0x000fe4000001ff00 */
[----:B------:R-:W-:Y:S02]  /*0070*/  CS2R R26, SRZ ;  /* 0x00000000001a7805 */ /* 0x000fe4000001ff00 */
[----:B------:R-:W-:Y:S01]  /*0080*/  CS2R R28, SRZ ;  /* 0x00000000001c7805 */ /* 0x000fe2000001ff00 */
[----:B------:R-:W2:Y:S01]  /*0090*/  LDC.64 R34, c[0x0][0x3a8] ;  /* 0x0000ea00ff227b82 */ /* 0x000ea20000000a00 */
[----:B------:R-:W-:-:S02]  /*00a0*/  CS2R R38, SRZ ;  /* 0x0000000000267805 */ /* 0x000fc4000001ff00 */
[----:B------:R-:W-:Y:S02]  /*00b0*/  CS2R R40, SRZ ;  /* 0x0000000000287805 */ /* 0x000fe4000001ff00 */
[----:B------:R-:W-:Y:S02]  /*00c0*/  CS2R R42, SRZ ;  /* 0x00000000002a7805 */ /* 0x000fe4000001ff00 */
[----:B------:R-:W-:Y:S01]  /*00d0*/  CS2R R44, SRZ ;  /* 0x00000000002c7805 */ /* 0x000fe2000001ff00 */
[----:B------:R-:W3:Y:S01]  /*00e0*/  LDCU.64 UR10, c[0x0][0x358] ;  /* 0x00006b00ff0a77ac */ /* 0x000ee20008000a00 */
[----:B------:R-:W4:Y:S01]  /*00f0*/  LDC.64 R36, c[0x0][0x3a0] ;  /* 0x0000e800ff247b82 */ /* 0x000f220000000a00 */
[----:B0-----:R-:W-:-:S07]  /*0100*/  IMAD R3, R3, R2, RZ ;  /* 0x0000000203037224 */ /* 0x001fce00078e02ff */
[----:B------:R-:W0:Y:S01]  /*0110*/  LDC.64 R20, c[0x0][0x398] ;  /* 0x0000e600ff147b82 */ /* 0x000e220000000a00 */
[----:B-1----:R-:W-:-:S04]  /*0120*/  IMAD R0, R3, UR4, RZ ;  /* 0x0000000403007c24 */ /* 0x002fc8000f8e02ff */
[----:B------:R-:W-:-:S03]  /*0130*/  IMAD R4, R0, UR5, RZ ;  /* 0x0000000500047c24 */ /* 0x000fc6000f8e02ff */
[----:B------:R-:W1:Y:S01]  /*0140*/  S2UR UR4, SR_CTAID.X ;  /* 0x00000000000479c3 */ /* 0x000e620000002500 */
[----:B------:R-:W-:Y:S01]  /*0150*/  IMAD R5, R4, UR6, RZ ;  /* 0x0000000604057c24 */ /* 0x000fe2000f8e02ff */
[----:B------:R-:W-:-:S03]  /*0160*/  IABS R16, R4 ;  /* 0x0000000400107213 */ /* 0x000fc60000000000 */
[----:B------:R-:W-:Y:S01]  /*0170*/  IMAD R8, R5, UR7, RZ ;  /* 0x0000000705087c24 */ /* 0x000fe2000f8e02ff */
[-C--:B------:R-:W-:Y:S02]  /*0180*/  IABS R10, R5.reuse ;  /* 0x00000005000a7213 */ /* 0x080fe40000000000 */
[----:B------:R-:W-:Y:S01]  /*0190*/  IABS R13, R5 ;  /* 0x00000005000d7213 */ /* 0x000fe20000000000 */
[----:B------:R-:W5:Y:S01]  /*01a0*/  I2F.U32.RP R9, R8 ;  /* 0x0000000800097306 */ /* 0x000f620000209000 */
[----:B------:R-:W-:Y:S01]  /*01b0*/  IMAD.MOV R11, RZ, RZ, -R8 ;  /* 0x000000ffff0b7224 */ /* 0x000fe200078e0a08 */
[----:B------:R-:W-:Y:S02]  /*01c0*/  ISETP.NE.U32.AND P2, PT, R8, RZ, PT ;  /* 0x000000ff0800720c */ /* 0x000fe40003f45070 */
[----:B------:R-:W-:Y:S02]  /*01d0*/  IADD3 R13, PT, PT, RZ, -R13, RZ ;  /* 0x8000000dff0d7210 */ /* 0x000fe40007ffe0ff */
[----:B----4-:R-:W-:-:S04]  /*01e0*/  SHF.R.S32.HI R30, RZ, 0x1f, R37 ;  /* 0x0000001fff1e7819 */ /* 0x010fc80000011425 */
[----:B------:R-:W-:-:S04]  /*01f0*/  LEA.HI R30, R30, R37, RZ, 0x2 ;  /* 0x000000251e1e7211 */ /* 0x000fc800078f10ff */
[----:B------:R-:W-:Y:S01]  /*0200*/  LOP3.LUT R54, R30, 0xfffffffc, RZ, 0xc0, !PT ;  /* 0xfffffffc1e367812 */ /* 0x000fe200078ec0ff */
[----:B-----5:R-:W4:Y:S02]  /*0210*/  MUFU.RCP R9, R9 ;  /* 0x0000000900097308 */ /* 0x020f240000001000 */
[----:B----4-:R-:W-:-:S06]  /*0220*/  IADD3 R6, PT, PT, R9, 0xffffffe, RZ ;  /* 0x0ffffffe09067810 */ /* 0x010fcc0007ffe0ff */
[----:B------:R4:W5:Y:S02]  /*0230*/  F2I.FTZ.U32.TRUNC.NTZ R7, R6 ;  /* 0x0000000600077305 */ /* 0x000964000021f000 */
[----:B----4-:R-:W-:Y:S02]  /*0240*/  HFMA2 R6, -RZ, RZ, 0, 0 ;  /* 0x00000000ff067431 */ /* 0x010fe400000001ff */
[----:B-----5:R-:W-:-:S04]  /*0250*/  IMAD R11, R11, R7, RZ ;  /* 0x000000070b0b7224 */ /* 0x020fc800078e02ff */
[----:B------:R-:W-:-:S04]  /*0260*/  IMAD.HI.U32 R7, R7, R11, R6 ;  /* 0x0000000b07077227 */ /* 0x000fc800078e0006 */
[----:B------:R-:W-:Y:S02]  /*0270*/  IMAD.MOV.U32 R11, RZ, RZ, R10 ;  /* 0x000000ffff0b7224 */ /* 0x000fe400078e000a */
[----:B-1----:R-:W-:Y:S02]  /*0280*/  IMAD.HI.U32 R12, R7, UR4, RZ ;  /* 0x00000004070c7c27 */ /* 0x002fe4000f8e00ff */
[----:B------:R-:W1:Y:S03]  /*0290*/  I2F.RP R9, R11 ;  /* 0x0000000b00097306 */ /* 0x000e660000209400 */
[----:B------:R-:W-:-:S05]  /*02a0*/  IADD3 R7, PT, PT, -R12, RZ, RZ ;  /* 0x000000ff0c077210 */ /* 0x000fca0007ffe1ff */
[----:B------:R-:W-:-:S05]  /*02b0*/  IMAD R7, R8, R7, UR4 ;  /* 0x0000000408077e24 */ /* 0x000fca000f8e0207 */
[----:B------:R-:W-:Y:S01]  /*02c0*/  ISETP.GE.U32.AND P0, PT, R7, R8, PT ;  /* 0x000000080700720c */ /* 0x000fe20003f06070 */
[----:B-1----:R-:W1:-:S12]  /*02d0*/  MUFU.RCP R9, R9 ;  /* 0x0000000900097308 */ /* 0x002e580000001000 */
[----:B------:R-:W-:Y:S02]  /*02e0*/  @P0 IMAD.IADD R7, R7, 0x1, -R8 ;  /* 0x0000000107070824 */ /* 0x000fe400078e0a08 */
[----:B------:R-:W-:-:S03]  /*02f0*/  @P0 VIADD R12, R12, 0x1 ;  /* 0x000000010c0c0836 */ /* 0x000fc60000000000 */
[----:B------:R-:W-:Y:S02]  /*0300*/  ISETP.GE.U32.AND P1, PT, R7, R8, PT ;  /* 0x000000080700720c */ /* 0x000fe40003f26070 */
[----:B-1----:R-:W-:-:S04]  /*0310*/  IADD3 R6, PT, PT, R9, 0xffffffe, RZ ;  /* 0x0ffffffe09067810 */ /* 0x002fc80007ffe0ff */
[----:B------:R1:W4:Y:S07]  /*0320*/  F2I.FTZ.U32.TRUNC.NTZ R7, R6 ;  /* 0x0000000600077305 */ /* 0x00032e000021f000 */
[----:B------:R-:W-:Y:S02]  /*0330*/  @P1 IADD3 R12, PT, PT, R12, 0x1, RZ ;  /* 0x000000010c0c1810 */ /* 0x000fe40007ffe0ff */
[----:B------:R-:W-:Y:S01]  /*0340*/  @!P2 LOP3.LUT R12, RZ, R8, RZ, 0x33, !PT ;  /* 0x00000008ff0ca212 */ /* 0x000fe200078e33ff */
[----:B-1----:R-:W-:-:S03]  /*0350*/  IMAD.MOV.U32 R6, RZ, RZ, RZ ;  /* 0x000000ffff067224 */ /* 0x002fc600078e00ff */
[----:B------:R-:W-:Y:S01]  /*0360*/  IADD3 R9, PT, PT, -R12, RZ, RZ ;  /* 0x000000ff0c097210 */ /* 0x000fe20007ffe1ff */
[----:B----4-:R-:W-:-:S04]  /*0370*/  IMAD.MOV R10, RZ, RZ, -R7 ;  /* 0x000000ffff0a7224 */ /* 0x010fc800078e0a07 */
[----:B------:R-:W-:Y:S01]  /*0380*/  IMAD R8, R8, R9, UR4 ;  /* 0x0000000408087e24 */ /* 0x000fe2000f8e0209 */
[----:B------:R-:W1:Y:S01]  /*0390*/  LDCU UR4, c[0x0][0x3e4] ;  /* 0x00007c80ff0477ac */ /* 0x000e620008000800 */
[----:B------:R-:W-:-:S03]  /*03a0*/  IMAD R9, R10, R11, RZ ;  /* 0x0000000b0a097224 */ /* 0x000fc600078e02ff */
[----:B------:R-:W-:Y:S01]  /*03b0*/  IABS R10, R8 ;  /* 0x00000008000a7213 */ /* 0x000fe20000000000 */
[----:B------:R-:W-:Y:S02]  /*03c0*/  IMAD.HI.U32 R6, R7, R9, R6 ;  /* 0x0000000907067227 */ /* 0x000fe400078e0006 */
[----:B------:R-:W4:Y:S02]  /*03d0*/  I2F.RP R9, R16 ;  /* 0x0000001000097306 */ /* 0x000f240000209400 */
[----:B------:R-:W-:Y:S01]  /*03e0*/  IMAD.MOV.U32 R7, RZ, RZ, R10 ;  /* 0x000000ffff077224 */ /* 0x000fe200078e000a */
[----:B------:R-:W-:-:S03]  /*03f0*/  MOV R10, R13 ;  /* 0x0000000d000a7202 */ /* 0x000fc60000000f00 */
[----:B------:R-:W-:-:S04]  /*0400*/  IMAD.HI.U32 R13, R6, R7, RZ ;  /* 0x00000007060d7227 */ /* 0x000fc800078e00ff */
[----:B------:R-:W-:Y:S01]  /*0410*/  IMAD R6, R13, R10, R7 ;  /* 0x0000000a0d067224 */ /* 0x000fe200078e0207 */
[----:B------:R-:W-:Y:S01]  /*0420*/  IABS R10, R0 ;  /* 0x00000000000a7213 */ /* 0x000fe20000000000 */
[----:B-1----:R-:W-:-:S03]  /*0430*/  UISETP.GE.AND UP0, UPT, UR4, 0x1, UPT ;  /* 0x000000010400788c */ /* 0x002fc6000bf06270 */
[----:B------:R-:W-:Y:S01]  /*0440*/  ISETP.GT.U32.AND P1, PT, R11, R6, PT ;  /* 0x000000060b00720c */ /* 0x000fe20003f24070 */
[----:B----4-:R-:W1:-:S12]  /*0450*/  MUFU.RCP R9, R9 ;  /* 0x0000000900097308 */ /* 0x010e580000001000 */
[----:B------:R-:W-:Y:S02]  /*0460*/  @!P1 IMAD.IADD R6, R6, 0x1, -R11 ;  /* 0x0000000106069824 */ /* 0x000fe400078e0a0b */
[----:B------:R-:W-:Y:S01]  /*0470*/  @!P1 VIADD R13, R13, 0x1 ;  /* 0x000000010d0d9836 */ /* 0x000fe20000000000 */
[----:B------:R-:W-:Y:S02]  /*0480*/  ISETP.NE.AND P1, PT, R5, RZ, PT ;  /* 0x000000ff0500720c */ /* 0x000fe40003f25270 */
[----:B------:R-:W-:Y:S02]  /*0490*/  ISETP.GE.U32.AND P0, PT, R6, R11, PT ;  /* 0x0000000b0600720c */ /* 0x000fe40003f06070 */
[----:B------:R-:W-:Y:S02]  /*04a0*/  LOP3.LUT R6, R8, R5, RZ, 0x3c, !PT ;  /* 0x0000000508067212 */ /* 0x000fe400078e3cff */
[----:B-1----:R-:W-:Y:S02]  /*04b0*/  IADD3 R7, PT, PT, R9, 0xffffffe, RZ ;  /* 0x0ffffffe09077810 */ /* 0x002fe40007ffe0ff */
[----:B------:R-:W-:-:S04]  /*04c0*/  ISETP.GE.AND P2, PT, R6, RZ, PT ;  /* 0x000000ff0600720c */ /* 0x000fc80003f46270 */
[----:B------:R-:W1:Y:S03]  /*04d0*/  F2I.FTZ.U32.TRUNC.NTZ R7, R7 ;  /* 0x0000000700077305 */ /* 0x000e66000021f000 */
[----:B------:R-:W-:-:S06]  /*04e0*/  @P0 IADD3 R13, PT, PT, R13, 0x1, RZ ;  /* 0x000000010d0d0810 */ /* 0x000fcc0007ffe0ff */
[----:B------:R-:W-:Y:S01]  /*04f0*/  @!P2 IMAD.MOV R13, RZ, RZ, -R13 ;  /* 0x000000ffff0da224 */ /* 0x000fe200078e0a0d */
[----:B------:R-:W-:-:S05]  /*0500*/  @!P1 LOP3.LUT R13, RZ, R5, RZ, 0x33, !PT ;  /* 0x00000005ff0d9212 */ /* 0x000fca00078e33ff */
[----:B------:R-:W-:Y:S01]  /*0510*/  IMAD.MOV R6, RZ, RZ, -R13 ;  /* 0x000000ffff067224 */ /* 0x000fe200078e0a0d */
[----:B-1----:R-:W-:-:S03]  /*0520*/  IADD3 R9, PT, PT, RZ, -R7, RZ ;  /* 0x80000007ff097210 */ /* 0x002fc60007ffe0ff */
[----:B------:R-:W-:Y:S02]  /*0530*/  IMAD R11, R5, R6, R8 ;  /* 0x00000006050b7224 */ /* 0x000fe400078e0208 */
[----:B------:R-:W-:Y:S02]  /*0540*/  HFMA2 R6, -RZ, RZ, 0, 0 ;  /* 0x00000000ff067431 */ /* 0x000fe400000001ff */
[----:B------:R-:W-:Y:S01]  /*0550*/  IMAD R5, R9, R16, RZ ;  /* 0x0000001009057224 */ /* 0x000fe200078e02ff */
[----:B------:R-:W-:Y:S02]  /*0560*/  IABS R9, R4 ;  /* 0x0000000400097213 */ /* 0x000fe40000000000 */
[----:B------:R-:W-:Y:S01]  /*0570*/  IABS R8, R11 ;  /* 0x0000000b00087213 */ /* 0x000fe20000000000 */
[----:B------:R-:W-:-:S03]  /*0580*/  IMAD.HI.U32 R6, R7, R5, R6 ;  /* 0x0000000507067227 */ /* 0x000fc600078e0006 */
[----:B------:R-:W-:Y:S01]  /*0590*/  MOV R5, R8 ;  /* 0x0000000800057202 */ /* 0x000fe20000000f00 */
[----:B------:R-:W-:Y:S02]  /*05a0*/  IMAD.MOV.U32 R8, RZ, RZ, R10 ;  /* 0x000000ffff087224 */ /* 0x000fe400078e000a */
[----:B------:R-:W-:Y:S02]  /*05b0*/  IMAD.MOV R7, RZ, RZ, -R9 ;  /* 0x000000ffff077224 */ /* 0x000fe400078e0a09 */
[----:B------:R-:W-:Y:S02]  /*05c0*/  IMAD.HI.U32 R14, R6, R5, RZ ;  /* 0x00000005060e7227 */ /* 0x000fe400078e00ff */
[----:B------:R-:W1:Y:S02]  /*05d0*/  I2F.RP R6, R8 ;  /* 0x0000000800067306 */ /* 0x000e640000209400 */
[----:B------:R-:W-:-:S05]  /*05e0*/  IMAD R5, R14, R7, R5 ;  /* 0x000000070e057224 */ /* 0x000fca00078e0205 */
[----:B------:R-:W-:Y:S01]  /*05f0*/  ISETP.GT.U32.AND P1, PT, R16, R5, PT ;  /* 0x000000051000720c */ /* 0x000fe20003f24070 */
[----:B-1----:R-:W1:-:S12]  /*0600*/  MUFU.RCP R6, R6 ;  /* 0x0000000600067308 */ /* 0x002e580000001000 */
[-C--:B------:R-:W-:Y:S02]  /*0610*/  @!P1 IADD3 R5, PT, PT, R5, -R16.reuse, RZ ;  /* 0x8000001005059210 */ /* 0x080fe40007ffe0ff */
[----:B------:R-:W-:Y:S02]  /*0620*/  @!P1 IADD3 R14, PT, PT, R14, 0x1, RZ ;  /* 0x000000010e0e9810 */ /* 0x000fe40007ffe0ff */
[----:B------:R-:W-:Y:S02]  /*0630*/  ISETP.GE.U32.AND P0, PT, R5, R16, PT ;  /* 0x000000100500720c */ /* 0x000fe40003f06070 */
[----:B------:R-:W-:Y:S01]  /*0640*/  LOP3.LUT R5, R11, R4, RZ, 0x3c, !PT ;  /* 0x000000040b057212 */ /* 0x000fe200078e3cff */
[----:B------:R-:W4:Y:S01]  /*0650*/  S2R R16, SR_TID.Y ;  /* 0x0000000000107919 */ /* 0x000f220000002200 */
[----:B------:R-:W-:Y:S02]  /*0660*/  ISETP.NE.AND P1, PT, R4, RZ, PT ;  /* 0x000000ff0400720c */ /* 0x000fe40003f25270 */
[----:B------:R-:W-:Y:S01]  /*0670*/  ISETP.GE.AND P2, PT, R5, RZ, PT ;  /* 0x000000ff0500720c */ /* 0x000fe20003f46270 */
[----:B-1----:R-:W-:-:S04]  /*0680*/  VIADD R7, R6, 0xffffffe ;  /* 0x0ffffffe06077836 */ /* 0x002fc80000000000 */
[----:B------:R1:W5:Y:S02]  /*0690*/  F2I.FTZ.U32.TRUNC.NTZ R5, R7 ;  /* 0x0000000700057305 */ /* 0x000364000021f000 */
[----:B------:R-:W-:-:S06]  /*06a0*/  @P0 VIADD R14, R14, 0x1 ;  /* 0x000000010e0e0836 */ /* 0x000fcc0000000000 */
[----:B------:R-:W-:Y:S02]  /*06b0*/  @!P2 IADD3 R14, PT, PT, -R14, RZ, RZ ;  /* 0x000000ff0e0ea210 */ /* 0x000fe40007ffe1ff */
[----:B------:R-:W-:Y:S02]  /*06c0*/  @!P1 LOP3.LUT R14, RZ, R4, RZ, 0x33, !PT ;  /* 0x00000004ff0e9212 */ /* 0x000fe400078e33ff */
[----:B-1----:R-:W-:Y:S02]  /*06d0*/  IADD3 R7, PT, PT, RZ, -R10, RZ ;  /* 0x8000000aff077210 */ /* 0x002fe40007ffe0ff */
[----:B------:R-:W-:Y:S01]  /*06e0*/  IADD3 R9, PT, PT, -R14, RZ, RZ ;  /* 0x000000ff0e097210 */ /* 0x000fe20007ffe1ff */
[----:B-----5:R-:W-:-:S04]  /*06f0*/  IMAD.MOV R17, RZ, RZ, -R5 ;  /* 0x000000ffff117224 */ /* 0x020fc800078e0a05 */
[----:B------:R-:W-:Y:S01]  /*0700*/  IMAD R15, R4, R9, R11 ;  /* 0x00000009040f7224 */ /* 0x000fe200078e020b */
[----:B------:R-:W-:Y:S01]  /*0710*/  IABS R11, R3 ;  /* 0x00000003000b7213 */ /* 0x000fe20000000000 */
[----:B------:R-:W-:Y:S02]  /*0720*/  IMAD R9, R17, R8, RZ ;  /* 0x0000000811097224 */ /* 0x000fe400078e02ff */
[----:B------:R-:W-:Y:S01]  /*0730*/  IMAD.MOV.U32 R4, RZ, RZ, RZ ;  /* 0x000000ffff047224 */ /* 0x000fe200078e00ff */
[----:B------:R-:W-:-:S03]  /*0740*/  IABS R6, R15 ;  /* 0x0000000f00067213 */ /* 0x000fc60000000000 */
[----:B------:R-:W-:-:S04]  /*0750*/  IMAD.HI.U32 R4, R5, R9, R4 ;  /* 0x0000000905047227 */ /* 0x000fc800078e0004 */
[----:B------:R-:W-:Y:S02]  /*0760*/  IMAD.MOV.U32 R5, RZ, RZ, R6 ;  /* 0x000000ffff057224 */ /* 0x000fe400078e0006 */
[----:B------:R-:W1:Y:S02]  /*0770*/  I2F.RP R6, R11 ;  /* 0x0000000b00067306 */ /* 0x000e640000209400 */
[----:B------:R-:W-:-:S04]  /*0780*/  IMAD.HI.U32 R4, R4, R5, RZ ;  /* 0x0000000504047227 */ /* 0x000fc800078e00ff */
[----:B------:R-:W-:-:S05]  /*0790*/  IMAD R5, R4, R7, R5 ;  /* 0x0000000704057224 */ /* 0x000fca00078e0205 */
[----:B------:R-:W-:Y:S01]  /*07a0*/  ISETP.GT.U32.AND P1, PT, R8, R5, PT ;  /* 0x000000050800720c */ /* 0x000fe20003f24070 */
[----:B-1----:R-:W1:-:S12]  /*07b0*/  MUFU.RCP R6, R6 ;  /* 0x0000000600067308 */ /* 0x002e580000001000 */
[-C--:B------:R-:W-:Y:S02]  /*07c0*/  @!P1 IADD3 R5, PT, PT, R5, -R8.reuse, RZ ;  /* 0x8000000805059210 */ /* 0x080fe40007ffe0ff */
[----:B------:R-:W-:Y:S02]  /*07d0*/  @!P1 IADD3 R4, PT, PT, R4, 0x1, RZ ;  /* 0x0000000104049810 */ /* 0x000fe40007ffe0ff */
[----:B------:R-:W-:Y:S02]  /*07e0*/  ISETP.GE.U32.AND P0, PT, R5, R8, PT ;  /* 0x000000080500720c */ /* 0x000fe40003f06070 */
[----:B------:R-:W-:Y:S01]  /*07f0*/  LOP3.LUT R5, R15, R0, RZ, 0x3c, !PT ;  /* 0x000000000f057212 */ /* 0x000fe200078e3cff */
[----:B-1----:R-:W-:Y:S01]  /*0800*/  VIADD R7, R6, 0xffffffe ;  /* 0x0ffffffe06077836 */ /* 0x002fe20000000000 */
[----:B------:R-:W-:Y:S02]  /*0810*/  ISETP.NE.AND P1, PT, R0, RZ, PT ;  /* 0x000000ff0000720c */ /* 0x000fe40003f25270 */
[----:B------:R-:W-:-:S02]  /*0820*/  ISETP.GE.AND P2, PT, R5, RZ, PT ;  /* 0x000000ff0500720c */ /* 0x000fc40003f46270 */
[----:B------:R1:W5:Y:S01]  /*0830*/  F2I.FTZ.U32.TRUNC.NTZ R5, R7 ;  /* 0x0000000700057305 */ /* 0x000362000021f000 */
[----:B------:R-:W-:-:S04]  /*0840*/  IABS R6, R3 ;  /* 0x0000000300067213 */ /* 0x000fc80000000000 */
[----:B------:R-:W-:Y:S02]  /*0850*/  @P0 VIADD R4, R4, 0x1 ;  /* 0x0000000104040836 */ /* 0x000fe40000000000 */
[----:B------:R-:W-:-:S03]  /*0860*/  IMAD.MOV R6, RZ, RZ, -R6 ;  /* 0x000000ffff067224 */ /* 0x000fc600078e0a06 */
[----:B------:R-:W-:Y:S02]  /*0870*/  MOV R52, R4 ;  /* 0x0000000400347202 */ /* 0x000fe40000000f00 */
[----:B-1----:R-:W-:-:S03]  /*0880*/  IABS R7, R2 ;  /* 0x0000000200077213 */ /* 0x002fc60000000000 */
[----:B------:R-:W-:Y:S01]  /*0890*/  @!P2 IMAD.MOV R52, RZ, RZ, -R52 ;  /* 0x000000ffff34a224 */ /* 0x000fe200078e0a34 */
[----:B------:R-:W-:Y:S02]  /*08a0*/  @!P1 LOP3.LUT R52, RZ, R0, RZ, 0x33, !PT ;  /* 0x00000000ff349212 */ /* 0x000fe400078e33ff */
[----:B-----5:R-:W-:-:S03]  /*08b0*/  IADD3 R4, PT, PT, RZ, -R5, RZ ;  /* 0x80000005ff047210 */ /* 0x020fc60007ffe0ff */
[----:B------:R-:W-:Y:S02]  /*08c0*/  IMAD.MOV R9, RZ, RZ, -R52 ;  /* 0x000000ffff097224 */ /* 0x000fe400078e0a34 */
[----:B------:R-:W-:Y:S02]  /*08d0*/  IMAD.SHL.U32 R52, R52, 0x4, RZ ;  /* 0x0000000434347824 */ /* 0x000fe400078e00ff */
[----:B------:R-:W-:Y:S02]  /*08e0*/  IMAD R8, R0, R9, R15 ;  /* 0x0000000900087224 */ /* 0x000fe400078e020f */
[----:B------:R-:W-:Y:S02]  /*08f0*/  IMAD R9, R4, R11, RZ ;  /* 0x0000000b04097224 */ /* 0x000fe400078e02ff */
[----:B------:R-:W-:Y:S01]  /*0900*/  HFMA2 R4, -RZ, RZ, 0, 0 ;  /* 0x00000000ff047431 */ /* 0x000fe200000001ff */
[----:B------:R-:W1:Y:S01]  /*0910*/  S2R R15, SR_TID.X ;  /* 0x00000000000f7919 */ /* 0x000e620000002100 */
[----:B------:R-:W-:-:S02]  /*0920*/  IABS R0, R8 ;  /* 0x0000000800007213 */ /* 0x000fc40000000000 */
[----:B------:R-:W-:Y:S01]  /*0930*/  IADD3 R30, PT, PT, -R52, R37, RZ ;  /* 0x00000025341e7210 */ /* 0x000fe20007ffe1ff */
[----:B------:R-:W-:Y:S01]  /*0940*/  IMAD.HI.U32 R4, R5, R9, R4 ;  /* 0x0000000905047227 */ /* 0x000fe200078e0004 */
[----:B------:R-:W-:-:S03]  /*0950*/  MOV R5, R0 ;  /* 0x0000000000057202 */ /* 0x000fc60000000f00 */
[----:B------:R-:W-:Y:S02]  /*0960*/  IMAD.MOV.U32 R0, RZ, RZ, R6 ;  /* 0x000000ffff007224 */ /* 0x000fe400078e0006 */
[----:B------:R-:W-:Y:S01]  /*0970*/  IMAD.HI.U32 R4, R4, R5, RZ ;  /* 0x0000000504047227 */ /* 0x000fe200078e00ff */
[----:B------:R-:W5:Y:S03]  /*0980*/  I2F.RP R6, R7 ;  /* 0x0000000700067306 */ /* 0x000f660000209400 */
[----:B------:R-:W-:-:S05]  /*0990*/  IMAD R0, R4, R0, R5 ;  /* 0x0000000004007224 */ /* 0x000fca00078e0205 */
[----:B------:R-:W-:Y:S01]  /*09a0*/  ISETP.GT.U32.AND P1, PT, R11, R0, PT ;  /* 0x000000000b00720c */ /* 0x000fe20003f24070 */
[----:B-----5:R-:W5:Y:S01]  /*09b0*/  MUFU.RCP R6, R6 ;  /* 0x0000000600067308 */ /* 0x020f620000001000 */
[----:B-1----:R-:W-:-:S11]  /*09c0*/  LOP3.LUT R51, R15, 0xf, RZ, 0xc0, !PT ;  /* 0x0000000f0f337812 */ /* 0x002fd600078ec0ff */
[-C--:B------:R-:W-:Y:S02]  /*09d0*/  @!P1 IADD3 R0, PT, PT, R0, -R11.reuse, RZ ;  /* 0x8000000b00009210 */ /* 0x080fe40007ffe0ff */
[----:B------:R-:W-:Y:S02]  /*09e0*/  @!P1 IADD3 R4, PT, PT, R4, 0x1, RZ ;  /* 0x0000000104049810 */ /* 0x000fe40007ffe0ff */
[----:B------:R-:W-:Y:S02]  /*09f0*/  ISETP.GE.U32.AND P0, PT, R0, R11, PT ;  /* 0x0000000b0000720c */ /* 0x000fe40003f06070 */
[----:B------:R-:W-:Y:S02]  /*0a00*/  LOP3.LUT R0, R8, R3, RZ, 0x3c, !PT ;  /* 0x0000000308007212 */ /* 0x000fe400078e3cff */
[----:B------:R-:W-:Y:S02]  /*0a10*/  ISETP.NE.AND P1, PT, R3, RZ, PT ;  /* 0x000000ff0300720c */ /* 0x000fe40003f25270 */
[----:B------:R-:W-:Y:S01]  /*0a20*/  ISETP.GE.AND P2, PT, R0, RZ, PT ;  /* 0x000000ff0000720c */ /* 0x000fe20003f46270 */
[----:B-----5:R-:W-:-:S06]  /*0a30*/  VIADD R5, R6, 0xffffffe ;  /* 0x0ffffffe06057836 */ /* 0x020fcc0000000000 */
[----:B------:R-:W-:Y:S01]  /*0a40*/  @P0 VIADD R4, R4, 0x1 ;  /* 0x0000000104040836 */ /* 0x000fe20000000000 */
[----:B------:R-:W1:Y:S04]  /*0a50*/  F2I.FTZ.U32.TRUNC.NTZ R5, R5 ;  /* 0x0000000500057305 */ /* 0x000e68000021f000 */
[----:B------:R-:W-:-:S05]  /*0a60*/  MOV R17, R4 ;  /* 0x0000000400117202 */ /* 0x000fca0000000f00 */
[----:B------:R-:W-:Y:S01]  /*0a70*/  @!P2 IMAD.MOV R17, RZ, RZ, -R17 ;  /* 0x000000ffff11a224 */ /* 0x000fe200078e0a11 */
[----:B------:R-:W-:Y:S02]  /*0a80*/  @!P1 LOP3.LUT R17, RZ, R3, RZ, 0x33, !PT ;  /* 0x00000003ff119212 */ /* 0x000fe400078e33ff */
[----:B-1----:R-:W-:-:S03]  /*0a90*/  IADD3 R4, PT, PT, RZ, -R5, RZ ;  /* 0x80000005ff047210 */ /* 0x002fc60007ffe0ff */
[----:B------:R-:W-:Y:S01]  /*0aa0*/  IMAD.MOV R0, RZ, RZ, -R17 ;  /* 0x000000ffff007224 */ /* 0x000fe200078e0a11 */
[----:B------:R-:W-:-:S03]  /*0ab0*/  SHF.L.U32 R17, R17, 0x3, RZ ;  /* 0x0000000311117819 */ /* 0x000fc600000006ff */
[----:B------:R-:W-:Y:S02]  /*0ac0*/  IMAD R9, R3, R0, R8 ;  /* 0x0000000003097224 */ /* 0x000fe400078e0208 */
[----:B------:R-:W-:Y:S02]  /*0ad0*/  IMAD R3, R4, R7, RZ ;  /* 0x0000000704037224 */ /* 0x000fe400078e02ff */
[----:B------:R-:W-:Y:S02]  /*0ae0*/  HFMA2 R4, -RZ, RZ, 0, 0 ;  /* 0x00000000ff047431 */ /* 0x000fe400000001ff */
[----:B------:R-:W-:Y:S01]  /*0af0*/  IMAD.IADD R46, R36, 0x1, -R17 ;  /* 0x00000001242e7824 */ /* 0x000fe200078e0a11 */
[----:B------:R-:W-:Y:S02]  /*0b00*/  IABS R0, R9 ;  /* 0x0000000900007213 */ /* 0x000fe40000000000 */
[----:B------:R-:W-:-:S06]  /*0b10*/  IMAD.HI.U32 R4, R5, R3, R4 ;  /* 0x0000000305047227 */ /* 0x000fcc00078e0004 */
[----:B------:R-:W-:-:S04]  /*0b20*/  IMAD.HI.U32 R4, R4, R0, RZ ;  /* 0x0000000004047227 */ /* 0x000fc800078e00ff */
[----:B------:R-:W-:-:S04]  /*0b30*/  IMAD.MOV R3, RZ, RZ, -R4 ;  /* 0x000000ffff037224 */ /* 0x000fc800078e0a04 */
[----:B------:R-:W-:-:S05]  /*0b40*/  IMAD R0, R7, R3, R0 ;  /* 0x0000000307007224 */ /* 0x000fca00078e0200 */
[----:B------:R-:W-:-:S13]  /*0b50*/  ISETP.GT.U32.AND P1, PT, R7, R0, PT ;  /* 0x000000000700720c */ /* 0x000fda0003f24070 */
[-C--:B------:R-:W-:Y:S01]  /*0b60*/  @!P1 IADD3 R0, PT, PT, R0, -R7.reuse, RZ ;  /* 0x8000000700009210 */ /* 0x080fe20007ffe0ff */
[----:B------:R-:W-:Y:S01]  /*0b70*/  @!P1 VIADD R4, R4, 0x1 ;  /* 0x0000000104049836 */ /* 0x000fe20000000000 */
[----:B------:R-:W-:Y:S02]  /*0b80*/  ISETP.NE.AND P1, PT, R2, RZ, PT ;  /* 0x000000ff0200720c */ /* 0x000fe40003f25270 */
[----:B------:R-:W-:Y:S02]  /*0b90*/  ISETP.GE.U32.AND P0, PT, R0, R7, PT ;  /* 0x000000070000720c */ /* 0x000fe40003f06070 */
[----:B------:R-:W-:Y:S02]  /*0ba0*/  CS2R R6, SRZ ;  /* 0x0000000000067805 */ /* 0x000fe4000001ff00 */
[----:B------:R-:W-:-:S04]  /*0bb0*/  LOP3.LUT R0, R9, R2, RZ, 0x3c, !PT ;  /* 0x0000000209007212 */ /* 0x000fc800078e3cff */
[----:B------:R-:W-:Y:S02]  /*0bc0*/  ISETP.GE.AND P2, PT, R0, RZ, PT ;  /* 0x000000ff0000720c */ /* 0x000fe40003f46270 */
[----:B------:R-:W-:-:S03]  /*0bd0*/  LEA.HI R0, R15, R12, RZ, 0x1c ;  /* 0x0000000c0f007211 */ /* 0x000fc600078fe0ff */
[----:B------:R-:W-:Y:S02]  /*0be0*/  @P0 IADD3 R4, PT, PT, R4, 0x1, RZ ;  /* 0x0000000104040810 */ /* 0x000fe40007ffe0ff */
[----:B--2---:R-:W-:Y:S01]  /*0bf0*/  IMAD R3, R0, R35, R13 ;  /* 0x0000002300037224 */ /* 0x004fe200078e020d */
[----:B0-----:R-:W-:Y:S02]  /*0c00*/  SHF.R.S32.HI R0, RZ, 0x1f, R21 ;  /* 0x0000001fff007819 */ /* 0x001fe40000011415 */
[----:B------:R-:W-:Y:S01]  /*0c10*/  ISETP.GT.AND P0, PT, R46, 0x7, PT ;  /* 0x000000072e00780c */ /* 0x000fe20003f04270 */
[----:B------:R-:W-:Y:S01]  /*0c20*/  IMAD R3, R3, R34, R14 ;  /* 0x0000002203037224 */ /* 0x000fe200078e020e */
[----:B------:R-:W-:Y:S01]  /*0c30*/  LEA.HI R0, R0, R21, RZ, 0x3 ;  /* 0x0000001500007211 */ /* 0x000fe200078f18ff */
[----:B------:R-:W-:Y:S01]  /*0c40*/  @!P2 IMAD.MOV R4, RZ, RZ, -R4 ;  /* 0x000000ffff04a224 */ /* 0x000fe200078e0a04 */
[----:B------:R-:W-:Y:S01]  /*0c50*/  @!P1 LOP3.LUT R4, RZ, R2, RZ, 0x33, !PT ;  /* 0x00000002ff049212 */ /* 0x000fe200078e33ff */
[----:B------:R-:W-:Y:S01]  /*0c60*/  IMAD R3, R3, R37, R52 ;  /* 0x0000002503037224 */ /* 0x000fe200078e0234 */
[----:B------:R-:W-:-:S02]  /*0c70*/  LOP3.LUT R0, R0, 0xfffffff8, RZ, 0xc0, !PT ;  /* 0xfffffff800007812 */ /* 0x000fc400078ec0ff */
[C---:B------:R-:W-:Y:S01]  /*0c80*/  IADD3 R5, PT, PT, -R4.reuse, RZ, RZ ;  /* 0x000000ff04057210 */ /* 0x040fe20007ffe1ff */
[----:B----4-:R-:W-:Y:S01]  /*0c90*/  IMAD R18, R4, 0x8, R16 ;  /* 0x0000000804127824 */ /* 0x010fe200078e0210 */
[----:B------:R-:W-:Y:S01]  /*0ca0*/  ISETP.GT.AND P1, PT, R30, 0x3, PT ;  /* 0x000000031e00780c */ /* 0x000fe20003f24270 */
[-C--:B------:R-:W-:Y:S02]  /*0cb0*/  IMAD R3, R3, R36.reuse, R17 ;  /* 0x0000002403037224 */ /* 0x080fe400078e0211 */
[----:B------:R-:W-:Y:S01]  /*0cc0*/  IMAD R2, R2, R5, R9 ;  /* 0x0000000502027224 */ /* 0x000fe200078e0209 */
[----:B------:R-:W-:Y:S01]  /*0cd0*/  SHF.R.S32.HI R9, RZ, 0x1f, R36 ;  /* 0x0000001fff097819 */ /* 0x000fe20000011424 */
[----:B------:R-:W-:Y:S01]  /*0ce0*/  IMAD R4, R4, -0x8, R21 ;  /* 0xfffffff804047824 */ /* 0x000fe200078e0215 */
[----:B------:R-:W-:Y:S01]  /*0cf0*/  SHF.R.S32.HI R5, RZ, 0x1f, R20 ;  /* 0x0000001fff057819 */ /* 0x000fe20000011414 */
[----:B------:R-:W-:Y:S01]  /*0d00*/  IMAD.IADD R49, R21, 0x1, -R0 ;  /* 0x0000000115317824 */ /* 0x000fe200078e0a00 */
[----:B------:R-:W-:Y:S01]  /*0d10*/  LEA.HI R10, R9, R36, RZ, 0x3 ;  /* 0x00000024090a7211 */ /* 0x000fe200078f18ff */
[----:B------:R-:W-:Y:S01]  /*0d20*/  IMAD R3, R3, R21, R18 ;  /* 0x0000001503037224 */ /* 0x000fe200078e0212 */
[----:B------:R-:W-:Y:S01]  /*0d30*/  LEA.HI R5, R5, R20, RZ, 0x4 ;  /* 0x0000001405057211 */ /* 0x000fe200078f20ff */
[----:B------:R-:W-:Y:S01]  /*0d40*/  HFMA2 R0, -RZ, RZ, 0, 0 ;  /* 0x00000000ff007431 */ /* 0x000fe200000001ff */
[----:B------:R-:W-:Y:S01]  /*0d50*/  SHF.L.U32 R2, R2, 0x4, RZ ;  /* 0x0000000402027819 */ /* 0x000fe200000006ff */
[----:B------:R-:W-:Y:S01]  /*0d60*/  IMAD.MOV.U32 R21, RZ, RZ, RZ ;  /* 0x000000ffff157224 */ /* 0x000fe200078e00ff */
[----:B------:R-:W-:-:S02]  /*0d70*/  LOP3.LUT R47, R10, 0xfffffff8, RZ, 0xc0, !PT ;  /* 0xfffffff80a2f7812 */ /* 0x000fc400078ec0ff */
[----:B------:R-:W-:Y:S02]  /*0d80*/  CS2R R8, SRZ ;  /* 0x0000000000087805 */ /* 0x000fe4000001ff00 */
[----:B------:R-:W-:Y:S02]  /*0d90*/  LOP3.LUT R5, R5, 0xfffffff0, RZ, 0xc0, !PT ;  /* 0xfffffff005057812 */ /* 0x000fe400078ec0ff */
[----:B------:R-:W-:Y:S02]  /*0da0*/  CS2R R10, SRZ ;  /* 0x00000000000a7805 */ /* 0x000fe4000001ff00 */
[----:B------:R-:W-:Y:S01]  /*0db0*/  LOP3.LUT R19, R2, 0xf, R15, 0xf8, !PT ;  /* 0x0000000f02137812 */ /* 0x000fe200078ef80f */
[----:B------:R-:W-:Y:S01]  /*0dc0*/  IMAD.IADD R48, R36, 0x1, -R47 ;  /* 0x0000000124307824 */ /* 0x000fe200078e0a2f */
[-C--:B------:R-:W-:Y:S01]  /*0dd0*/  IADD3 R2, PT, PT, -R2, R20.reuse, RZ ;  /* 0x0000001402027210 */ /* 0x080fe20007ffe1ff */
[----:B------:R-:W-:Y:S01]  /*0de0*/  IMAD.IADD R50, R20, 0x1, -R5 ;  /* 0x0000000114327824 */ /* 0x000fe200078e0a05 */
[----:B------:R-:W-:Y:S01]  /*0df0*/  ISETP.GE.AND P3, PT, R4, 0x8, PT ;  /* 0x000000080400780c */ /* 0x000fe20003f66270 */
[----:B------:R-:W-:Y:S01]  /*0e00*/  IMAD.IADD R47, R37, 0x1, -R54 ;  /* 0x00000001252f7824 */ /* 0x000fe200078e0a36 */
[----:B------:R-:W-:Y:S01]  /*0e10*/  ISETP.GE.AND P2, PT, R2, 0x10, PT ;  /* 0x000000100200780c */ /* 0x000fe20003f46270 */
[----:B------:R-:W-:Y:S01]  /*0e20*/  IMAD R20, R3, R20, R19 ;  /* 0x0000001403147224 */ /* 0x000fe200078e0213 */
[----:B------:R-:W-:-:S02]  /*0e30*/  CS2R R2, SRZ ;  /* 0x0000000000027805 */ /* 0x000fc4000001ff00 */
[----:B------:R-:W-:Y:S02]  /*0e40*/  CS2R R4, SRZ ;  /* 0x0000000000047805 */ /* 0x000fe4000001ff00 */
[----:B------:R-:W-:Y:S02]  /*0e50*/  MOV R36, RZ ;  /* 0x000000ff00247202 */ /* 0x000fe40000000f00 */
[----:B------:R-:W-:Y:S02]  /*0e60*/  SEL R47, R47, 0x4, !P1 ;  /* 0x000000042f2f7807 */ /* 0x000fe40004800000 */
[----:B------:R-:W-:Y:S02]  /*0e70*/  SEL R48, R48, 0x8, !P0 ;  /* 0x0000000830307807 */ /* 0x000fe40004000000 */
[----:B------:R-:W-:Y:S02]  /*0e80*/  SEL R49, R49, 0x8, !P3 ;  /* 0x0000000831317807 */ /* 0x000fe40005800000 */
[----:B------:R-:W-:Y:S01]  /*0e90*/  SEL R50, R50, 0x10, !P2 ;  /* 0x0000001032327807 */ /* 0x000fe20005000000 */
[----:B---3--:R-:W-:Y:S06]  /*0ea0*/  BRA.U !UP0, `(.L_x_19) ;  /* 0x0000001108587547 */ /* 0x008fec000b800000 */
[----:B------:R-:W0:Y:S01]  /*0eb0*/  LDCU UR4, c[0x0][0x3b0] ;  /* 0x00007600ff0477ac */ /* 0x000e220008000800 */
[-C--:B------:R-:W-:Y:S01]  /*0ec0*/  ISETP.GE.AND P0, PT, R13, R35.reuse, PT ;  /* 0x000000230d00720c */ /* 0x080fe20003f06270 */
[----:B------:R-:W-:Y:S01]  /*0ed0*/  IMAD R35, R12, R35, R13 ;  /* 0x000000230c237224 */ /* 0x000fe200078e020d */
[----:B------:R-:W-:Y:S02]  /*0ee0*/  LOP3.LUT P1, RZ, R15, 0x3f8, RZ, 0xc0, !PT ;  /* 0x000003f80fff7812 */ /* 0x000fe4000782c0ff */
[-C--:B------:R-:W-:Y:S01]  /*0ef0*/  ISETP.LT.AND P0, PT, R14, R34.reuse, !P0 ;  /* 0x000000220e00720c */ /* 0x080fe20004701270 */
[----:B------:R-:W-:Y:S01]  /*0f00*/  IMAD R35, R35, R34, R14 ;  /* 0x0000002223237224 */ /* 0x000fe200078e020e */
[----:B------:R-:W-:Y:S02]  /*0f10*/  ISETP.LT.AND P1, PT, R16, R49, !P1 ;  /* 0x000000311000720c */ /* 0x000fe40004f21270 */
[----:B------:R-:W-:Y:S01]  /*0f20*/  ISETP.LT.AND P0, PT, R51, R50, P0 ;  /* 0x000000323300720c */ /* 0x000fe20000701270 */
[----:B------:R-:W-:Y:S01]  /*0f30*/  IMAD R37, R35, R37, R52 ;  /* 0x0000002523257224 */ /* 0x000fe200078e0234 */
[----:B------:R-:W-:-:S02]  /*0f40*/  ISETP.GT.AND P1, PT, R48, RZ, P1 ;  /* 0x000000ff3000720c */ /* 0x000fc40000f24270 */
[----:B------:R-:W-:Y:S02]  /*0f50*/  LOP3.LUT R34, R51, 0x3f0, R15, 0xf8, !PT ;  /* 0x000003f033227812 */ /* 0x000fe400078ef80f */
[----:B------:R-:W-:Y:S02]  /*0f60*/  MOV R22, RZ ;  /* 0x000000ff00167202 */ /* 0x000fe40000000f00 */
[----:B0-----:R-:W-:Y:S01]  /*0f70*/  ISETP.LT.AND P0, PT, R12, UR4, P0 ;  /* 0x000000040c007c0c */ /* 0x001fe20008701270 */
[----:B------:R-:W-:-:S03]  /*0f80*/  UMOV UR4, URZ ;  /* 0x000000ff00047c82 */ /* 0x000fc60008000000 */
[----:B------:R-:W-:-:S13]  /*0f90*/  ISETP.GT.AND P2, PT, R47, RZ, P0 ;  /* 0x000000ff2f00720c */ /* 0x000fda0000744270 */
.L_x_31:
[----:B------:R-:W-:Y:S04]  /*0fa0*/  BSSY.RECONVERGENT B0, `(.L_x_20) ;  /* 0x0000050000007945 */ /* 0x000fe80003800200 */
[----:B------:R-:W-:Y:S05]  /*0fb0*/  @!P2 BRA `(.L_x_21) ;  /* 0x000000040038a947 */ /* 0x000fea0003800000 */
[----:B------:R-:W0:Y:S01]  /*0fc0*/  S2UR UR6, SR_CgaCtaId ;  /* 0x00000000000679c3 */ /* 0x000e220000008800 */
[----:B------:R-:W1:Y:S01]  /*0fd0*/  LDCU UR7, c[0x0][0x3d4] ;  /* 0x00007a80ff0777ac */ /* 0x000e620008000800 */
[----:B------:R-:W-:Y:S01]  /*0fe0*/  IMAD.MOV R61, RZ, RZ, -R47 ;  /* 0x000000ffff3d7224 */ /* 0x000fe200078e0a2f */
[C---:B------:R-:W-:Y:S01]  /*0ff0*/  IADD3 R60, PT, PT, R16.reuse, UR4, RZ ;  /* 0x00000004103c7c10 */ /* 0x040fe2000fffe0ff */
[----:B------:R-:W-:Y:S01]  /*1000*/  IMAD R51, R16, 0x40, R15 ;  /* 0x0000004010337824 */ /* 0x000fe200078e020f */
[----:B------:R-:W-:Y:S01]  /*1010*/  UMOV UR5, 0x400 ;  /* 0x0000040000057882 */ /* 0x000fe20000000000 */
[----:B------:R-:W2:Y:S01]  /*1020*/  LDCU UR8, c[0x0][0x398] ;  /* 0x00007300ff0877ac */ /* 0x000ea20008000800 */
[----:B------:R-:W-:Y:S01]  /*1030*/  ISETP.GE.AND P0, PT, R61, RZ, PT ;  /* 0x000000ff3d00720c */ /* 0x000fe20003f06270 */
[----:B------:R-:W-:Y:S02]  /*1040*/  HFMA2 R35, -RZ, RZ, 0, 0 ;  /* 0x00000000ff237431 */ /* 0x000fe400000001ff */
[----:B-1----:R-:W-:Y:S01]  /*1050*/  IMAD R60, R60, UR7, R19 ;  /* 0x000000073c3c7c24 */ /* 0x002fe2000f8e0213 */
[----:B0-----:R-:W-:-:S06]  /*1060*/  ULEA UR5, UR6, UR5, 0x18 ;  /* 0x0000000506057291 */ /* 0x001fcc000f8ec0ff */
[----:B------:R-:W-:-:S03]  /*1070*/  LEA R51, R51, UR5, 0x2 ;  /* 0x0000000533337c11 */ /* 0x000fc6000f8e10ff */
[----:B--2---:R-:W-:Y:S05]  /*1080*/  @P0 BRA `(.L_x_22) ;  /* 0x0000000000d80947 */ /* 0x004fea0003800000 */
[----:B------:R-:W-:Y:S01]  /*1090*/  IMAD.MOV R52, RZ, RZ, -R61 ;  /* 0x000000ffff347224 */ /* 0x000fe200078e0a3d */
[----:B------:R-:W-:-:S04]  /*10a0*/  PLOP3.LUT P0, PT, PT, PT, PT, 0x80, 0x8 ;  /* 0x000000000008781c */ /* 0x000fc80003f0f070 */
[----:B------:R-:W-:-:S13]  /*10b0*/  ISETP.GT.AND P3, PT, R52, 0x3, PT ;  /* 0x000000033400780c */ /* 0x000fda0003f64270 */
[----:B------:R-:W-:Y:S05]  /*10c0*/  @!P3 BRA `(.L_x_23) ;  /* 0x000000000074b947 */ /* 0x000fea0003800000 */
[----:B------:R-:W-:Y:S01]  /*10d0*/  PLOP3.LUT P0, PT, PT, PT, PT, 0x8, 0x80 ;  /* 0x000000000080781c */ /* 0x000fe20003f0e170 */
[----:B------:R-:W0:Y:S01]  /*10e0*/  LDCU UR5, c[0x0][0x398] ;  /* 0x00007300ff0577ac */ /* 0x000e220008000800 */
[----:B------:R-:W-:-:S11]  /*10f0*/  NOP ;  /* 0x0000000000007918 */ /* 0x000fd60000000000 */
.L_x_24:
[----:B------:R-:W1:Y:S01]  /*1100*/  LDC.64 R52, c[0x0][0x388] ;  /* 0x0000e200ff347b82 */ /* 0x000e620000000a00 */
[C---:B------:R-:W-:Y:S02]  /*1110*/  IADD3 R55, PT, PT, R37.reuse, R35, RZ ;  /* 0x0000002325377210 */ /* 0x040fe40007ffe0ff */
[C-C-:B------:R-:W-:Y:S02]  /*1120*/  IADD3 R57, PT, PT, R37.reuse, 0x1, R35.reuse ;  /* 0x0000000125397810 */ /* 0x140fe40007ffe023 */
[--C-:B------:R-:W-:Y:S01]  /*1130*/  IADD3 R59, PT, PT, R37, 0x2, R35.reuse ;  /* 0x00000002253b7810 */ /* 0x100fe20007ffe023 */
[--C-:B0-----:R-:W-:Y:S01]  /*1140*/  IMAD R55, R55, UR5, R60.reuse ;  /* 0x0000000537377c24 */ /* 0x101fe2000f8e023c */
[----:B------:R-:W-:Y:S01]  /*1150*/  IADD3 R65, PT, PT, R37, 0x3, R35 ;  /* 0x0000000325417810 */ /* 0x000fe20007ffe023 */
[--C-:B------:R-:W-:Y:S02]  /*1160*/  IMAD R57, R57, UR5, R60.reuse ;  /* 0x0000000539397c24 */ /* 0x100fe4000f8e023c */
[----:B------:R-:W-:-:S02]  /*1170*/  IMAD R63, R59, UR5, R60 ;  /* 0x000000053b3f7c24 */ /* 0x000fc4000f8e023c */
[----:B------:R-:W-:Y:S02]  /*1180*/  IMAD R65, R65, UR5, R60 ;  /* 0x0000000541417c24 */ /* 0x000fe4000f8e023c */
[----:B-1----:R-:W-:-:S04]  /*1190*/  IMAD.WIDE.U32 R58, R55, 0x4, R52 ;  /* 0x00000004373a7825 */ /* 0x002fc800078e0034 */
[--C-:B------:R-:W-:Y:S02]  /*11a0*/  IMAD.WIDE.U32 R56, R57, 0x4, R52.reuse ;  /* 0x0000000439387825 */ /* 0x100fe400078e0034 */
[----:B------:R-:W2:Y:S02]  /*11b0*/  LDG.E R58, desc[UR10][R58.64] ;  /* 0x0000000a3a3a7981 */ /* 0x000ea4000c1e1900 */
[--C-:B------:R-:W-:Y:S02]  /*11c0*/  IMAD.WIDE.U32 R54, R63, 0x4, R52.reuse ;  /* 0x000000043f367825 */ /* 0x100fe400078e0034 */
[----:B------:R-:W3:Y:S02]  /*11d0*/  LDG.E R56, desc[UR10][R56.64] ;  /* 0x0000000a38387981 */ /* 0x000ee4000c1e1900 */
[----:B------:R-:W-:Y:S02]  /*11e0*/  IMAD.WIDE.U32 R52, R65, 0x4, R52 ;  /* 0x0000000441347825 */ /* 0x000fe400078e0034 */
[----:B------:R-:W4:Y:S04]  /*11f0*/  LDG.E R54, desc[UR10][R54.64] ;  /* 0x0000000a36367981 */ /* 0x000f28000c1e1900 */
[----:B------:R-:W5:Y:S01]  /*1200*/  LDG.E R52, desc[UR10][R52.64] ;  /* 0x0000000a34347981 */ /* 0x000f62000c1e1900 */
[----:B------:R-:W-:-:S05]  /*1210*/  VIADD R61, R61, 0x4 ;  /* 0x000000043d3d7836 */ /* 0x000fca0000000000 */
[----:B------:R-:W-:Y:S02]  /*1220*/  ISETP.GE.AND P3, PT, R61, -0x3, PT ;  /* 0xfffffffd3d00780c */ /* 0x000fe40003f66270 */
[----:B------:R-:W-:Y:S01]  /*1230*/  IADD3 R35, PT, PT, R35, 0x4, RZ ;  /* 0x0000000423237810 */ /* 0x000fe20007ffe0ff */
[----:B--2---:R-:W-:Y:S04]  /*1240*/  STS [R51], R58 ;  /* 0x0000003a33007388 */ /* 0x004fe80000000800 */
[----:B---3--:R-:W-:Y:S04]  /*1250*/  STS [R51+0x40], R56 ;  /* 0x0000403833007388 */ /* 0x008fe80000000800 */
[----:B----4-:R-:W-:Y:S04]  /*1260*/  STS [R51+0x80], R54 ;  /* 0x0000803633007388 */ /* 0x010fe80000000800 */
[----:B-----5:R0:W-:Y:S02]  /*1270*/  STS [R51+0xc0], R52 ;  /* 0x0000c03433007388 */ /* 0x0201e40000000800 */
[----:B0-----:R-:W-:Y:S01]  /*1280*/  VIADD R51, R51, 0x100 ;  /* 0x0000010033337836 */ /* 0x001fe20000000000 */
[----:B------:R-:W-:Y:S06]  /*1290*/  @!P3 BRA `(.L_x_24) ;  /* 0xfffffffc0098b947 */ /* 0x000fec000383ffff */
.L_x_23:
        /* <DEDUP_REMOVED lines=13> */
[----:B------:R-:W-:Y:S01]  /*1370*/  PLOP3.LUT P0, PT, PT, PT, PT, 0x8, 0x80 ;  /* 0x000000000080781c */ /* 0x000fe20003f0e170 */
[----:B------:R-:W-:Y:S01]  /*1380*/  VIADD R61, R61, 0x2 ;  /* 0x000000023d3d7836 */ /* 0x000fe20000000000 */
[----:B------:R-:W-:Y:S01]  /*1390*/  IADD3 R35, PT, PT, R35, 0x2, RZ ;  /* 0x0000000223237810 */ /* 0x000fe20007ffe0ff */
[----:B--2---:R-:W-:Y:S04]  /*13a0*/  STS [R51], R54 ;  /* 0x0000003633007388 */ /* 0x004fe80000000800 */
[----:B---3--:R0:W-:Y:S02]  /*13b0*/  STS [R51+0x40], R52 ;  /* 0x0000403433007388 */ /* 0x0081e40000000800 */
[----:B0-----:R-:W-:-:S07]  /*13c0*/  IADD3 R51, PT, PT, R51, 0x80, RZ ;  /* 0x0000008033337810 */ /* 0x001fce0007ffe0ff */
.L_x_25:
[----:B------:R-:W-:-:S13]  /*13d0*/  ISETP.NE.OR P0, PT, R61, RZ, P0 ;  /* 0x000000ff3d00720c */ /* 0x000fda0000705670 */
[----:B------:R-:W-:Y:S05]  /*13e0*/  @!P0 BRA `(.L_x_21) ;  /* 0x00000000002c8947 */ /* 0x000fea0003800000 */
.L_x_22:
[----:B------:R-:W0:Y:S01]  /*13f0*/  LDC.64 R52, c[0x0][0x388] ;  /* 0x0000e200ff347b82 */ /* 0x000e220000000a00 */
[----:B------:R-:W-:-:S04]  /*1400*/  IMAD.IADD R55, R37, 0x1, R35 ;  /* 0x0000000125377824 */ /* 0x000fc800078e0223 */
[----:B------:R-:W-:-:S04]  /*1410*/  IMAD R55, R55, UR8, R60 ;  /* 0x0000000837377c24 */ /* 0x000fc8000f8e023c */
[----:B0-----:R-:W-:-:S06]  /*1420*/  IMAD.WIDE.U32 R52, R55, 0x4, R52 ;  /* 0x0000000437347825 */ /* 0x001fcc00078e0034 */
[----:B------:R-:W2:Y:S01]  /*1430*/  LDG.E R52, desc[UR10][R52.64] ;  /* 0x0000000a34347981 */ /* 0x000ea2000c1e1900 */
[----:B------:R-:W-:Y:S02]  /*1440*/  IADD3 R61, PT, PT, R61, 0x1, RZ ;  /* 0x000000013d3d7810 */ /* 0x000fe40007ffe0ff */
[----:B------:R-:W-:Y:S02]  /*1450*/  IADD3 R35, PT, PT, R35, 0x1, RZ ;  /* 0x0000000123237810 */ /* 0x000fe40007ffe0ff */
[----:B------:R-:W-:Y:S01]  /*1460*/  ISETP.NE.AND P0, PT, R61, RZ, PT ;  /* 0x000000ff3d00720c */ /* 0x000fe20003f05270 */
[----:B--2---:R0:W-:Y:S02]  /*1470*/  STS [R51], R52 ;  /* 0x0000003433007388 */ /* 0x0041e40000000800 */
[----:B0-----:R-:W-:-:S10]  /*1480*/  VIADD R51, R51, 0x40 ;  /* 0x0000004033337836 */ /* 0x001fd40000000000 */
[----:B------:R-:W-:Y:S05]  /*1490*/  @P0 BRA `(.L_x_22) ;  /* 0xfffffffc00d40947 */ /* 0x000fea000383ffff */
.L_x_21:
[----:B------:R-:W-:Y:S05]  /*14a0*/  BSYNC.RECONVERGENT B0 ;  /* 0x0000000000007941 */ /* 0x000fea0003800200 */
.L_x_20:
[----:B------:R-:W-:Y:S04]  /*14b0*/  BSSY.RECONVERGENT B0, `(.L_x_26) ;  /* 0x000004a000007945 */ /* 0x000fe80003800200 */
[----:B------:R-:W-:Y:S05]  /*14c0*/  @!P1 BRA `(.L_x_27) ;  /* 0x0000000400209947 */ /* 0x000fea0003800000 */
[----:B------:R-:W-:Y:S01]  /*14d0*/  ISETP.GE.U32.AND P0, PT, R48, 0x4, PT ;  /* 0x000000043000780c */ /* 0x000fe20003f06070 */
[----:B------:R-:W-:Y:S01]  /*14e0*/  HFMA2 R60, -RZ, RZ, 0, 0 ;  /* 0x00000000ff3c7431 */ /* 0x000fe200000001ff */
[----:B------:R-:W-:-:S11]  /*14f0*/  IADD3 R35, PT, PT, R15, UR4, RZ ;  /* 0x000000040f237c10 */ /* 0x000fd6000fffe0ff */
[----:B------:R-:W-:Y:S05]  /*1500*/  @!P0 BRA `(.L_x_28) ;  /* 0x0000000000908947 */ /* 0x000fea0003800000 */
[----:B------:R-:W0:Y:S01]  /*1510*/  S2UR UR6, SR_CgaCtaId ;  /* 0x00000000000679c3 */ /* 0x000e220000008800 */
[----:B------:R-:W-:Y:S01]  /*1520*/  UMOV UR5, 0x400 ;  /* 0x0000040000057882 */ /* 0x000fe20000000000 */
[----:B------:R-:W-:Y:S01]  /*1530*/  IMAD.MOV.U32 R61, RZ, RZ, RZ ;  /* 0x000000ffff3d7224 */ /* 0x000fe200078e00ff */
[----:B------:R-:W-:Y:S01]  /*1540*/  UIADD3 UR5, UPT, UPT, UR5, 0x800, URZ ;  /* 0x0000080005057890 */ /* 0x000fe2000fffe0ff */
[----:B------:R-:W-:Y:S01]  /*1550*/  LOP3.LUT R60, R48, 0x7ffffffc, RZ, 0xc0, !PT ;  /* 0x7ffffffc303c7812 */ /* 0x000fe200078ec0ff */
[----:B------:R-:W1:Y:S01]  /*1560*/  LDCU UR8, c[0x0][0x39c] ;  /* 0x00007380ff0877ac */ /* 0x000e620008000800 */
[----:B------:R-:W2:Y:S01]  /*1570*/  LDCU UR7, c[0x0][0x3b4] ;  /* 0x00007680ff0777ac */ /* 0x000ea20008000800 */
[----:B0-----:R-:W-:-:S06]  /*1580*/  ULEA UR5, UR6, UR5, 0x18 ;  /* 0x0000000506057291 */ /* 0x001fcc000f8ec0ff */
[----:B-12---:R-:W-:-:S07]  /*1590*/  LEA R51, R15, UR5, 0x8 ;  /* 0x000000050f337c11 */ /* 0x006fce000f8e40ff */
.L_x_29:
[----:B------:R-:W-:Y:S01]  /*15a0*/  IADD3 R55, PT, PT, R17, R61, RZ ;  /* 0x0000003d11377210 */ /* 0x000fe20007ffe0ff */
[----:B0-----:R-:W0:Y:S04]  /*15b0*/  LDC.64 R52, c[0x0][0x390] ;  /* 0x0000e400ff347b82 */ /* 0x001e280000000a00 */
[----:B------:R-:W-:-:S04]  /*15c0*/  IMAD R54, R55, UR8, R18 ;  /* 0x0000000837367c24 */ /* 0x000fc8000f8e0212 */
[C---:B------:R-:W-:Y:S01]  /*15d0*/  IMAD R59, R54.reuse, UR7, R35 ;  /* 0x00000007363b7c24 */ /* 0x040fe2000f8e0223 */
[----:B------:R-:W-:-:S05]  /*15e0*/  IADD3 R56, PT, PT, R54, UR8, RZ ;  /* 0x0000000836387c10 */ /* 0x000fca000fffe0ff */
[C---:B------:R-:W-:Y:S02]  /*15f0*/  VIADD R58, R56.reuse, UR8 ;  /* 0x00000008383a7c36 */ /* 0x040fe40008000000 */
[--C-:B------:R-:W-:Y:S02]  /*1600*/  IMAD R57, R56, UR7, R35.reuse ;  /* 0x0000000738397c24 */ /* 0x100fe4000f8e0223 */
[C---:B------:R-:W-:Y:S01]  /*1610*/  IMAD R55, R58.reuse, UR7, R35 ;  /* 0x000000073a377c24 */ /* 0x040fe2000f8e0223 */
[----:B------:R-:W-:-:S05]  /*1620*/  IADD3 R62, PT, PT, R58, UR8, RZ ;  /* 0x000000083a3e7c10 */ /* 0x000fca000fffe0ff */
[----:B------:R-:W-:Y:S02]  /*1630*/  IMAD R63, R62, UR7, R35 ;  /* 0x000000073e3f7c24 */ /* 0x000fe4000f8e0223 */
[----:B0-----:R-:W-:-:S04]  /*1640*/  IMAD.WIDE.U32 R58, R59, 0x4, R52 ;  /* 0x000000043b3a7825 */ /* 0x001fc800078e0034 */
[--C-:B------:R-:W-:Y:S02]  /*1650*/  IMAD.WIDE.U32 R56, R57, 0x4, R52.reuse ;  /* 0x0000000439387825 */ /* 0x100fe400078e0034 */
[----:B------:R-:W2:Y:S02]  /*1660*/  LDG.E R58, desc[UR10][R58.64] ;  /* 0x0000000a3a3a7981 */ /* 0x000ea4000c1e1900 */
[--C-:B------:R-:W-:Y:S02]  /*1670*/  IMAD.WIDE.U32 R54, R55, 0x4, R52.reuse ;  /* 0x0000000437367825 */ /* 0x100fe400078e0034 */
[----:B------:R-:W3:Y:S02]  /*1680*/  LDG.E R56, desc[UR10][R56.64] ;  /* 0x0000000a38387981 */ /* 0x000ee4000c1e1900 */
[----:B------:R-:W-:Y:S02]  /*1690*/  IMAD.WIDE.U32 R52, R63, 0x4, R52 ;  /* 0x000000043f347825 */ /* 0x000fe400078e0034 */
[----:B------:R-:W4:Y:S04]  /*16a0*/  LDG.E R54, desc[UR10][R54.64] ;  /* 0x0000000a36367981 */ /* 0x000f28000c1e1900 */
[----:B------:R-:W5:Y:S01]  /*16b0*/  LDG.E R52, desc[UR10][R52.64] ;  /* 0x0000000a34347981 */ /* 0x000f62000c1e1900 */
[----:B------:R-:W-:-:S05]  /*16c0*/  LEA R62, R61, R16, 0x3 ;  /* 0x000000103d3e7211 */ /* 0x000fca00078e18ff */
[----:B------:R-:W-:Y:S01]  /*16d0*/  IMAD R63, R62, 0x4, R51 ;  /* 0x000000043e3f7824 */ /* 0x000fe200078e0233 */
[----:B------:R-:W-:-:S04]  /*16e0*/  IADD3 R61, PT, PT, R61, 0x4, RZ ;  /* 0x000000043d3d7810 */ /* 0x000fc80007ffe0ff */
[----:B------:R-:W-:Y:S01]  /*16f0*/  ISETP.NE.AND P0, PT, R61, R60, PT ;  /* 0x0000003c3d00720c */ /* 0x000fe20003f05270 */
[----:B--2---:R0:W-:Y:S04]  /*1700*/  STS [R63], R58 ;  /* 0x0000003a3f007388 */ /* 0x0041e80000000800 */
[----:B---3--:R0:W-:Y:S04]  /*1710*/  STS [R63+0x20], R56 ;  /* 0x000020383f007388 */ /* 0x0081e80000000800 */
[----:B----4-:R0:W-:Y:S04]  /*1720*/  STS [R63+0x40], R54 ;  /* 0x000040363f007388 */ /* 0x0101e80000000800 */
[----:B-----5:R0:W-:Y:S01]  /*1730*/  STS [R63+0x60], R52 ;  /* 0x000060343f007388 */ /* 0x0201e20000000800 */
[----:B------:R-:W-:Y:S05]  /*1740*/  @P0 BRA `(.L_x_29) ;  /* 0xfffffffc00940947 */ /* 0x000fea000383ffff */
.L_x_28:
        /* <DEDUP_REMOVED lines=12> */
[----:B------:R-:W-:Y:S01]  /*1810*/  IMAD R60, R60, 0x8, R16 ;  /* 0x000000083c3c7824 */ /* 0x000fe200078e0210 */
[----:B------:R-:W-:Y:S01]  /*1820*/  UIADD3 UR5, UPT, UPT, UR5, 0x800, URZ ;  /* 0x0000080005057890 */ /* 0x000fe2000fffe0ff */
[----:B------:R-:W-:-:S04]  /*1830*/  LOP3.LUT R51, R48, 0x3, RZ, 0xc0, !PT ;  /* 0x0000000330337812 */ /* 0x000fc800078ec0ff */
[----:B------:R-:W-:Y:S01]  /*1840*/  ISETP.NE.AND P0, PT, R51, 0x1, PT ;  /* 0x000000013300780c */ /* 0x000fe20003f05270 */
[----:B0-----:R-:W-:-:S06]  /*1850*/  ULEA UR5, UR6, UR5, 0x18 ;  /* 0x0000000506057291 */ /* 0x001fcc000f8ec0ff */
[----:B------:R-:W-:-:S04]  /*1860*/  LEA R57, R15, UR5, 0x8 ;  /* 0x000000050f397c11 */ /* 0x000fc8000f8e40ff */
[----:B------:R-:W-:-:S05]  /*1870*/  LEA R57, R60, R57, 0x2 ;  /* 0x000000393c397211 */ /* 0x000fca00078e10ff */
[----:B--2---:R1:W-:Y:S01]  /*1880*/  STS [R57], R54 ;  /* 0x0000003639007388 */ /* 0x0043e20000000800 */
[----:B------:R-:W-:Y:S05]  /*1890*/  @!P0 BRA `(.L_x_27) ;  /* 0x00000000002c8947 */ /* 0x000fea0003800000 */
[----:B------:R-:W-:Y:S02]  /*18a0*/  ISETP.NE.AND P0, PT, R51, 0x2, PT ;  /* 0x000000023300780c */ /* 0x000fe40003f05270 */
[----:B------:R-:W-:-:S05]  /*18b0*/  IADD3 R56, PT, PT, R56, UR7, RZ ;  /* 0x0000000738387c10 */ /* 0x000fca000fffe0ff */
[----:B------:R-:W-:-:S06]  /*18c0*/  IMAD R55, R56, UR8, R35 ;  /* 0x0000000838377c24 */ /* 0x000fcc000f8e0223 */
[----:B-1----:R-:W-:-:S04]  /*18d0*/  @P0 VIADD R54, R56, UR7 ;  /* 0x0000000738360c36 */ /* 0x002fc80008000000 */
[----:B------:R-:W-:Y:S02]  /*18e0*/  @P0 IMAD R35, R54, UR8, R35 ;  /* 0x0000000836230c24 */ /* 0x000fe4000f8e0223 */
[----:B------:R-:W-:-:S04]  /*18f0*/  IMAD.WIDE.U32 R54, R55, 0x4, R52 ;  /* 0x0000000437367825 */ /* 0x000fc800078e0034 */
[----:B------:R-:W-:Y:S02]  /*1900*/  @P0 IMAD.WIDE.U32 R52, R35, 0x4, R52 ;  /* 0x0000000423340825 */ /* 0x000fe400078e0034 */
[----:B------:R-:W2:Y:S04]  /*1910*/  LDG.E R54, desc[UR10][R54.64] ;  /* 0x0000000a36367981 */ /* 0x000ea8000c1e1900 */
[----:B------:R-:W3:Y:S04]  /*1920*/  @P0 LDG.E R52, desc[UR10][R52.64] ;  /* 0x0000000a34340981 */ /* 0x000ee8000c1e1900 */
[----:B--2---:R2:W-:Y:S04]  /*1930*/  STS [R57+0x20], R54 ;  /* 0x0000203639007388 */ /* 0x0045e80000000800 */
[----:B---3--:R2:W-:Y:S02]  /*1940*/  @P0 STS [R57+0x40], R52 ;  /* 0x0000403439000388 */ /* 0x0085e40000000800 */
.L_x_27:
[----:B------:R-:W-:Y:S05]  /*1950*/  BSYNC.RECONVERGENT B0 ;  /* 0x0000000000007941 */ /* 0x000fea0003800200 */
.L_x_26:
[----:B------:R-:W3:Y:S08]  /*1960*/  S2UR UR7, SR_CgaCtaId ;  /* 0x00000000000779c3 */ /* 0x000ef00000008800 */
[----:B------:R-:W-:Y:S06]  /*1970*/  BAR.SYNC.DEFER_BLOCKING 0x0 ;  /* 0x0000000000007b1d */ /* 0x000fec0000010000 */
[----:B------:R-:W-:-:S02]  /*1980*/  UMOV UR5, 0x400 ;  /* 0x0000040000057882 */ /* 0x000fc40000000000 */
[----:B------:R-:W-:Y:S02]  /*1990*/  UIADD3 UR6, UPT, UPT, UR5, 0x800, URZ ;  /* 0x0000080005067890 */ /* 0x000fe4000fffe0ff */
[----:B---3--:R-:W-:Y:S02]  /*19a0*/  ULEA UR8, UR7, UR5, 0x18 ;  /* 0x0000000507087291 */ /* 0x008fe4000f8ec0ff */
[----:B------:R-:W-:Y:S01]  /*19b0*/  ULEA UR6, UR7, UR6, 0x18 ;  /* 0x0000000607067291 */ /* 0x000fe2000f8ec0ff */
[----:B------:R-:W-:-:S11]  /*19c0*/  UMOV UR5, URZ ;  /* 0x000000ff00057c82 */ /* 0x000fd60008000000 */
.L_x_30:
[----:B------:R-:W-:Y:S02]  /*19d0*/  ULEA UR9, UR5, UR8, 0x8 ;  /* 0x0000000805097291 */ /* 0x000fe4000f8e40ff */
[----:B------:R-:W-:Y:S02]  /*19e0*/  ULEA UR7, UR5, UR6, 0x8 ;  /* 0x0000000605077291 */ /* 0x000fe4000f8e40ff */
[----:B------:R-:W-:Y:S02]  /*19f0*/  UIADD3 UR5, UPT, UPT, UR5, 0x2, URZ ;  /* 0x0000000205057890 */ /* 0x000fe4000fffe0ff */
[----:B------:R-:W-:Y:S02]  /*1a00*/  LEA R35, R34, UR9, 0x2 ;  /* 0x0000000922237c11 */ /* 0x000fe4000f8e10ff */
[----:B------:R-:W-:Y:S01]  /*1a10*/  LEA R53, R16, UR7, 0x2 ;  /* 0x0000000710357c11 */ /* 0x000fe2000f8e10ff */
[----:B------:R-:W-:Y:S02]  /*1a20*/  UISETP.NE.AND UP0, UPT, UR5, 0x8, UPT ;  /* 0x000000080500788c */ /* 0x000fe4000bf05270 */
[----:B------:R-:W-:Y:S04]  /*1a30*/  LDS R51, [R35] ;  /* 0x0000000023337984 */ /* 0x000fe80000000800 */
[----:B012---:R-:W-:Y:S04]  /*1a40*/  LDS R54, [R35+0x40] ;  /* 0x0000400023367984 */ /* 0x007fe80000000800 */
[----:B------:R-:W-:Y:S04]  /*1a50*/  LDS R55, [R35+0x80] ;  /* 0x0000800023377984 */ /* 0x000fe80000000800 */
[----:B------:R-:W-:Y:S04]  /*1a60*/  LDS R56, [R35+0xc0] ;  /* 0x0000c00023387984 */ /* 0x000fe80000000800 */
[----:B------:R-:W0:Y:S04]  /*1a70*/  LDS R59, [R53+0x80] ;  /* 0x00008000353b7984 */ /* 0x000e280000000800 */
[----:B------:R-:W1:Y:S04]  /*1a80*/  LDS R63, [R53] ;  /* 0x00000000353f7984 */ /* 0x000e680000000800 */
[----:B------:R-:W2:Y:S04]  /*1a90*/  LDS R62, [R53+0x20] ;  /* 0x00002000353e7984 */ /* 0x000ea80000000800 */
[----:B------:R-:W3:Y:S04]  /*1aa0*/  LDS R61, [R53+0x40] ;  /* 0x00004000353d7984 */ /* 0x000ee80000000800 */
[----:B------:R-:W4:Y:S04]  /*1ab0*/  LDS R60, [R53+0x60] ;  /* 0x00006000353c7984 */ /* 0x000f280000000800 */
[----:B------:R-:W5:Y:S04]  /*1ac0*/  LDS R52, [R53+0xa0] ;  /* 0x0000a00035347984 */ /* 0x000f680000000800 */
[----:B------:R-:W5:Y:S04]  /*1ad0*/  LDS R58, [R53+0xc0] ;  /* 0x0000c000353a7984 */ /* 0x000f680000000800 */
[----:B------:R-:W5:Y:S04]  /*1ae0*/  LDS R57, [R53+0xe0] ;  /* 0x0000e00035397984 */ /* 0x000f680000000800 */
[----:B------:R-:W-:Y:S04]  /*1af0*/  LDS R65, [R53+0x100] ;  /* 0x0001000035417984 */ /* 0x000fe80000000800 */
[----:B------:R-:W-:Y:S01]  /*1b00*/  LDS R64, [R53+0x140] ;  /* 0x0001400035407984 */ /* 0x000fe20000000800 */
[C---:B0-----:R-:W-:Y:S01]  /*1b10*/  FFMA R2, R59.reuse, R51, R2 ;  /* 0x000000333b027223 */ /* 0x041fe20000000002 */
[C---:B------:R-:W-:Y:S01]  /*1b20*/  FFMA R0, R59.reuse, R54, R0 ;  /* 0x000000363b007223 */ /* 0x040fe20000000000 */
[C---:B------:R-:W-:Y:S01]  /*1b30*/  FFMA R39, R59.reuse, R55, R39 ;  /* 0x000000373b277223 */ /* 0x040fe20000000027 */
[----:B------:R-:W-:Y:S01]  /*1b40*/  FFMA R38, R59, R56, R38 ;  /* 0x000000383b267223 */ /* 0x000fe20000000026 */
[C---:B-1----:R-:W-:Y:S01]  /*1b50*/  FFMA R36, R63.reuse, R51, R36 ;  /* 0x000000333f247223 */ /* 0x042fe20000000024 */
[C---:B------:R-:W-:Y:S01]  /*1b60*/  FFMA R11, R63.reuse, R54, R11 ;  /* 0x000000363f0b7223 */ /* 0x040fe2000000000b */
[C---:B------:R-:W-:Y:S01]  /*1b70*/  FFMA R10, R63.reuse, R55, R10 ;  /* 0x000000373f0a7223 */ /* 0x040fe2000000000a */
[----:B------:R-:W-:Y:S01]  /*1b80*/  FFMA R45, R63, R56, R45 ;  /* 0x000000383f2d7223 */ /* 0x000fe2000000002d */
[C---:B--2---:R-:W-:Y:S01]  /*1b90*/  FFMA R9, R62.reuse, R51, R9 ;  /* 0x000000333e097223 */ /* 0x044fe20000000009 */
[C---:B------:R-:W-:Y:S01]  /*1ba0*/  FFMA R8, R62.reuse, R54, R8 ;  /* 0x000000363e087223 */ /* 0x040fe20000000008 */
[C---:B------:R-:W-:Y:S01]  /*1bb0*/  FFMA R7, R62.reuse, R55, R7 ;  /* 0x000000373e077223 */ /* 0x040fe20000000007 */
[----:B------:R-:W-:Y:S01]  /*1bc0*/  FFMA R44, R62, R56, R44 ;  /* 0x000000383e2c7223 */ /* 0x000fe2000000002c */
        /* <DEDUP_REMOVED lines=17> */
[----:B------:R-:W0:Y:S01]  /*1ce0*/  LDS R26, [R35+0x100] ;  /* 0x00010000231a7984 */ /* 0x000e220000000800 */
[C---:B------:R-:W-:Y:S01]  /*1cf0*/  FFMA R31, R57.reuse, R54, R31 ;  /* 0x00000036391f7223 */ /* 0x040fe2000000001f */
[C---:B------:R-:W-:Y:S01]  /*1d00*/  FFMA R23, R57.reuse, R55, R23 ;  /* 0x0000003739177223 */ /* 0x040fe20000000017 */
[----:B------:R-:W-:Y:S01]  /*1d10*/  FFMA R22, R57, R56, R22 ;  /* 0x0000003839167223 */ /* 0x000fe20000000016 */
[----:B------:R-:W1:Y:S04]  /*1d20*/  LDS R52, [R35+0x140] ;  /* 0x0001400023347984 */ /* 0x000e680000000800 */
[----:B------:R-:W2:Y:S04]  /*1d30*/  LDS R51, [R35+0x180] ;  /* 0x0001800023337984 */ /* 0x000ea80000000800 */
[----:B------:R-:W3:Y:S04]  /*1d40*/  LDS R63, [R53+0x120] ;  /* 0x00012000353f7984 */ /* 0x000ee80000000800 */
[----:B------:R-:W4:Y:S04]  /*1d50*/  LDS R62, [R53+0x160] ;  /* 0x00016000353e7984 */ /* 0x000f280000000800 */
[----:B------:R-:W5:Y:S04]  /*1d60*/  LDS R61, [R53+0x180] ;  /* 0x00018000353d7984 */ /* 0x000f680000000800 */
[----:B------:R-:W5:Y:S04]  /*1d70*/  LDS R60, [R53+0x1a0] ;  /* 0x0001a000353c7984 */ /* 0x000f680000000800 */
[----:B------:R-:W5:Y:S04]  /*1d80*/  LDS R58, [R53+0x1e0] ;  /* 0x0001e000353a7984 */ /* 0x000f680000000800 */
[----:B------:R-:W5:Y:S04]  /*1d90*/  LDS R35, [R35+0x1c0] ;  /* 0x0001c00023237984 */ /* 0x000f680000000800 */
[----:B------:R-:W5:Y:S01]  /*1da0*/  LDS R53, [R53+0x1c0] ;  /* 0x0001c00035357984 */ /* 0x000f620000000800 */
[CC--:B0-----:R-:W-:Y:S01]  /*1db0*/  FFMA R36, R65.reuse, R26.reuse, R36 ;  /* 0x0000001a41247223 */ /* 0x0c1fe20000000024 */
[C---:B------:R-:W-:Y:S01]  /*1dc0*/  FFMA R6, R64.reuse, R26, R6 ;  /* 0x0000001a40067223 */ /* 0x040fe20000000006 */
[CC--:B-1----:R-:W-:Y:S01]  /*1dd0*/  FFMA R11, R65.reuse, R52.reuse, R11 ;  /* 0x00000034410b7223 */ /* 0x0c2fe2000000000b */
[C---:B------:R-:W-:Y:S01]  /*1de0*/  FFMA R5, R64.reuse, R52, R5 ;  /* 0x0000003440057223 */ /* 0x040fe20000000005 */
[-C--:B--2---:R-:W-:Y:S01]  /*1df0*/  FFMA R10, R65, R51.reuse, R10 ;  /* 0x00000033410a7223 */ /* 0x084fe2000000000a */
[-C--:B------:R-:W-:Y:S01]  /*1e00*/  FFMA R43, R64, R51.reuse, R43 ;  /* 0x00000033402b7223 */ /* 0x080fe2000000002b */
[C---:B---3--:R-:W-:Y:S01]  /*1e10*/  FFMA R9, R63.reuse, R26, R9 ;  /* 0x0000001a3f097223 */ /* 0x048fe20000000009 */
[C---:B------:R-:W-:Y:S01]  /*1e20*/  FFMA R8, R63.reuse, R52, R8 ;  /* 0x000000343f087223 */ /* 0x040fe20000000008 */
[-C--:B------:R-:W-:Y:S01]  /*1e30*/  FFMA R7, R63, R51.reuse, R7 ;  /* 0x000000333f077223 */ /* 0x080fe20000000007 */
[C---:B----4-:R-:W-:Y:S01]  /*1e40*/  FFMA R4, R62.reuse, R26, R4 ;  /* 0x0000001a3e047223 */ /* 0x050fe20000000004 */
[C---:B------:R-:W-:Y:S01]  /*1e50*/  FFMA R3, R62.reuse, R52, R3 ;  /* 0x000000343e037223 */ /* 0x040fe20000000003 */
[-C--:B------:R-:W-:Y:S01]  /*1e60*/  FFMA R41, R62, R51.reuse, R41 ;  /* 0x000000333e297223 */ /* 0x080fe20000000029 */
[C---:B-----5:R-:W-:Y:S01]  /*1e70*/  FFMA R2, R61.reuse, R26, R2 ;  /* 0x0000001a3d027223 */ /* 0x060fe20000000002 */
[C---:B------:R-:W-:Y:S01]  /*1e80*/  FFMA R0, R61.reuse, R52, R0 ;  /* 0x000000343d007223 */ /* 0x040fe20000000000 */
[-C--:B------:R-:W-:Y:S01]  /*1e90*/  FFMA R39, R61, R51.reuse, R39 ;  /* 0x000000333d277223 */ /* 0x080fe20000000027 */
[C---:B------:R-:W-:Y:S01]  /*1ea0*/  FFMA R33, R60.reuse, R26, R33 ;  /* 0x0000001a3c217223 */ /* 0x040fe20000000021 */
[C---:B------:R-:W-:Y:S01]  /*1eb0*/  FFMA R29, R60.reuse, R52, R29 ;  /* 0x000000343c1d7223 */ /* 0x040fe2000000001d */
[-C--:B------:R-:W-:Y:S01]  /*1ec0*/  FFMA R28, R60, R51.reuse, R28 ;  /* 0x000000333c1c7223 */ /* 0x080fe2000000001c */
[C---:B------:R-:W-:Y:S01]  /*1ed0*/  FFMA R21, R58.reuse, R26, R21 ;  /* 0x0000001a3a157223 */ /* 0x040fe20000000015 */
[C---:B------:R-:W-:Y:S01]  /*1ee0*/  FFMA R31, R58.reuse, R52, R31 ;  /* 0x000000343a1f7223 */ /* 0x040fe2000000001f */
[----:B------:R-:W-:Y:S01]  /*1ef0*/  FFMA R23, R58, R51, R23 ;  /* 0x000000333a177223 */ /* 0x000fe20000000017 */
[-C--:B------:R-:W-:Y:S01]  /*1f00*/  FFMA R45, R65, R35.reuse, R45 ;  /* 0x00000023412d7223 */ /* 0x080fe2000000002d */
[-C--:B------:R-:W-:Y:S01]  /*1f10*/  FFMA R44, R63, R35.reuse, R44 ;  /* 0x000000233f2c7223 */ /* 0x080fe2000000002c */
[-C--:B------:R-:W-:Y:S01]  /*1f20*/  FFMA R42, R64, R35.reuse, R42 ;  /* 0x00000023402a7223 */ /* 0x080fe2000000002a */
[-C--:B------:R-:W-:Y:S01]  /*1f30*/  FFMA R40, R62, R35.reuse, R40 ;  /* 0x000000233e287223 */ /* 0x080fe20000000028 */
[-C--:B------:R-:W-:Y:S01]  /*1f40*/  FFMA R38, R61, R35.reuse, R38 ;  /* 0x000000233d267223 */ /* 0x080fe20000000026 */
[-C--:B------:R-:W-:Y:S01]  /*1f50*/  FFMA R27, R60, R35.reuse, R27 ;  /* 0x000000233c1b7223 */ /* 0x080fe2000000001b */
[----:B------:R-:W-:Y:S01]  /*1f60*/  FFMA R22, R58, R35, R22 ;  /* 0x000000233a167223 */ /* 0x000fe20000000016 */
[C---:B------:R-:W-:Y:S01]  /*1f70*/  FFMA R26, R53.reuse, R26, R59 ;  /* 0x0000001a351a7223 */ /* 0x040fe2000000003b */
[C---:B------:R-:W-:Y:S01]  /*1f80*/  FFMA R32, R53.reuse, R52, R32 ;  /* 0x0000003435207223 */ /* 0x040fe20000000020 */
[C---:B------:R-:W-:Y:S01]  /*1f90*/  FFMA R25, R53.reuse, R51, R25 ;  /* 0x0000003335197223 */ /* 0x040fe20000000019 */
[----:B------:R-:W-:Y:S01]  /*1fa0*/  FFMA R24, R53, R35, R24 ;  /* 0x0000002335187223 */ /* 0x000fe20000000018 */
[----:B------:R-:W-:Y:S06]  /*1fb0*/  BRA.U UP0, `(.L_x_30) ;  /* 0xfffffff900847547 */ /* 0x000fec000b83ffff */
[----:B------:R-:W0:Y:S01]  /*1fc0*/  LDCU UR5, c[0x0][0x3e4] ;  /* 0x00007c80ff0577ac */ /* 0x000e220008000800 */
[----:B------:R-:W-:-:S04]  /*1fd0*/  UIADD3 UR4, UPT, UPT, UR4, 0x8, URZ ;  /* 0x0000000804047890 */ /* 0x000fc8000fffe0ff */
[----:B0-----:R-:W-:Y:S01]  /*1fe0*/  UISETP.GE.AND UP0, UPT, UR4, UR5, UPT ;  /* 0x000000050400728c */ /* 0x001fe2000bf06270 */
[----:B------:R-:W-:Y:S08]  /*1ff0*/  BAR.SYNC.DEFER_BLOCKING 0x0 ;  /* 0x0000000000007b1d */ /* 0x000ff00000010000 */
[----:B------:R-:W-:Y:S05]  /*2000*/  BRA.U !UP0, `(.L_x_31) ;  /* 0xffffffed08e47547 */ /* 0x000fea000b83ffff */
.L_x_19:
[----:B------:R-:W0:Y:S01]  /*2010*/  LDCU.64 UR6, c[0x0][0x3a8] ;  /* 0x00007500ff0677ac */ /* 0x000e220008000a00 */
[----:B------:R-:W1:Y:S01]  /*2020*/  LDCU UR5, c[0x0][0x3b0] ;  /* 0x00007600ff0577ac */ /* 0x000e620008000800 */
[----:B0-----:R-:W-:Y:S02]  /*2030*/  ISETP.GE.AND P1, PT, R13, UR7, PT ;  /* 0x000000070d007c0c */ /* 0x001fe4000bf26270 */
[C---:B------:R-:W-:Y:S02]  /*2040*/  LOP3.LUT R13, R15.reuse, 0xf, RZ, 0xc0, !PT ;  /* 0x0000000f0f0d7812 */ /* 0x040fe400078ec0ff */
[----:B-1----:R-:W-:Y:S02]  /*2050*/  ISETP.GE.AND P0, PT, R12, UR5, PT ;  /* 0x000000050c007c0c */ /* 0x002fe4000bf06270 */
[----:B------:R-:W-:Y:S02]  /*2060*/  ISETP.LT.AND P1, PT, R14, UR6, !P1 ;  /* 0x000000060e007c0c */ /* 0x000fe4000cf21270 */
[----:B------:R-:W-:-:S02]  /*2070*/  ISETP.LT.U32.AND P0, PT, R15, 0x10, !P0 ;  /* 0x000000100f00780c */ /* 0x000fc40004701070 */
[----:B------:R-:W-:-:S04]  /*2080*/  ISETP.LT.AND P1, PT, R13, R50, P1 ;  /* 0x000000320d00720c */ /* 0x000fc80000f21270 */
[----:B------:R-:W-:-:S04]  /*2090*/  PLOP3.LUT P0, PT, P1, P0, PT, 0x80, 0x8 ;  /* 0x000000000008781c */ /* 0x000fc80000f01070 */
[----:B------:R-:W-:-:S13]  /*20a0*/  ISETP.GE.OR P0, PT, R16, R49, !P0 ;  /* 0x000000311000720c */ /* 0x000fda0004706670 */
[----:B------:R-:W-:Y:S05]  /*20b0*/  @P0 EXIT ;  /* 0x000000000000094d */ /* 0x000fea0003800000 */
[C---:B------:R-:W-:Y:S01]  /*20c0*/  ISETP.GE.AND P2, PT, R47.reuse, 0x2, PT ;  /* 0x000000022f00780c */ /* 0x040fe20003f46270 */
[----:B------:R-:W0:Y:S01]  /*20d0*/  LDCU UR4, c[0x0][0x3e0] ;  /* 0x00007c00ff0477ac */ /* 0x000e220008000800 */
[C---:B------:R-:W-:Y:S02]  /*20e0*/  VIMNMX R34, PT, PT, R48.reuse, R47, PT ;  /* 0x0000002f30227248 */ /* 0x040fe40003fe0100 */
[----:B------:R-:W-:Y:S02]  /*20f0*/  ISETP.LT.OR P4, PT, R48, 0x1, !P2 ;  /* 0x000000013000780c */ /* 0x000fe40005781670 */
[----:B------:R-:W-:Y:S02]  /*2100*/  ISETP.GE.AND P1, PT, R34, 0x1, PT ;  /* 0x000000012200780c */ /* 0x000fe40003f26270 */
[----:B------:R-:W-:Y:S02]  /*2110*/  ISETP.GE.AND P3, PT, R47, 0x3, PT ;  /* 0x000000032f00780c */ /* 0x000fe40003f66270 */
[----:B------:R-:W-:-:S02]  /*2120*/  ISETP.GE.AND P0, PT, R30, 0x4, PT ;  /* 0x000000041e00780c */ /* 0x000fc40003f06270 */
[C---:B------:R-:W-:Y:S02]  /*2130*/  ISETP.LT.OR P5, PT, R48.reuse, 0x1, !P3 ;  /* 0x000000013000780c */ /* 0x040fe40005fa1670 */
[C---:B------:R-:W-:Y:S02]  /*2140*/  ISETP.LT.OR P6, PT, R48.reuse, 0x1, !P0 ;  /* 0x000000013000780c */ /* 0x040fe400047c1670 */
[----:B------:R-:W-:Y:S01]  /*2150*/  VIMNMX R30, PT, PT, R48, R30, PT ;  /* 0x0000001e301e7248 */ /* 0x000fe20003fe0100 */
[----:B------:R-:W1:Y:S08]  /*2160*/  @!P4 LDC R35, c[0x0][0x3dc] ;  /* 0x0000f700ff23cb82 */ /* 0x000e700000000800 */
[----:B------:R-:W2:Y:S08]  /*2170*/  @P1 LDC.64 R18, c[0x0][0x380] ;  /* 0x0000e000ff121b82 */ /* 0x000eb00000000a00 */
[----:B------:R-:W3:Y:S08]  /*2180*/  @!P4 LDC.64 R16, c[0x0][0x380] ;  /* 0x0000e000ff10cb82 */ /* 0x000ef00000000a00 */
[----:B------:R-:W4:Y:S01]  /*2190*/  @!P5 LDC R37, c[0x0][0x3dc] ;  /* 0x0000f700ff25db82 */ /* 0x000f220000000800 */
[----:B-1----:R-:W-:-:S07]  /*21a0*/  @!P4 IADD3 R35, PT, PT, R20, R35, RZ ;  /* 0x000000231423c210 */ /* 0x002fce0007ffe0ff */
[----:B------:R-:W1:Y:S01]  /*21b0*/  @!P6 LDC R49, c[0x0][0x3dc] ;  /* 0x0000f700ff31eb82 */ /* 0x000e620000000800 */
[----:B--2---:R-:W-:-:S05]  /*21c0*/  @P1 IMAD.WIDE R18, R20, 0x4, R18 ;  /* 0x0000000414121825 */ /* 0x004fca00078e0212 */
[----:B------:R2:W-:Y:S01]  /*21d0*/  @P1 STG.E desc[UR10][R18.64], R36 ;  /* 0x0000002412001986 */ /* 0x0005e2000c10190a */
[----:B------:R-:W-:Y:S01]  /*21e0*/  ISETP.GE.AND P1, PT, R47, 0x1, PT ;  /* 0x000000012f00780c */ /* 0x000fe20003f26270 */
[----:B------:R-:W5:Y:S01]  /*21f0*/  @!P5 LDC.64 R14, c[0x0][0x380] ;  /* 0x0000e000ff0edb82 */ /* 0x000f620000000a00 */
[----:B---3--:R-:W-:-:S05]  /*2200*/  @!P4 IMAD.WIDE R16, R35, 0x4, R16 ;  /* 0x000000042310c825 */ /* 0x008fca00078e0210 */
[----:B------:R3:W-:Y:S01]  /*2210*/  @!P4 STG.E desc[UR10][R16.64], R11 ;  /* 0x0000000b1000c986 */ /* 0x0007e2000c10190a */
[----:B------:R-:W-:Y:S01]  /*2220*/  ISETP.LT.OR P4, PT, R48, 0x2, !P1 ;  /* 0x000000023000780c */ /* 0x000fe20004f81670 */
[----:B------:R-:W3:Y:S01]  /*2230*/  @!P6 LDC.64 R12, c[0x0][0x380] ;  /* 0x0000e000ff0ceb82 */ /* 0x000ee20000000a00 */
[----:B----4-:R-:W-:Y:S01]  /*2240*/  @!P5 LEA R35, R37, R20, 0x1 ;  /* 0x000000142523d211 */ /* 0x010fe200078e08ff */
[----:B-1----:R-:W-:-:S10]  /*2250*/  @!P6 IMAD R37, R49, 0x3, R20 ;  /* 0x000000033125e824 */ /* 0x002fd400078e0214 */
[----:B--2---:R-:W1:Y:S01]  /*2260*/  @!P4 LDC.64 R18, c[0x0][0x380] ;  /* 0x0000e000ff12cb82 */ /* 0x004e620000000a00 */
[----:B-----5:R-:W-:-:S04]  /*2270*/  @!P5 IMAD.WIDE R14, R35, 0x4, R14 ;  /* 0x00000004230ed825 */ /* 0x020fc800078e020e */
[----:B0-----:R-:W-:Y:S01]  /*2280*/  VIADD R35, R20, UR4 ;  /* 0x0000000414237c36 */ /* 0x001fe20008000000 */
[----:B------:R0:W-:Y:S01]  /*2290*/  @!P5 STG.E desc[UR10][R14.64], R10 ;  /* 0x0000000a0e00d986 */ /* 0x0001e2000c10190a */
[----:B------:R-:W-:Y:S01]  /*22a0*/  ISETP.GE.AND P5, PT, R34, 0x2, PT ;  /* 0x000000022200780c */ /* 0x000fe20003fa6270 */
[----:B---3--:R-:W-:-:S05]  /*22b0*/  @!P6 IMAD.WIDE R12, R37, 0x4, R12 ;  /* 0x00000004250ce825 */ /* 0x008fca00078e020c */
[----:B------:R2:W-:Y:S01]  /*22c0*/  @!P6 STG.E desc[UR10][R12.64], R45 ;  /* 0x0000002d0c00e986 */ /* 0x0005e2000c10190a */
[----:B------:R-:W-:-:S06]  /*22d0*/  ISETP.LT.OR P6, PT, R48, 0x2, !P3 ;  /* 0x000000023000780c */ /* 0x000fcc0005fc1670 */
[----:B------:R-:W3:Y:S01]  /*22e0*/  @P5 LDC R16, c[0x0][0x3dc] ;  /* 0x0000f700ff105b82 */ /* 0x000ee20000000800 */
[----:B-1----:R-:W-:-:S05]  /*22f0*/  @!P4 IMAD.WIDE R18, R35, 0x4, R18 ;  /* 0x000000042312c825 */ /* 0x002fca00078e0212 */
[----:B------:R1:W-:Y:S01]  /*2300*/  @!P4 STG.E desc[UR10][R18.64], R9 ;  /* 0x000000091200c986 */ /* 0x0003e2000c10190a */
[----:B------:R-:W-:Y:S01]  /*2310*/  ISETP.LT.OR P4, PT, R48, 0x2, !P0 ;  /* 0x000000023000780c */ /* 0x000fe20004781670 */
[----:B------:R-:W4:Y:S08]  /*2320*/  @!P6 LDC R36, c[0x0][0x3dc] ;  /* 0x0000f700ff24eb82 */ /* 0x000f300000000800 */
[----:B0-----:R-:W0:Y:S08]  /*2330*/  @P5 LDC.64 R10, c[0x0][0x380] ;  /* 0x0000e000ff0a5b82 */ /* 0x001e300000000a00 */
[----:B--2---:R-:W2:Y:S01]  /*2340*/  @!P6 LDC.64 R12, c[0x0][0x380] ;  /* 0x0000e000ff0ceb82 */ /* 0x004ea20000000a00 */
[----:B---3--:R-:W-:-:S02]  /*2350*/  @P5 IADD3 R15, PT, PT, R35, R16, RZ ;  /* 0x00000010230f5210 */ /* 0x008fc40007ffe0ff */
[----:B----4-:R-:W-:-:S05]  /*2360*/  @!P6 LEA R17, R36, R35, 0x1 ;  /* 0x000000232411e211 */ /* 0x010fca00078e08ff */
[----:B------:R-:W3:Y:S01]  /*2370*/  @!P4 LDC R20, c[0x0][0x3dc] ;  /* 0x0000f700ff14cb82 */ /* 0x000ee20000000800 */
[----:B0-----:R-:W-:-:S07]  /*2380*/  @P5 IMAD.WIDE R10, R15, 0x4, R10 ;  /* 0x000000040f0a5825 */ /* 0x001fce00078e020a */
[----:B-1----:R-:W0:Y:S01]  /*2390*/  @!P4 LDC.64 R18, c[0x0][0x380] ;  /* 0x0000e000ff12cb82 */ /* 0x002e220000000a00 */
[----:B------:R-:W-:Y:S01]  /*23a0*/  @P5 STG.E desc[UR10][R10.64], R8 ;  /* 0x000000080a005986 */ /* 0x000fe2000c10190a */
[----:B------:R-:W-:Y:S01]  /*23b0*/  ISETP.LT.OR P5, PT, R48, 0x3, !P2 ;  /* 0x000000033000780c */ /* 0x000fe200057a1670 */
[----:B--2---:R-:W-:-:S05]  /*23c0*/  @!P6 IMAD.WIDE R16, R17, 0x4, R12 ;  /* 0x000000041110e825 */ /* 0x004fca00078e020c */
[----:B------:R1:W-:Y:S01]  /*23d0*/  @!P6 STG.E desc[UR10][R16.64], R7 ;  /* 0x000000071000e986 */ /* 0x0003e2000c10190a */
[----:B------:R-:W-:Y:S01]  /*23e0*/  ISETP.LT.OR P6, PT, R48, 0x3, !P1 ;  /* 0x000000033000780c */ /* 0x000fe20004fc1670 */
[----:B---3--:R-:W-:-:S05]  /*23f0*/  @!P4 IMAD R9, R20, 0x3, R35 ;  /* 0x000000031409c824 */ /* 0x008fca00078e0223 */
[----:B------:R-:W1:Y:S01]  /*2400*/  @!P5 LDC R36, c[0x0][0x3dc] ;  /* 0x0000f700ff24db82 */ /* 0x000e620000000800 */
[----:B------:R-:W-:Y:S02]  /*2410*/  VIADD R35, R35, UR4 ;  /* 0x0000000423237c36 */ /* 0x000fe40008000000 */
[----:B0-----:R-:W-:-:S05]  /*2420*/  @!P4 IMAD.WIDE R18, R9, 0x4, R18 ;  /* 0x000000040912c825 */ /* 0x001fca00078e0212 */
[----:B------:R-:W0:Y:S01]  /*2430*/  @!P6 LDC.64 R14, c[0x0][0x380] ;  /* 0x0000e000ff0eeb82 */ /* 0x000e220000000a00 */
[----:B------:R2:W-:Y:S01]  /*2440*/  @!P4 STG.E desc[UR10][R18.64], R44 ;  /* 0x0000002c1200c986 */ /* 0x0005e2000c10190a */
[----:B------:R-:W-:-:S06]  /*2450*/  ISETP.GE.AND P4, PT, R34, 0x3, PT ;  /* 0x000000032200780c */ /* 0x000fcc0003f86270 */
[----:B------:R-:W3:Y:S01]  /*2460*/  @!P5 LDC.64 R12, c[0x0][0x380] ;  /* 0x0000e000ff0cdb82 */ /* 0x000ee20000000a00 */
[----:B-1----:R-:W-:-:S07]  /*2470*/  @!P5 IADD3 R7, PT, PT, R35, R36, RZ ;  /* 0x000000242307d210 */ /* 0x002fce0007ffe0ff */
[----:B------:R-:W1:Y:S01]  /*2480*/  @P4 LDC R20, c[0x0][0x3dc] ;  /* 0x0000f700ff144b82 */ /* 0x000e620000000800 */
[----:B0-----:R-:W-:-:S07]  /*2490*/  @!P6 IMAD.WIDE R14, R35, 0x4, R14 ;  /* 0x00000004230ee825 */ /* 0x001fce00078e020e */
[----:B------:R-:W0:Y:S01]  /*24a0*/  @P4 LDC.64 R16, c[0x0][0x380] ;  /* 0x0000e000ff104b82 */ /* 0x000e220000000a00 */
[----:B------:R4:W-:Y:S01]  /*24b0*/  @!P6 STG.E desc[UR10][R14.64], R6 ;  /* 0x000000060e00e986 */ /* 0x0009e2000c10190a */
[----:B------:R-:W-:Y:S01]  /*24c0*/  ISETP.LT.OR P6, PT, R48, 0x3, !P0 ;  /* 0x000000033000780c */ /* 0x000fe200047c1670 */
[----:B---3--:R-:W-:-:S05]  /*24d0*/  @!P5 IMAD.WIDE R12, R7, 0x4, R12 ;  /* 0x00000004070cd825 */ /* 0x008fca00078e020c */
[----:B------:R-:W-:Y:S01]  /*24e0*/  @!P5 STG.E desc[UR10][R12.64], R5 ;  /* 0x000000050c00d986 */ /* 0x000fe2000c10190a */
[----:B------:R-:W-:Y:S02]  /*24f0*/  ISETP.LT.OR P5, PT, R48, 0x4, !P1 ;  /* 0x000000043000780c */ /* 0x000fe40004fa1670 */
[----:B-1----:R-:W-:-:S04]  /*2500*/  @P4 LEA R7, R20, R35, 0x1 ;  /* 0x0000002314074211 */ /* 0x002fc800078e08ff */
[----:B--2---:R-:W1:Y:S01]  /*2510*/  @!P6 LDC R18, c[0x0][0x3dc] ;  /* 0x0000f700ff12eb82 */ /* 0x004e620000000800 */
[----:B0-----:R-:W-:-:S07]  /*2520*/  @P4 IMAD.WIDE R16, R7, 0x4, R16 ;  /* 0x0000000407104825 */ /* 0x001fce00078e0210 */
[----:B------:R-:W0:Y:S01]  /*2530*/  @!P6 LDC.64 R10, c[0x0][0x380] ;  /* 0x0000e000ff0aeb82 */ /* 0x000e220000000a00 */
[----:B------:R2:W-:Y:S01]  /*2540*/  @P4 STG.E desc[UR10][R16.64], R43 ;  /* 0x0000002b10004986 */ /* 0x0005e2000c10190a */
[----:B------:R-:W-:-:S06]  /*2550*/  ISETP.LT.OR P4, PT, R48, 0x4, !P2 ;  /* 0x000000043000780c */ /* 0x000fcc0005781670 */
[----:B------:R-:W3:Y:S01]  /*2560*/  @!P5 LDC.64 R8, c[0x0][0x380] ;  /* 0x0000e000ff08db82 */ /* 0x000ee20000000a00 */
[----:B-1----:R-:W-:Y:S02]  /*2570*/  @!P6 IMAD R7, R18, 0x3, R35 ;  /* 0x000000031207e824 */ /* 0x002fe400078e0223 */
[----:B------:R-:W-:-:S05]  /*2580*/  VIADD R35, R35, UR4 ;  /* 0x0000000423237c36 */ /* 0x000fca0008000000 */
[----:B------:R-:W1:Y:S01]  /*2590*/  @!P4 LDC R18, c[0x0][0x3dc] ;  /* 0x0000f700ff12cb82 */ /* 0x000e620000000800 */
[----:B0-----:R-:W-:-:S07]  /*25a0*/  @!P6 IMAD.WIDE R10, R7, 0x4, R10 ;  /* 0x00000004070ae825 */ /* 0x001fce00078e020a */
[----:B----4-:R-:W0:Y:S01]  /*25b0*/  @!P4 LDC.64 R6, c[0x0][0x380] ;  /* 0x0000e000ff06cb82 */ /* 0x010e220000000a00 */
[----:B------:R-:W-:Y:S01]  /*25c0*/  @!P6 STG.E desc[UR10][R10.64], R42 ;  /* 0x0000002a0a00e986 */ /* 0x000fe2000c10190a */
[----:B------:R-:W-:Y:S01]  /*25d0*/  ISETP.LT.OR P6, PT, R48, 0x4, !P3 ;  /* 0x000000043000780c */ /* 0x000fe20005fc1670 */
[----:B---3--:R-:W-:-:S05]  /*25e0*/  @!P5 IMAD.WIDE R8, R35, 0x4, R8 ;  /* 0x000000042308d825 */ /* 0x008fca00078e0208 */
[----:B------:R3:W-:Y:S01]  /*25f0*/  @!P5 STG.E desc[UR10][R8.64], R4 ;  /* 0x000000040800d986 */ /* 0x0007e2000c10190a */
[----:B------:R-:W-:-:S06]  /*2600*/  ISETP.GE.AND P5, PT, R30, 0x4, PT ;  /* 0x000000041e00780c */ /* 0x000fcc0003fa6270 */
[----:B--2---:R-:W2:Y:S01]  /*2610*/  @!P6 LDC R16, c[0x0][0x3dc] ;  /* 0x0000f700ff10eb82 */ /* 0x004ea20000000800 */
[----:B-1----:R-:W-:-:S07]  /*2620*/  @!P4 IADD3 R5, PT, PT, R35, R18, RZ ;  /* 0x000000122305c210 */ /* 0x002fce0007ffe0ff */
[----:B------:R-:W3:Y:S01]  /*2630*/  @P5 LDC R20, c[0x0][0x3dc] ;  /* 0x0000f700ff145b82 */ /* 0x000ee20000000800 */
[----:B0-----:R-:W-:-:S05]  /*2640*/  @!P4 IMAD.WIDE R6, R5, 0x4, R6 ;  /* 0x000000040506c825 */ /* 0x001fca00078e0206 */
[----:B------:R0:W-:Y:S01]  /*2650*/  @!P4 STG.E desc[UR10][R6.64], R3 ;  /* 0x000000030600c986 */ /* 0x0001e2000c10190a */
[----:B------:R-:W-:Y:S01]  /*2660*/  ISETP.LT.OR P4, PT, R48, 0x5, !P1 ;  /* 0x000000053000780c */ /* 0x000fe20004f81670 */
[----:B------:R-:W1:Y:S08]  /*2670*/  @!P6 LDC.64 R12, c[0x0][0x380] ;  /* 0x0000e000ff0ceb82 */ /* 0x000e700000000a00 */
[----:B------:R-:W4:Y:S01]  /*2680*/  @P5 LDC.64 R14, c[0x0][0x380] ;  /* 0x0000e000ff0e5b82 */ /* 0x000f220000000a00 */
[----:B--2---:R-:W-:Y:S01]  /*2690*/  @!P6 LEA R5, R16, R35, 0x1 ;  /* 0x000000231005e211 */ /* 0x004fe200078e08ff */
[----:B---3--:R-:W-:-:S06]  /*26a0*/  @P5 IMAD R9, R20, 0x3, R35 ;  /* 0x0000000314095824 */ /* 0x008fcc00078e0223 */
[----:B------:R-:W0:Y:S01]  /*26b0*/  @!P4 LDC.64 R10, c[0x0][0x380] ;  /* 0x0000e000ff0acb82 */ /* 0x000e220000000a00 */
[----:B------:R-:W-:Y:S02]  /*26c0*/  VIADD R35, R35, UR4 ;  /* 0x0000000423237c36 */ /* 0x000fe40008000000 */
[----:B-1----:R-:W-:-:S05]  /*26d0*/  @!P6 IMAD.WIDE R4, R5, 0x4, R12 ;  /* 0x000000040504e825 */ /* 0x002fca00078e020c */
[----:B------:R1:W-:Y:S01]  /*26e0*/  @!P6 STG.E desc[UR10][R4.64], R41 ;  /* 0x000000290400e986 */ /* 0x0003e2000c10190a */
[----:B------:R-:W-:Y:S01]  /*26f0*/  ISETP.LT.OR P6, PT, R48, 0x5, !P2 ;  /* 0x000000053000780c */ /* 0x000fe200057c1670 */
[----:B----4-:R-:W-:-:S05]  /*2700*/  @P5 IMAD.WIDE R8, R9, 0x4, R14 ;  /* 0x0000000409085825 */ /* 0x010fca00078e020e */
[----:B------:R2:W-:Y:S01]  /*2710*/  @P5 STG.E desc[UR10][R8.64], R40 ;  /* 0x0000002808005986 */ /* 0x0005e2000c10190a */
[----:B------:R-:W-:Y:S01]  /*2720*/  ISETP.LT.OR P5, PT, R48, 0x5, !P3 ;  /* 0x000000053000780c */ /* 0x000fe20005fa1670 */
[----:B0-----:R-:W-:-:S05]  /*2730*/  @!P4 IMAD.WIDE R6, R35, 0x4, R10 ;  /* 0x000000042306c825 */ /* 0x001fca00078e020a */
[----:B------:R-:W1:Y:S01]  /*2740*/  @!P6 LDC R16, c[0x0][0x3dc] ;  /* 0x0000f700ff10eb82 */ /* 0x000e620000000800 */
[----:B------:R0:W-:Y:S01]  /*2750*/  @!P4 STG.E desc[UR10][R6.64], R2 ;  /* 0x000000020600c986 */ /* 0x0001e2000c10190a */
[----:B------:R-:W-:-:S06]  /*2760*/  ISETP.LT.OR P4, PT, R48, 0x5, !P0 ;  /* 0x000000053000780c */ /* 0x000fcc0004781670 */
[----:B------:R-:W2:Y:S08]  /*2770*/  @!P5 LDC R18, c[0x0][0x3dc] ;  /* 0x0000f700ff12db82 */ /* 0x000eb00000000800 */
[----:B------:R-:W3:Y:S08]  /*2780*/  @!P6 LDC.64 R12, c[0x0][0x380] ;  /* 0x0000e000ff0ceb82 */ /* 0x000ef00000000a00 */
[----:B------:R-:W4:Y:S01]  /*2790*/  @!P5 LDC.64 R14, c[0x0][0x380] ;  /* 0x0000e000ff0edb82 */ /* 0x000f220000000a00 */
[----:B-1----:R-:W-:-:S02]  /*27a0*/  @!P6 IADD3 R5, PT, PT, R35, R16, RZ ;  /* 0x000000102305e210 */ /* 0x002fc40007ffe0ff */
[----:B--2---:R-:W-:-:S05]  /*27b0*/  @!P5 LEA R9, R18, R35, 0x1 ;  /* 0x000000231209d211 */ /* 0x004fca00078e08ff */
[----:B0-----:R-:W0:Y:S01]  /*27c0*/  @!P4 LDC.64 R2, c[0x0][0x380] ;  /* 0x0000e000ff02cb82 */ /* 0x001e220000000a00 */
[----:B---3--:R-:W-:-:S07]  /*27d0*/  @!P6 IMAD.WIDE R4, R5, 0x4, R12 ;  /* 0x000000040504e825 */ /* 0x008fce00078e020c */
[----:B------:R-:W1:Y:S01]  /*27e0*/  @!P4 LDC R12, c[0x0][0x3dc] ;  /* 0x0000f700ff0ccb82 */ /* 0x000e620000000800 */
[----:B------:R-:W-:Y:S01]  /*27f0*/  @!P6 STG.E desc[UR10][R4.64], R0 ;  /* 0x000000000400e986 */ /* 0x000fe2000c10190a */
[----:B------:R-:W-:Y:S01]  /*2800*/  ISETP.LT.OR P6, PT, R48, 0x6, !P2 ;  /* 0x000000063000780c */ /* 0x000fe200057c1670 */
[----:B----4-:R-:W-:-:S05]  /*2810*/  @!P5 IMAD.WIDE R8, R9, 0x4, R14 ;  /* 0x000000040908d825 */ /* 0x010fca00078e020e */
[----:B------:R2:W-:Y:S01]  /*2820*/  @!P5 STG.E desc[UR10][R8.64], R39 ;  /* 0x000000270800d986 */ /* 0x0005e2000c10190a */
[----:B------:R-:W-:-:S06]  /*2830*/  ISETP.LT.OR P5, PT, R48, 0x6, !P1 ;  /* 0x000000063000780c */ /* 0x000fcc0004fa1670 */
[----:B------:R-:W2:Y:S01]  /*2840*/  @!P6 LDC R14, c[0x0][0x3dc] ;  /* 0x0000f700ff0eeb82 */ /* 0x000ea20000000800 */
[----:B-1----:R-:W-:-:S07]  /*2850*/  @!P4 IMAD R13, R12, 0x3, R35 ;  /* 0x000000030c0dc824 */ /* 0x002fce00078e0223 */
[----:B------:R-:W1:Y:S01]  /*2860*/  @!P5 LDC.64 R6, c[0x0][0x380] ;  /* 0x0000e000ff06db82 */ /* 0x000e620000000a00 */
[----:B------:R-:W-:Y:S02]  /*2870*/  VIADD R35, R35, UR4 ;  /* 0x0000000423237c36 */ /* 0x000fe40008000000 */
[----:B0-----:R-:W-:-:S04]  /*2880*/  @!P4 IMAD.WIDE R2, R13, 0x4, R2 ;  /* 0x000000040d02c825 */ /* 0x001fc800078e0202 */
[C---:B------:R-:W-:Y:S01]  /*2890*/  VIADD R17, R35.reuse, UR4 ;  /* 0x0000000423117c36 */ /* 0x040fe20008000000 */
[----:B------:R-:W0:Y:S01]  /*28a0*/  @!P6 LDC.64 R10, c[0x0][0x380] ;  /* 0x0000e000ff0aeb82 */ /* 0x000e220000000a00 */
[----:B------:R3:W-:Y:S01]  /*28b0*/  @!P4 STG.E desc[UR10][R2.64], R38 ;  /* 0x000000260200c986 */ /* 0x0007e2000c10190a */
[----:B------:R-:W-:Y:S02]  /*28c0*/  ISETP.LT.OR P4, PT, R48, 0x6, !P3 ;  /* 0x000000063000780c */ /* 0x000fe40005f81670 */
[----:B--2---:R-:W-:-:S11]  /*28d0*/  @!P6 IADD3 R9, PT, PT, R35, R14, RZ ;  /* 0x0000000e2309e210 */ /* 0x004fd60007ffe0ff */
[----:B------:R-:W2:Y:S01]  /*28e0*/  @!P4 LDC R0, c[0x0][0x3dc] ;  /* 0x0000f700ff00cb82 */ /* 0x000ea20000000800 */
[----:B-1----:R-:W-:-:S05]  /*28f0*/  @!P5 IMAD.WIDE R4, R35, 0x4, R6 ;  /* 0x000000042304d825 */ /* 0x002fca00078e0206 */
[----:B------:R-:W-:Y:S01]  /*2900*/  @!P5 STG.E desc[UR10][R4.64], R33 ;  /* 0x000000210400d986 */ /* 0x000fe2000c10190a */
[----:B------:R-:W-:Y:S01]  /*2910*/  ISETP.LT.OR P5, PT, R48, 0x6, !P0 ;  /* 0x000000063000780c */ /* 0x000fe200047a1670 */
[----:B---3--:R-:W1:Y:S01]  /*2920*/  @!P4 LDC.64 R2, c[0x0][0x380] ;  /* 0x0000e000ff02cb82 */ /* 0x008e620000000a00 */
[----:B0-----:R-:W-:-:S05]  /*2930*/  @!P6 IMAD.WIDE R6, R9, 0x4, R10 ;  /* 0x000000040906e825 */ /* 0x001fca00078e020a */
[----:B------:R0:W-:Y:S01]  /*2940*/  @!P6 STG.E desc[UR10][R6.64], R29 ;  /* 0x0000001d0600e986 */ /* 0x0001e2000c10190a */
[----:B------:R-:W-:Y:S02]  /*2950*/  ISETP.LT.OR P6, PT, R48, 0x7, !P1 ;  /* 0x000000073000780c */ /* 0x000fe40004fc1670 */
[----:B------:R-:W-:-:S03]  /*2960*/  ISETP.LT.OR P1, PT, R46, 0x8, !P1 ;  /* 0x000000082e00780c */ /* 0x000fc60004f21670 */
[----:B------:R-:W3:Y:S01]  /*2970*/  @!P5 LDC R12, c[0x0][0x3dc] ;  /* 0x0000f700ff0cdb82 */ /* 0x000ee20000000800 */
[----:B--2---:R-:W-:Y:S02]  /*2980*/  @!P4 LEA R13, R0, R35, 0x1 ;  /* 0x00000023000dc211 */ /* 0x004fe400078e08ff */
[----:B0-----:R-:W-:-:S05]  /*2990*/  IADD3 R29, PT, PT, R17, UR4, RZ ;  /* 0x00000004111d7c10 */ /* 0x001fca000fffe0ff */
[----:B------:R-:W0:Y:S01]  /*29a0*/  @!P5 LDC.64 R8, c[0x0][0x380] ;  /* 0x0000e000ff08db82 */ /* 0x000e220000000a00 */
[----:B-1----:R-:W-:-:S07]  /*29b0*/  @!P4 IMAD.WIDE R2, R13, 0x4, R2 ;  /* 0x000000040d02c825 */ /* 0x002fce00078e0202 */
[----:B------:R-:W1:Y:S01]  /*29c0*/  @!P6 LDC.64 R10, c[0x0][0x380] ;  /* 0x0000e000ff0aeb82 */ /* 0x000e620000000a00 */
[----:B------:R2:W-:Y:S01]  /*29d0*/  @!P4 STG.E desc[UR10][R2.64], R28 ;  /* 0x0000001c0200c986 */ /* 0x0005e2000c10190a */
[----:B------:R-:W-:Y:S02]  /*29e0*/  ISETP.LT.OR P4, PT, R48, 0x7, !P2 ;  /* 0x000000073000780c */ /* 0x000fe40005781670 */
[----:B------:R-:W-:Y:S01]  /*29f0*/  ISETP.LT.OR P2, PT, R46, 0x8, !P2 ;  /* 0x000000082e00780c */ /* 0x000fe20005741670 */
[----:B---3--:R-:W-:-:S10]  /*2a00*/  @!P5 IMAD R5, R12, 0x3, R35 ;  /* 0x000000030c05d824 */ /* 0x008fd400078e0223 */
[----:B------:R-:W3:Y:S01]  /*2a10*/  @!P4 LDC R0, c[0x0][0x3dc] ;  /* 0x0000f700ff00cb82 */ /* 0x000ee20000000800 */
[----:B0-----:R-:W-:-:S05]  /*2a20*/  @!P5 IMAD.WIDE R4, R5, 0x4, R8 ;  /* 0x000000040504d825 */ /* 0x001fca00078e0208 */
[----:B------:R0:W-:Y:S01]  /*2a30*/  @!P5 STG.E desc[UR10][R4.64], R27 ;  /* 0x0000001b0400d986 */ /* 0x0001e2000c10190a */
[----:B------:R-:W-:Y:S01]  /*2a40*/  ISETP.LT.OR P5, PT, R48, 0x7, !P3 ;  /* 0x000000073000780c */ /* 0x000fe20005fa1670 */
[----:B--2---:R-:W2:Y:S01]  /*2a50*/  @!P4 LDC.64 R2, c[0x0][0x380] ;  /* 0x0000e000ff02cb82 */ /* 0x004ea20000000a00 */
[----:B-1----:R-:W-:Y:S01]  /*2a60*/  @!P6 IMAD.WIDE R6, R17, 0x4, R10 ;  /* 0x000000041106e825 */ /* 0x002fe200078e020a */
[----:B------:R-:W-:-:S04]  /*2a70*/  ISETP.LT.OR P3, PT, R46, 0x8, !P3 ;  /* 0x000000082e00780c */ /* 0x000fc80005f61670 */
[----:B------:R1:W-:Y:S01]  /*2a80*/  @!P6 STG.E desc[UR10][R6.64], R26 ;  /* 0x0000001a0600e986 */ /* 0x0003e2000c10190a */
[----:B------:R-:W-:Y:S01]  /*2a90*/  ISETP.LT.OR P6, PT, R48, 0x7, !P0 ;  /* 0x000000073000780c */ /* 0x000fe200047c1670 */
[----:B------:R-:W4:Y:S01]  /*2aa0*/  @!P2 LDC R18, c[0x0][0x3dc] ;  /* 0x0000f700ff12ab82 */ /* 0x000f220000000800 */
[----:B------:R-:W-:-:S07]  /*2ab0*/  ISETP.LT.OR P0, PT, R46, 0x8, !P0 ;  /* 0x000000082e00780c */ /* 0x000fce0004701670 */
[----:B------:R-:W5:Y:S01]  /*2ac0*/  @!P5 LDC R14, c[0x0][0x3dc] ;  /* 0x0000f700ff0edb82 */ /* 0x000f620000000800 */
[----:B---3--:R-:W-:-:S07]  /*2ad0*/  @!P4 IADD3 R15, PT, PT, R17, R0, RZ ;  /* 0x00000000110fc210 */ /* 0x008fce0007ffe0ff */
[----:B------:R-:W3:Y:S01]  /*2ae0*/  @!P6 LDC R16, c[0x0][0x3dc] ;  /* 0x0000f700ff10eb82 */ /* 0x000ee20000000800 */
[----:B--2---:R-:W-:-:S05]  /*2af0*/  @!P4 IMAD.WIDE R2, R15, 0x4, R2 ;  /* 0x000000040f02c825 */ /* 0x004fca00078e0202 */
[----:B------:R2:W-:Y:S02]  /*2b00*/  @!P4 STG.E desc[UR10][R2.64], R32 ;  /* 0x000000200200c986 */ /* 0x0005e4000c10190a */
[----:B------:R-:W2:Y:S01]  /*2b10*/  @!P3 LDC R20, c[0x0][0x3dc] ;  /* 0x0000f700ff14bb82 */ /* 0x000ea20000000800 */
[----:B----4-:R-:W-:-:S07]  /*2b20*/  @!P2 IADD3 R19, PT, PT, R29, R18, RZ ;  /* 0x000000121d13a210 */ /* 0x010fce0007ffe0ff */
[----:B0-----:R-:W0:Y:S01]  /*2b30*/  @!P5 LDC.64 R4, c[0x0][0x380] ;  /* 0x0000e000ff04db82 */ /* 0x001e220000000a00 */
[----:B-----5:R-:W-:-:S07]  /*2b40*/  @!P5 IMAD R15, R14, 0x2, R17 ;  /* 0x000000020e0fd824 */ /* 0x020fce00078e0211 */
[----:B-1----:R-:W1:Y:S01]  /*2b50*/  @!P6 LDC.64 R6, c[0x0][0x380] ;  /* 0x0000e000ff06eb82 */ /* 0x002e620000000a00 */
[----:B---3--:R-:W-:-:S07]  /*2b60*/  @!P6 IMAD R17, R16, 0x3, R17 ;  /* 0x000000031011e824 */ /* 0x008fce00078e0211 */
[----:B------:R-:W3:Y:S01]  /*2b70*/  @!P1 LDC.64 R8, c[0x0][0x380] ;  /* 0x0000e000ff089b82 */ /* 0x000ee20000000a00 */
[----:B--2---:R-:W-:-:S07]  /*2b80*/  @!P3 LEA R27, R20, R29, 0x1 ;  /* 0x0000001d141bb211 */ /* 0x004fce00078e08ff */
[----:B------:R-:W2:Y:S01]  /*2b90*/  @!P2 LDC.64 R10, c[0x0][0x380] ;  /* 0x0000e000ff0aab82 */ /* 0x000ea20000000a00 */
[----:B0-----:R-:W-:-:S05]  /*2ba0*/  @!P5 IMAD.WIDE R4, R15, 0x4, R4 ;  /* 0x000000040f04d825 */ /* 0x001fca00078e0204 */
[----:B------:R0:W-:Y:S02]  /*2bb0*/  @!P5 STG.E desc[UR10][R4.64], R25 ;  /* 0x000000190400d986 */ /* 0x0001e4000c10190a */
[----:B------:R-:W4:Y:S01]  /*2bc0*/  @!P3 LDC.64 R12, c[0x0][0x380] ;  /* 0x0000e000ff0cbb82 */ /* 0x000f220000000a00 */
[----:B-1----:R-:W-:-:S05]  /*2bd0*/  @!P6 IMAD.WIDE R6, R17, 0x4, R6 ;  /* 0x000000041106e825 */ /* 0x002fca00078e0206 */
[----:B------:R0:W-:Y:S01]  /*2be0*/  @!P6 STG.E desc[UR10][R6.64], R24 ;  /* 0x000000180600e986 */ /* 0x0001e2000c10190a */
[----:B---3--:R-:W-:-:S05]  /*2bf0*/  @!P1 IMAD.WIDE R8, R29, 0x4, R8 ;  /* 0x000000041d089825 */ /* 0x008fca00078e0208 */
[----:B------:R0:W-:Y:S01]  /*2c00*/  @!P1 STG.E desc[UR10][R8.64], R21 ;  /* 0x0000001508009986 */ /* 0x0001e2000c10190a */
[----:B--2---:R-:W-:-:S05]  /*2c10*/  @!P2 IMAD.WIDE R10, R19, 0x4, R10 ;  /* 0x00000004130aa825 */ /* 0x004fca00078e020a */
[----:B------:R0:W-:Y:S01]  /*2c20*/  @!P2 STG.E desc[UR10][R10.64], R31 ;  /* 0x0000001f0a00a986 */ /* 0x0001e2000c10190a */
[----:B----4-:R-:W-:-:S05]  /*2c30*/  @!P3 IMAD.WIDE R12, R27, 0x4, R12 ;  /* 0x000000041b0cb825 */ /* 0x010fca00078e020c */
[----:B------:R0:W-:Y:S01]  /*2c40*/  @!P3 STG.E desc[UR10][R12.64], R23 ;  /* 0x000000170c00b986 */ /* 0x0001e2000c10190a */
[----:B------:R-:W-:Y:S05]  /*2c50*/  @P0 EXIT ;  /* 0x000000000000094d */ /* 0x000fea0003800000 */
[----:B------:R-:W0:Y:S08]  /*2c60*/  LDC R0, c[0x0][0x3dc] ;  /* 0x0000f700ff007b82 */ /* 0x000e300000000800 */
[----:B------:R-:W1:Y:S01]  /*2c70*/  LDC.64 R2, c[0x0][0x380] ;  /* 0x0000e000ff027b82 */ /* 0x000e620000000a00 */
[----:B0-----:R-:W-:-:S04]  /*2c80*/  IMAD R5, R0, 0x3, R29 ;  /* 0x0000000300057824 */ /* 0x001fc800078e021d */
[----:B-1----:R-:W-:-:S05]  /*2c90*/  IMAD.WIDE R2, R5, 0x4, R2 ;  /* 0x0000000405027825 */ /* 0x002fca00078e0202 */
[----:B------:R-:W-:Y:S01]  /*2ca0*/  STG.E desc[UR10][R2.64], R22 ;  /* 0x0000001602007986 */ /* 0x000fe2000c10190a */
[----:B------:R-:W-:Y:S05]  /*2cb0*/  EXIT ;  /* 0x000000000000794d */ /* 0x000fea0003800000 */
.L_x_32:
        /* <DEDUP_REMOVED lines=12> */
.L_x_52:


//--------------------- .text._Z11kernel__2_1PfS_S_iiiiiiiiiiiiiiiiiiii --------------------------
	.section	.text._Z11kernel__2_1PfS_S_iiiiiiiiiiiiiiiiiiii,"ax",@progbits
	.align	128
        .global         _Z11kernel__2_1PfS_S_iiiiiiiiiiiiiiiiiiii
        .type           _Z11kernel__2_1PfS_S_iiiiiiiiiiiiiiiiiiii,@function
        .size           _Z11kernel__2_1PfS_S_iiiiiiiiiiiiiiiiiiii,(.L_x_53 - _Z11kernel__2_1PfS_S_iiiiiiiiiiiiiiiiiiii)
        .other          _Z11kernel__2_1PfS_S_iiiiiiiiiiiiiiiiiiii,@"STO_CUDA_ENTRY STV_DEFAULT"
_Z11kernel__2_1PfS_S_iiiiiiiiiiiiiiiiiiii:
.text._Z11kernel__2_1PfS_S_iiiiiiiiiiiiiiiiiiii:
[----:B------:R-:W-:Y:S08]  /*0000*/  LDC R1, c[0x0][0x37c] ;  /* 0x0000df00ff017b82 */ /* 0x000ff00000000800 */
[----:B------:R-:W0:Y:S01]  /*0010*/  LDC.64 R4, c[0x0][0x3b8] ;  /* 0x0000ee00ff047b82 */ /* 0x000e220000000a00 */
[----:B------:R-:W1:Y:S01]  /*0020*/  LDCU.128 UR4, c[0x0][0x3c0] ;  /* 0x00007800ff0477ac */ /* 0x000e620008000c00 */
[----:B------:R-:W2:Y:S01]  /*0030*/  S2R R22, SR_TID.Y ;  /* 0x0000000000167919 */ /* 0x000ea20000002200 */
[----:B------:R-:W-:Y:S01]  /*0040*/  HFMA2 R23, -RZ, RZ, 0, 0 ;  /* 0x00000000ff177431 */ /* 0x000fe200000001ff */
[----:B------:R-:W-:-:S02]  /*0050*/  CS2R R38, SRZ ;  /* 0x0000000000267805 */ /* 0x000fc4000001ff00 */
[----:B------:R-:W-:Y:S02]  /*0060*/  CS2R R32, SRZ ;  /* 0x0000000000207805 */ /* 0x000fe4000001ff00 */
[----:B------:R-:W-:Y:S02]  /*0070*/  CS2R R40, SRZ ;  /* 0x0000000000287805 */ /* 0x000fe4000001ff00 */
[----:B------:R-:W-:Y:S01]  /*0080*/  CS2R R16, SRZ ;  /* 0x0000000000107805 */ /* 0x000fe2000001ff00 */
[----:B------:R-:W3:Y:S01]  /*0090*/  LDC.64 R30, c[0x0][0x3a8] ;  /* 0x0000ea00ff1e7b82 */ /* 0x000ee20000000a00 */
[----:B------:R-:W-:Y:S02]  /*00a0*/  CS2R R34, SRZ ;  /* 0x0000000000227805 */ /* 0x000fe4000001ff00 */
[----:B------:R-:W-:Y:S02]  /*00b0*/  CS2R R42, SRZ ;  /* 0x00000000002a7805 */ /* 0x000fe4000001ff00 */
[----:B------:R-:W-:-:S02]  /*00c0*/  CS2R R18, SRZ ;  /* 0x0000000000127805 */ /* 0x000fc4000001ff00 */
[----:B------:R-:W-:Y:S02]  /*00d0*/  CS2R R36, SRZ ;  /* 0x0000000000247805 */ /* 0x000fe4000001ff00 */
[----:B------:R-:W-:Y:S01]  /*00e0*/  CS2R R20, SRZ ;  /* 0x0000000000147805 */ /* 0x000fe2000001ff00 */
[----:B------:R-:W4:Y:S01]  /*00f0*/  LDCU.64 UR10, c[0x0][0x358] ;  /* 0x00006b00ff0a77ac */ /* 0x000f220008000a00 */
[----:B0-----:R-:W-:-:S04]  /*0100*/  IMAD R5, R5, R4, RZ ;  /* 0x0000000405057224 */ /* 0x001fc800078e02ff */
[----:B-1----:R-:W-:Y:S01]  /*0110*/  IMAD R0, R5, UR4, RZ ;  /* 0x0000000405007c24 */ /* 0x002fe2000f8e02ff */
[----:B------:R-:W0:Y:S03]  /*0120*/  S2UR UR4, SR_CTAID.X ;  /* 0x00000000000479c3 */ /* 0x000e260000002500 */
[----:B------:R-:W-:-:S04]  /*0130*/  IMAD R2, R0, UR5, RZ ;  /* 0x0000000500027c24 */ /* 0x000fc8000f8e02ff */
[----:B------:R-:W-:Y:S01]  /*0140*/  IMAD R3, R2, UR6, RZ ;  /* 0x0000000602037c24 */ /* 0x000fe2000f8e02ff */
[----:B------:R-:W-:Y:S01]  /*0150*/  IABS R13, R2 ;  /* 0x00000002000d7213 */ /* 0x000fe20000000000 */
[----:B------:R-:W1:Y:S02]  /*0160*/  LDCU UR6, c[0x0][0x39c] ;  /* 0x00007380ff0677ac */ /* 0x000e640008000800 */
[----:B------:R-:W-:Y:S01]  /*0170*/  IMAD R8, R3, UR7, RZ ;  /* 0x0000000703087c24 */ /* 0x000fe2000f8e02ff */
[-C--:B------:R-:W-:Y:S02]  /*0180*/  IABS R10, R3.reuse ;  /* 0x00000003000a7213 */ /* 0x080fe40000000000 */
[----:B------:R-:W-:Y:S01]  /*0190*/  IABS R12, R3 ;  /* 0x00000003000c7213 */ /* 0x000fe20000000000 */
[----:B------:R-:W5:Y:S01]  /*01a0*/  I2F.U32.RP R9, R8 ;  /* 0x0000000800097306 */ /* 0x000f620000209000 */
[----:B------:R-:W-:Y:S02]  /*01b0*/  IADD3 R11, PT, PT, RZ, -R8, RZ ;  /* 0x80000008ff0b7210 */ /* 0x000fe40007ffe0ff */
[----:B------:R-:W-:-:S05]  /*01c0*/  ISETP.NE.U32.AND P2, PT, R8, RZ, PT ;  /* 0x000000ff0800720c */ /* 0x000fca0003f45070 */
[----:B-----5:R-:W5:Y:S02]  /*01d0*/  MUFU.RCP R9, R9 ;  /* 0x0000000900097308 */ /* 0x020f640000001000 */
[----:B-----5:R-:W-:-:S06]  /*01e0*/  IADD3 R6, PT, PT, R9, 0xffffffe, RZ ;  /* 0x0ffffffe09067810 */ /* 0x020fcc0007ffe0ff */
[----:B------:R5:W2:Y:S02]  /*01f0*/  F2I.FTZ.U32.TRUNC.NTZ R7, R6 ;  /* 0x0000000600077305 */ /* 0x000aa4000021f000 */
[----:B-----5:R-:W-:Y:S02]  /*0200*/  HFMA2 R6, -RZ, RZ, 0, 0 ;  /* 0x00000000ff067431 */ /* 0x020fe400000001ff */
[----:B--2---:R-:W-:-:S04]  /*0210*/  IMAD R11, R11, R7, RZ ;  /* 0x000000070b0b7224 */ /* 0x004fc800078e02ff */
[----:B------:R-:W-:Y:S01]  /*0220*/  IMAD.HI.U32 R7, R7, R11, R6 ;  /* 0x0000000b07077227 */ /* 0x000fe200078e0006 */
[----:B------:R-:W-:-:S04]  /*0230*/  MOV R11, R10 ;  /* 0x0000000a000b7202 */ /* 0x000fc80000000f00 */
[----:B------:R-:W2:Y:S01]  /*0240*/  I2F.RP R9, R11 ;  /* 0x0000000b00097306 */ /* 0x000ea20000209400 */
[----:B0-----:R-:W-:-:S05]  /*0250*/  IMAD.HI.U32 R44, R7, UR4, RZ ;  /* 0x00000004072c7c27 */ /* 0x001fca000f8e00ff */
[----:B------:R-:W-:-:S05]  /*0260*/  IADD3 R7, PT, PT, -R44, RZ, RZ ;  /* 0x000000ff2c077210 */ /* 0x000fca0007ffe1ff */
[----:B------:R-:W-:Y:S01]  /*0270*/  IMAD R7, R8, R7, UR4 ;  /* 0x0000000408077e24 */ /* 0x000fe2000f8e0207 */
[----:B--2---:R-:W0:Y:S04]  /*0280*/  MUFU.RCP R9, R9 ;  /* 0x0000000900097308 */ /* 0x004e280000001000 */
[----:B------:R-:W-:-:S13]  /*0290*/  ISETP.GE.U32.AND P0, PT, R7, R8, PT ;  /* 0x000000080700720c */ /* 0x000fda0003f06070 */
[----:B------:R-:W-:Y:S02]  /*02a0*/  @P0 IADD3 R7, PT, PT, -R8, R7, RZ ;  /* 0x0000000708070210 */ /* 0x000fe40007ffe1ff */
[----:B------:R-:W-:Y:S02]  /*02b0*/  @P0 IADD3 R44, PT, PT, R44, 0x1, RZ ;  /* 0x000000012c2c0810 */ /* 0x000fe40007ffe0ff */
[----:B------:R-:W-:Y:S02]  /*02c0*/  ISETP.GE.U32.AND P1, PT, R7, R8, PT ;  /* 0x000000080700720c */ /* 0x000fe40003f26070 */
[----:B0-----:R-:W-:-:S04]  /*02d0*/  IADD3 R6, PT, PT, R9, 0xffffffe, RZ ;  /* 0x0ffffffe09067810 */ /* 0x001fc80007ffe0ff */
[----:B------:R0:W2:Y:S07]  /*02e0*/  F2I.FTZ.U32.TRUNC.NTZ R7, R6 ;  /* 0x0000000600077305 */ /* 0x0000ae000021f000 */
[----:B------:R-:W-:Y:S02]  /*02f0*/  @P1 IADD3 R44, PT, PT, R44, 0x1, RZ ;  /* 0x000000012c2c1810 */ /* 0x000fe40007ffe0ff */
[----:B------:R-:W-:Y:S01]  /*0300*/  @!P2 LOP3.LUT R44, RZ, R8, RZ, 0x33, !PT ;  /* 0x00000008ff2ca212 */ /* 0x000fe200078e33ff */
[----:B0-----:R-:W-:-:S03]  /*0310*/  HFMA2 R6, -RZ, RZ, 0, 0 ;  /* 0x00000000ff067431 */ /* 0x001fc600000001ff */
[----:B------:R-:W-:Y:S02]  /*0320*/  IADD3 R9, PT, PT, -R44, RZ, RZ ;  /* 0x000000ff2c097210 */ /* 0x000fe40007ffe1ff */
[----:B--2---:R-:W-:-:S03]  /*0330*/  IADD3 R10, PT, PT, RZ, -R7, RZ ;  /* 0x80000007ff0a7210 */ /* 0x004fc60007ffe0ff */
[----:B------:R-:W-:Y:S01]  /*0340*/  IMAD R8, R8, R9, UR4 ;  /* 0x0000000408087e24 */ /* 0x000fe2000f8e0209 */
[----:B------:R-:W0:Y:S01]  /*0350*/  LDCU UR4, c[0x0][0x3e4] ;  /* 0x00007c80ff0477ac */ /* 0x000e220008000800 */
[----:B------:R-:W-:-:S03]  /*0360*/  IMAD R9, R10, R11, RZ ;  /* 0x0000000b0a097224 */ /* 0x000fc600078e02ff */
[----:B------:R-:W-:Y:S01]  /*0370*/  IABS R10, R8 ;  /* 0x00000008000a7213 */ /* 0x000fe20000000000 */
[----:B------:R-:W-:Y:S01]  /*0380*/  IMAD.HI.U32 R6, R7, R9, R6 ;  /* 0x0000000907067227 */ /* 0x000fe200078e0006 */
[----:B------:R-:W-:Y:S02]  /*0390*/  IADD3 R9, PT, PT, RZ, -R12, RZ ;  /* 0x8000000cff097210 */ /* 0x000fe40007ffe0ff */
[----:B------:R-:W-:Y:S02]  /*03a0*/  MOV R7, R10 ;  /* 0x0000000a00077202 */ /* 0x000fe40000000f00 */
[----:B------:R-:W-:Y:S02]  /*03b0*/  MOV R12, R13 ;  /* 0x0000000d000c7202 */ /* 0x000fe40000000f00 */
[----:B------:R-:W-:Y:S01]  /*03c0*/  MOV R10, R9 ;  /* 0x00000009000a7202 */ /* 0x000fe20000000f00 */
[----:B------:R-:W-:Y:S01]  /*03d0*/  IMAD.HI.U32 R46, R6, R7, RZ ;  /* 0x00000007062e7227 */ /* 0x000fe200078e00ff */
[----:B------:R-:W2:Y:S03]  /*03e0*/  I2F.RP R9, R12 ;  /* 0x0000000c00097306 */ /* 0x000ea60000209400 */
[----:B------:R-:W-:Y:S01]  /*03f0*/  IMAD R6, R46, R10, R7 ;  /* 0x0000000a2e067224 */ /* 0x000fe200078e0207 */
[----:B------:R-:W-:Y:S01]  /*0400*/  IABS R10, R0 ;  /* 0x00000000000a7213 */ /* 0x000fe20000000000 */
[----:B0-----:R-:W-:-:S03]  /*0410*/  UISETP.GE.AND UP0, UPT, UR4, 0x1, UPT ;  /* 0x000000010400788c */ /* 0x001fc6000bf06270 */
[----:B------:R-:W-:Y:S01]  /*0420*/  ISETP.GT.U32.AND P2, PT, R11, R6, PT ;  /* 0x000000060b00720c */ /* 0x000fe20003f44070 */
[----:B--2---:R-:W0:-:S12]  /*0430*/  MUFU.RCP R9, R9 ;  /* 0x0000000900097308 */ /* 0x004e180000001000 */
        /* <DEDUP_REMOVED lines=14> */
[----:B------:R-:W-:Y:S02]  /*0520*/  HFMA2 R6, -RZ, RZ, 0, 0 ;  /* 0x00000000ff067431 */ /* 0x000fe400000001ff */
[----:B------:R-:W-:Y:S01]  /*0530*/  IMAD R3, R9, R12, RZ ;  /* 0x0000000c09037224 */ /* 0x000fe200078e02ff */
[----:B------:R-:W-:Y:S02]  /*0540*/  IABS R9, R2 ;  /* 0x0000000200097213 */ /* 0x000fe40000000000 */
[----:B------:R-:W-:Y:S02]  /*0550*/  IABS R8, R11 ;  /* 0x0000000b00087213 */ /* 0x000fe40000000000 */
[----:B------:R-:W-:Y:S01]  /*0560*/  IADD3 R9, PT, PT, RZ, -R9, RZ ;  /* 0x80000009ff097210 */ /* 0x000fe20007ffe0ff */
[----:B------:R-:W-:Y:S01]  /*0570*/  IMAD.HI.U32 R6, R7, R3, R6 ;  /* 0x0000000307067227 */ /* 0x000fe200078e0006 */
[----:B------:R-:W-:-:S02]  /*0580*/  MOV R3, R8 ;  /* 0x0000000800037202 */ /* 0x000fc40000000f00 */
[----:B------:R-:W-:-:S03]  /*0590*/  MOV R8, R9 ;  /* 0x0000000900087202 */ /* 0x000fc60000000f00 */
[----:B------:R-:W-:Y:S02]  /*05a0*/  IMAD.HI.U32 R45, R6, R3, RZ ;  /* 0x00000003062d7227 */ /* 0x000fe400078e00ff */
[----:B------:R-:W0:Y:S02]  /*05b0*/  I2F.RP R6, R10 ;  /* 0x0000000a00067306 */ /* 0x000e240000209400 */
        /* <DEDUP_REMOVED lines=11> */
[----:B------:R0:W2:Y:S01]  /*0670*/  F2I.FTZ.U32.TRUNC.NTZ R3, R7 ;  /* 0x0000000700037305 */ /* 0x0000a2000021f000 */
[----:B------:R-:W-:-:S06]  /*0680*/  @P0 IADD3 R45, PT, PT, R45, 0x1, RZ ;  /* 0x000000012d2d0810 */ /* 0x000fcc0007ffe0ff */
[----:B------:R-:W-:Y:S02]  /*0690*/  @!P1 IADD3 R45, PT, PT, -R45, RZ, RZ ;  /* 0x000000ff2d2d9210 */ /* 0x000fe40007ffe1ff */
[----:B------:R-:W-:Y:S02]  /*06a0*/  @!P2 LOP3.LUT R45, RZ, R2, RZ, 0x33, !PT ;  /* 0x00000002ff2da212 */ /* 0x000fe400078e33ff */
[----:B0-----:R-:W-:Y:S02]  /*06b0*/  IADD3 R7, PT, PT, RZ, -R8, RZ ;  /* 0x80000008ff077210 */ /* 0x001fe40007ffe0ff */
[----:B------:R-:W-:Y:S02]  /*06c0*/  IADD3 R9, PT, PT, -R45, RZ, RZ ;  /* 0x000000ff2d097210 */ /* 0x000fe40007ffe1ff */
[----:B--2---:R-:W-:-:S03]  /*06d0*/  IADD3 R15, PT, PT, RZ, -R3, RZ ;  /* 0x80000003ff0f7210 */ /* 0x004fc60007ffe0ff */
[----:B------:R-:W-:Y:S02]  /*06e0*/  IMAD R13, R2, R9, R11 ;  /* 0x00000009020d7224 */ /* 0x000fe400078e020b */
[----:B------:R-:W-:Y:S02]  /*06f0*/  HFMA2 R2, -RZ, RZ, 0, 0 ;  /* 0x00000000ff027431 */ /* 0x000fe400000001ff */
[----:B------:R-:W-:Y:S01]  /*0700*/  IMAD R9, R15, R10, RZ ;  /* 0x0000000a0f097224 */ /* 0x000fe200078e02ff */
[----:B------:R-:W-:Y:S02]  /*0710*/  IABS R11, R5 ;  /* 0x00000005000b7213 */ /* 0x000fe40000000000 */
[----:B------:R-:W-:Y:S02]  /*0720*/  CS2R R14, SRZ ;  /* 0x00000000000e7805 */ /* 0x000fe4000001ff00 */
[----:B------:R-:W-:Y:S01]  /*0730*/  IABS R6, R13 ;  /* 0x0000000d00067213 */ /* 0x000fe20000000000 */
[----:B------:R-:W-:-:S03]  /*0740*/  IMAD.HI.U32 R2, R3, R9, R2 ;  /* 0x0000000903027227 */ /* 0x000fc600078e0002 */
[----:B------:R-:W-:Y:S02]  /*0750*/  MOV R3, R6 ;  /* 0x0000000600037202 */ /* 0x000fe40000000f00 */
[----:B------:R-:W0:Y:S03]  /*0760*/  I2F.RP R6, R11 ;  /* 0x0000000b00067306 */ /* 0x000e260000209400 */
        /* <DEDUP_REMOVED lines=8> */
[----:B0-----:R-:W-:Y:S02]  /*07f0*/  IADD3 R7, PT, PT, R6, 0xffffffe, RZ ;  /* 0x0ffffffe06077810 */ /* 0x001fe40007ffe0ff */
[----:B------:R-:W-:-:S02]  /*0800*/  ISETP.GE.AND P1, PT, R3, RZ, PT ;  /* 0x000000ff0300720c */ /* 0x000fc40003f26270 */
[----:B------:R-:W-:Y:S01]  /*0810*/  ISETP.NE.AND P2, PT, R0, RZ, PT ;  /* 0x000000ff0000720c */ /* 0x000fe20003f45270 */
[----:B------:R0:W2:Y:S01]  /*0820*/  F2I.FTZ.U32.TRUNC.NTZ R3, R7 ;  /* 0x0000000700037305 */ /* 0x0000a2000021f000 */
[----:B------:R-:W-:-:S03]  /*0830*/  IABS R6, R5 ;  /* 0x0000000500067213 */ /* 0x000fc60000000000 */
[----:B------:R-:W-:Y:S02]  /*0840*/  @P0 IADD3 R2, PT, PT, R2, 0x1, RZ ;  /* 0x0000000102020810 */ /* 0x000fe40007ffe0ff */
[----:B------:R-:W-:Y:S02]  /*0850*/  IADD3 R6, PT, PT, RZ, -R6, RZ ;  /* 0x80000006ff067210 */ /* 0x000fe40007ffe0ff */
[----:B------:R-:W-:Y:S02]  /*0860*/  MOV R48, R2 ;  /* 0x0000000200307202 */ /* 0x000fe40000000f00 */
[----:B0-----:R-:W-:Y:S02]  /*0870*/  IABS R7, R4 ;  /* 0x0000000400077213 */ /* 0x001fe40000000000 */
[----:B------:R-:W-:Y:S02]  /*0880*/  @!P1 IADD3 R48, PT, PT, -R48, RZ, RZ ;  /* 0x000000ff30309210 */ /* 0x000fe40007ffe1ff */
[----:B------:R-:W-:-:S02]  /*0890*/  @!P2 LOP3.LUT R48, RZ, R0, RZ, 0x33, !PT ;  /* 0x00000000ff30a212 */ /* 0x000fc400078e33ff */
[----:B--2---:R-:W-:Y:S02]  /*08a0*/  IADD3 R2, PT, PT, RZ, -R3, RZ ;  /* 0x80000003ff027210 */ /* 0x004fe40007ffe0ff */
[C---:B------:R-:W-:Y:S02]  /*08b0*/  IADD3 R9, PT, PT, -R48.reuse, RZ, RZ ;  /* 0x000000ff30097210 */ /* 0x040fe40007ffe1ff */
[----:B------:R-:W-:-:S03]  /*08c0*/  SHF.L.U32 R48, R48, 0x2, RZ ;  /* 0x0000000230307819 */ /* 0x000fc600000006ff */
[----:B------:R-:W-:Y:S02]  /*08d0*/  IMAD R8, R0, R9, R13 ;  /* 0x0000000900087224 */ /* 0x000fe400078e020d */
[----:B------:R-:W-:Y:S02]  /*08e0*/  IMAD R9, R2, R11, RZ ;  /* 0x0000000b02097224 */ /* 0x000fe400078e02ff */
[----:B------:R-:W-:Y:S01]  /*08f0*/  HFMA2 R2, -RZ, RZ, 0, 0 ;  /* 0x00000000ff027431 */ /* 0x000fe200000001ff */
[----:B------:R-:W-:-:S04]  /*0900*/  IABS R0, R8 ;  /* 0x0000000800007213 */ /* 0x000fc80000000000 */
[----:B------:R-:W-:Y:S01]  /*0910*/  IMAD.HI.U32 R2, R3, R9, R2 ;  /* 0x0000000903027227 */ /* 0x000fe200078e0002 */
[----:B------:R-:W-:Y:S02]  /*0920*/  MOV R3, R0 ;  /* 0x0000000000037202 */ /* 0x000fe40000000f00 */
[----:B------:R-:W-:Y:S02]  /*0930*/  MOV R0, R6 ;  /* 0x0000000600007202 */ /* 0x000fe40000000f00 */
[----:B------:R-:W0:Y:S01]  /*0940*/  I2F.RP R6, R7 ;  /* 0x0000000700067306 */ /* 0x000e220000209400 */
        /* <DEDUP_REMOVED lines=9> */
[----:B0-----:R-:W-:-:S02]  /*09e0*/  IADD3 R3, PT, PT, R6, 0xffffffe, RZ ;  /* 0x0ffffffe06037810 */ /* 0x001fc40007ffe0ff */
[----:B------:R-:W-:-:S04]  /*09f0*/  ISETP.GE.AND P1, PT, R0, RZ, PT ;  /* 0x000000ff0000720c */ /* 0x000fc80003f26270 */
[----:B------:R-:W0:Y:S01]  /*0a00*/  F2I.FTZ.U32.TRUNC.NTZ R3, R3 ;  /* 0x0000000300037305 */ /* 0x000e22000021f000 */
[----:B------:R-:W-:-:S04]  /*0a10*/  @P0 IADD3 R2, PT, PT, R2, 0x1, RZ ;  /* 0x0000000102020810 */ /* 0x000fc80007ffe0ff */
[----:B------:R-:W-:-:S04]  /*0a20*/  MOV R9, R2 ;  /* 0x0000000200097202 */ /* 0x000fc80000000f00 */
[----:B------:R-:W-:Y:S02]  /*0a30*/  @!P1 IADD3 R9, PT, PT, -R9, RZ, RZ ;  /* 0x000000ff09099210 */ /* 0x000fe40007ffe1ff */
[----:B------:R-:W-:-:S04]  /*0a40*/  @!P2 LOP3.LUT R9, RZ, R5, RZ, 0x33, !PT ;  /* 0x00000005ff09a212 */ /* 0x000fc800078e33ff */
[C---:B------:R-:W-:Y:S02]  /*0a50*/  IADD3 R0, PT, PT, -R9.reuse, RZ, RZ ;  /* 0x000000ff09007210 */ /* 0x040fe40007ffe1ff */
[----:B0-----:R-:W-:Y:S02]  /*0a60*/  IADD3 R2, PT, PT, RZ, -R3, RZ ;  /* 0x80000003ff027210 */ /* 0x001fe40007ffe0ff */
[----:B------:R-:W-:Y:S01]  /*0a70*/  SHF.L.U32 R26, R9, 0x3, RZ ;  /* 0x00000003091a7819 */ /* 0x000fe200000006ff */
[----:B------:R-:W-:Y:S01]  /*0a80*/  IMAD R11, R5, R0, R8 ;  /* 0x00000000050b7224 */ /* 0x000fe200078e0208 */
[----:B------:R-:W-:Y:S01]  /*0a90*/  CS2R R8, SRZ ;  /* 0x0000000000087805 */ /* 0x000fe2000001ff00 */
[----:B------:R-:W-:Y:S02]  /*0aa0*/  IMAD R5, R2, R7, RZ ;  /* 0x0000000702057224 */ /* 0x000fe400078e02ff */
[----:B------:R-:W-:Y:S01]  /*0ab0*/  HFMA2 R2, -RZ, RZ, 0, 0 ;  /* 0x00000000ff027431 */ /* 0x000fe200000001ff */
[----:B------:R-:W-:-:S02]  /*0ac0*/  IABS R0, R11 ;  /* 0x0000000b00007213 */ /* 0x000fc40000000000 */
[----:B------:R-:W-:-:S04]  /*0ad0*/  LOP3.LUT R6, R11, R4, RZ, 0x3c, !PT ;  /* 0x000000040b067212 */ /* 0x000fc800078e3cff */
[----:B------:R-:W-:Y:S01]  /*0ae0*/  ISETP.GE.AND P1, PT, R6, RZ, PT ;  /* 0x000000ff0600720c */ /* 0x000fe20003f26270 */
[----:B------:R-:W-:-:S06]  /*0af0*/  IMAD.HI.U32 R2, R3, R5, R2 ;  /* 0x0000000503027227 */ /* 0x000fcc00078e0002 */
        /* <DEDUP_REMOVED lines=8> */
[----:B------:R-:W-:Y:S01]  /*0b80*/  CS2R R6, SRZ ;  /* 0x0000000000067805 */ /* 0x000fe2000001ff00 */
[----:B------:R-:W2:Y:S01]  /*0b90*/  LDC.64 R2, c[0x0][0x3a0] ;  /* 0x0000e800ff027b82 */ /* 0x000ea20000000a00 */
[----:B------:R-:W-:Y:S02]  /*0ba0*/  ISETP.NE.AND P2, PT, R4, RZ, PT ;  /* 0x000000ff0400720c */ /* 0x000fe40003f45270 */
[----:B0-----:R-:W-:-:S07]  /*0bb0*/  SHF.R.U32.HI R47, RZ, 0x4, R0 ;  /* 0x00000004ff2f7819 */ /* 0x001fce0000011600 */
[----:B------:R-:W-:Y:S02]  /*0bc0*/  @P0 IADD3 R5, PT, PT, R5, 0x1, RZ ;  /* 0x0000000105050810 */ /* 0x000fe40007ffe0ff */
[----:B------:R-:W-:Y:S02]  /*0bd0*/  LOP3.LUT R50, R0, 0xf, RZ, 0xc0, !PT ;  /* 0x0000000f00327812 */ /* 0x000fe400078ec0ff */
[----:B------:R-:W-:Y:S02]  /*0be0*/  MOV R13, R5 ;  /* 0x00000005000d7202 */ /* 0x000fe40000000f00 */
[----:B------:R-:W-:Y:S02]  /*0bf0*/  IADD3 R5, PT, PT, R47, R44, RZ ;  /* 0x0000002c2f057210 */ /* 0x000fe40007ffe0ff */
[----:B------:R-:W-:Y:S02]  /*0c00*/  @!P1 IADD3 R13, PT, PT, -R13, RZ, RZ ;  /* 0x000000ff0d0d9210 */ /* 0x000fe40007ffe1ff */
[----:B------:R-:W-:Y:S01]  /*0c10*/  @!P2 LOP3.LUT R13, RZ, R4, RZ, 0x33, !PT ;  /* 0x00000004ff0da212 */ /* 0x000fe200078e33ff */
[----:B---3--:R-:W-:-:S03]  /*0c20*/  IMAD R5, R5, R31, R46 ;  /* 0x0000001f05057224 */ /* 0x008fc600078e022e */
[----:B------:R-:W-:Y:S01]  /*0c30*/  IADD3 R25, PT, PT, -R13, RZ, RZ ;  /* 0x000000ff0d197210 */ /* 0x000fe20007ffe1ff */
[----:B------:R-:W-:Y:S01]  /*0c40*/  IMAD R5, R5, R30, R45 ;  /* 0x0000001e05057224 */ /* 0x000fe200078e022d */
[----:B------:R-:W-:Y:S02]  /*0c50*/  LEA R27, R13, R22, 0x3 ;  /* 0x000000160d1b7211 */ /* 0x000fe400078e18ff */
[----:B------:R-:W-:Y:S01]  /*0c60*/  CS2R R12, SRZ ;  /* 0x00000000000c7805 */ /* 0x000fe2000001ff00 */
[----:B--2---:R-:W-:Y:S02]  /*0c70*/  IMAD R5, R5, R3, R48 ;  /* 0x0000000305057224 */ /* 0x004fe400078e0230 */
[----:B------:R-:W-:Y:S01]  /*0c80*/  IMAD R25, R4, R25, R11 ;  /* 0x0000001904197224 */ /* 0x000fe200078e020b */
[----:B------:R-:W-:Y:S01]  /*0c90*/  CS2R R10, SRZ ;  /* 0x00000000000a7805 */ /* 0x000fe2000001ff00 */
[----:B------:R-:W-:Y:S01]  /*0ca0*/  IMAD R24, R5, R2, R26 ;  /* 0x0000000205187224 */ /* 0x000fe200078e021a */
[----:B------:R-:W-:-:S02]  /*0cb0*/  MOV R2, RZ ;  /* 0x000000ff00027202 */ /* 0x000fc40000000f00 */
[----:B------:R-:W-:Y:S02]  /*0cc0*/  CS2R R4, SRZ ;  /* 0x0000000000047805 */ /* 0x000fe4000001ff00 */
[----:B------:R-:W-:Y:S01]  /*0cd0*/  LEA R25, R25, R50, 0x4 ;  /* 0x0000003219197211 */ /* 0x000fe200078e20ff */
[----:B-1----:R-:W-:Y:S01]  /*0ce0*/  IMAD R24, R24, UR6, R27 ;  /* 0x0000000618187c24 */ /* 0x002fe2000f8e021b */
[----:B----4-:R-:W-:Y:S06]  /*0cf0*/  BRA.U !UP0, `(.L_x_33) ;  /* 0x0000001d08147547 */ /* 0x010fec000b800000 */
[----:B------:R-:W0:Y:S01]  /*0d00*/  S2UR UR5, SR_CgaCtaId ;  /* 0x00000000000579c3 */ /* 0x000e220000008800 */
[----:B------:R-:W-:Y:S01]  /*0d10*/  IMAD R26, R26, UR6, R27 ;  /* 0x000000061a1a7c24 */ /* 0x000fe2000f8e021b */
[----:B------:R-:W-:Y:S01]  /*0d20*/  UMOV UR4, 0x400 ;  /* 0x0000040000047882 */ /* 0x000fe20000000000 */
[----:B------:R-:W-:Y:S01]  /*0d30*/  IMAD R46, R44, R31, R46 ;  /* 0x0000001f2c2e7224 */ /* 0x000fe200078e022e */
[----:B------:R-:W-:Y:S02]  /*0d40*/  LEA R47, R47, R50, 0x4 ;  /* 0x000000322f2f7211 */ /* 0x000fe400078e20ff */
[----:B------:R-:W-:Y:S01]  /*0d50*/  IADD3 R27, PT, PT, R26, UR6, RZ ;  /* 0x000000061a1b7c10 */ /* 0x000fe2000fffe0ff */
[----:B------:R-:W-:Y:S01]  /*0d60*/  IMAD R45, R46, R30, R45 ;  /* 0x0000001e2e2d7224 */ /* 0x000fe200078e022d */
[----:B------:R-:W-:Y:S02]  /*0d70*/  MOV R23, RZ ;  /* 0x000000ff00177202 */ /* 0x000fe40000000f00 */
[----:B------:R-:W-:Y:S01]  /*0d80*/  IADD3 R28, PT, PT, R27, UR6, RZ ;  /* 0x000000061b1c7c10 */ /* 0x000fe2000fffe0ff */
[----:B------:R-:W-:-:S03]  /*0d90*/  IMAD R45, R45, R3, R48 ;  /* 0x000000032d2d7224 */ /* 0x000fc600078e0230 */
[----:B------:R-:W-:-:S04]  /*0da0*/  IADD3 R29, PT, PT, R28, UR6, RZ ;  /* 0x000000061c1d7c10 */ /* 0x000fc8000fffe0ff */
[----:B------:R-:W-:-:S04]  /*0db0*/  IADD3 R31, PT, PT, R29, UR6, RZ ;  /* 0x000000061d1f7c10 */ /* 0x000fc8000fffe0ff */
[----:B------:R-:W-:Y:S01]  /*0dc0*/  IADD3 R44, PT, PT, R31, UR6, RZ ;  /* 0x000000061f2c7c10 */ /* 0x000fe2000fffe0ff */
[----:B0-----:R-:W-:-:S03]  /*0dd0*/  ULEA UR4, UR5, UR4, 0x18 ;  /* 0x0000000405047291 */ /* 0x001fc6000f8ec0ff */
[----:B------:R-:W-:Y:S01]  /*0de0*/  IADD3 R30, PT, PT, R44, UR6, RZ ;  /* 0x000000062c1e7c10 */ /* 0x000fe2000fffe0ff */
[----:B------:R-:W-:Y:S02]  /*0df0*/  UMOV UR5, URZ ;  /* 0x000000ff00057c82 */ /* 0x000fe40008000000 */
[----:B------:R-:W-:Y:S01]  /*0e00*/  LEA R46, R47, UR4, 0x2 ;  /* 0x000000042f2e7c11 */ /* 0x000fe2000f8e10ff */
[----:B------:R-:W-:Y:S01]  /*0e10*/  UMOV UR4, URZ ;  /* 0x000000ff00047c82 */ /* 0x000fe20008000000 */
[----:B------:R-:W-:Y:S02]  /*0e20*/  IADD3 R47, PT, PT, R30, UR6, RZ ;  /* 0x000000061e2f7c10 */ /* 0x000fe4000fffe0ff */
[----:B------:R-:W-:-:S07]  /*0e30*/  IADD3 R46, PT, PT, R46, 0x80, RZ ;  /* 0x000000802e2e7810 */ /* 0x000fce0007ffe0ff */
.L_x_43:
[----:B0-----:R-:W0:Y:S01]  /*0e40*/  LDCU UR12, c[0x0][0x3e4] ;  /* 0x00007c80ff0c77ac */ /* 0x001e220008000800 */
[----:B------:R-:W-:Y:S01]  /*0e50*/  LOP3.LUT P0, RZ, R0, 0x3f8, RZ, 0xc0, !PT ;  /* 0x000003f800ff7812 */ /* 0x000fe2000780c0ff */
[----:B------:R-:W-:Y:S01]  /*0e60*/  BSSY.RECONVERGENT B0, `(.L_x_34) ;  /* 0x0000023000007945 */ /* 0x000fe20003800200 */
[----:B------:R-:W-:-:S04]  /*0e70*/  UIADD3 UR6, UPT, UPT, UR4, 0x8, URZ ;  /* 0x0000000804067890 */ /* 0x000fc8000fffe0ff */
[----:B0-----:R-:W-:-:S04]  /*0e80*/  UIADD3 UR6, UPT, UPT, UR6, -UR12, URZ ;  /* 0x8000000c06067290 */ /* 0x001fc8000fffe0ff */
[----:B------:R-:W-:-:S04]  /*0e90*/  UISETP.GT.AND UP0, UPT, UR6, URZ, UPT ;  /* 0x000000ff0600728c */ /* 0x000fc8000bf04270 */
[----:B------:R-:W-:-:S04]  /*0ea0*/  USEL UR5, UR6, UR5, UP0 ;  /* 0x0000000506057287 */ /* 0x000fc80008000000 */
[----:B------:R-:W-:-:S06]  /*0eb0*/  UIADD3 UR7, UPT, UPT, -UR5, 0x8, URZ ;  /* 0x0000000805077890 */ /* 0x000fcc000fffe1ff */
[----:B------:R-:W-:Y:S02]  /*0ec0*/  ISETP.GE.U32.AND P1, PT, R22, UR7, PT ;  /* 0x0000000716007c0c */ /* 0x000fe4000bf26070 */
[----:B------:R-:W-:-:S11]  /*0ed0*/  ISETP.GE.U32.OR P0, PT, R0, UR7, P0 ;  /* 0x0000000700007c0c */ /* 0x000fd60008706470 */
[----:B-1----:R-:W-:Y:S05]  /*0ee0*/  @P1 BRA `(.L_x_35) ;  /* 0x0000000000681947 */ /* 0x002fea0003800000 */
[----:B------:R-:W0:Y:S01]  /*0ef0*/  LDCU UR6, c[0x0][0x3d4] ;  /* 0x00007a80ff0677ac */ /* 0x000e220008000800 */
[----:B------:R-:W-:Y:S01]  /*0f00*/  IADD3 R50, PT, PT, R22, UR4, RZ ;  /* 0x0000000416327c10 */ /* 0x000fe2000fffe0ff */
[----:B------:R-:W1:Y:S01]  /*0f10*/  LDC.64 R48, c[0x0][0x388] ;  /* 0x0000e200ff307b82 */ /* 0x000e620000000a00 */
[----:B------:R-:W2:Y:S03]  /*0f20*/  LDCU UR8, c[0x0][0x398] ;  /* 0x00007300ff0877ac */ /* 0x000ea60008000800 */
[----:B0-----:R-:W-:-:S04]  /*0f30*/  IMAD R50, R50, UR6, R25 ;  /* 0x0000000632327c24 */ /* 0x001fc8000f8e0219 */
[----:B--2---:R-:W-:-:S05]  /*0f40*/  IMAD R55, R45, UR8, R50 ;  /* 0x000000082d377c24 */ /* 0x004fca000f8e0232 */
[C---:B------:R-:W-:Y:S01]  /*0f50*/  IADD3 R53, PT, PT, R55.reuse, UR8, RZ ;  /* 0x0000000837357c10 */ /* 0x040fe2000fffe0ff */
[----:B-1----:R-:W-:-:S03]  /*0f60*/  IMAD.WIDE.U32 R54, R55, 0x4, R48 ;  /* 0x0000000437367825 */ /* 0x002fc600078e0030 */
[C---:B------:R-:W-:Y:S01]  /*0f70*/  IADD3 R51, PT, PT, R53.reuse, UR8, RZ ;  /* 0x0000000835337c10 */ /* 0x040fe2000fffe0ff */
[--C-:B------:R-:W-:Y:S02]  /*0f80*/  IMAD.WIDE.U32 R52, R53, 0x4, R48.reuse ;  /* 0x0000000435347825 */ /* 0x100fe400078e0030 */
[----:B------:R-:W2:Y:S01]  /*0f90*/  LDG.E R54, desc[UR10][R54.64] ;  /* 0x0000000a36367981 */ /* 0x000ea2000c1e1900 */
[C---:B------:R-:W-:Y:S01]  /*0fa0*/  IADD3 R3, PT, PT, R51.reuse, UR8, RZ ;  /* 0x0000000833037c10 */ /* 0x040fe2000fffe0ff */
[--C-:B------:R-:W-:Y:S02]  /*0fb0*/  IMAD.WIDE.U32 R50, R51, 0x4, R48.reuse ;  /* 0x0000000433327825 */ /* 0x100fe400078e0030 */
[----:B------:R-:W3:Y:S02]  /*0fc0*/  LDG.E R52, desc[UR10][R52.64] ;  /* 0x0000000a34347981 */ /* 0x000ee4000c1e1900 */
[----:B------:R-:W-:Y:S02]  /*0fd0*/  IMAD.WIDE.U32 R48, R3, 0x4, R48 ;  /* 0x0000000403307825 */ /* 0x000fe400078e0030 */
[----:B------:R-:W4:Y:S04]  /*0fe0*/  LDG.E R50, desc[UR10][R50.64] ;  /* 0x0000000a32327981 */ /* 0x000f28000c1e1900 */
[----:B------:R-:W5:Y:S01]  /*0ff0*/  LDG.E R48, desc[UR10][R48.64] ;  /* 0x0000000a30307981 */ /* 0x000f62000c1e1900 */
[----:B------:R-:W0:Y:S01]  /*1000*/  S2UR UR8, SR_CgaCtaId ;  /* 0x00000000000879c3 */ /* 0x000e220000008800 */
[----:B------:R-:W-:-:S02]  /*1010*/  UMOV UR6, 0x400 ;  /* 0x0000040000067882 */ /* 0x000fc40000000000 */
[----:B0-----:R-:W-:-:S06]  /*1020*/  ULEA UR6, UR8, UR6, 0x18 ;  /* 0x0000000608067291 */ /* 0x001fcc000f8ec0ff */
[----:B------:R-:W-:-:S04]  /*1030*/  LEA R3, R22, UR6, 0x8 ;  /* 0x0000000616037c11 */ /* 0x000fc8000f8e40ff */
[----:B------:R-:W-:-:S05]  /*1040*/  LEA R3, R0, R3, 0x2 ;  /* 0x0000000300037211 */ /* 0x000fca00078e10ff */
[----:B--2---:R0:W-:Y:S04]  /*1050*/  STS [R3], R54 ;  /* 0x0000003603007388 */ /* 0x0041e80000000800 */
[----:B---3--:R0:W-:Y:S04]  /*1060*/  STS [R3+0x40], R52 ;  /* 0x0000403403007388 */ /* 0x0081e80000000800 */
[----:B----4-:R0:W-:Y:S04]  /*1070*/  STS [R3+0x80], R50 ;  /* 0x0000803203007388 */ /* 0x0101e80000000800 */
[----:B-----5:R0:W-:Y:S02]  /*1080*/  STS [R3+0xc0], R48 ;  /* 0x0000c03003007388 */ /* 0x0201e40000000800 */
.L_x_35:
[----:B------:R-:W-:Y:S05]  /*1090*/  BSYNC.RECONVERGENT B0 ;  /* 0x0000000000007941 */ /* 0x000fea0003800200 */
.L_x_34:
[----:B------:R-:W-:Y:S04]  /*10a0*/  BSSY.RECONVERGENT B0, `(.L_x_36) ;  /* 0x000002b000007945 */ /* 0x000fe80003800200 */
[----:B------:R-:W-:Y:S05]  /*10b0*/  @P0 BRA `(.L_x_37) ;  /* 0x0000000000a40947 */ /* 0x000fea0003800000 */
[----:B0-----:R-:W0:Y:S01]  /*10c0*/  LDC.64 R48, c[0x0][0x390] ;  /* 0x0000e400ff307b82 */ /* 0x001e220000000a00 */
[----:B------:R-:W1:Y:S01]  /*10d0*/  LDCU UR6, c[0x0][0x3b4] ;  /* 0x00007680ff0677ac */ /* 0x000e620008000800 */
[----:B------:R-:W-:-:S05]  /*10e0*/  IADD3 R56, PT, PT, R0, UR4, RZ ;  /* 0x0000000400387c10 */ /* 0x000fca000fffe0ff */
[--C-:B-1----:R-:W-:Y:S02]  /*10f0*/  IMAD R51, R26, UR6, R56.reuse ;  /* 0x000000061a337c24 */ /* 0x102fe4000f8e0238 */
[--C-:B------:R-:W-:Y:S02]  /*1100*/  IMAD R55, R27, UR6, R56.reuse ;  /* 0x000000061b377c24 */ /* 0x100fe4000f8e0238 */
[----:B------:R-:W-:Y:S02]  /*1110*/  IMAD R53, R28, UR6, R56 ;  /* 0x000000061c357c24 */ /* 0x000fe4000f8e0238 */
[----:B0-----:R-:W-:-:S04]  /*1120*/  IMAD.WIDE.U32 R50, R51, 0x4, R48 ;  /* 0x0000000433327825 */ /* 0x001fc800078e0030 */
[----:B------:R-:W-:Y:S01]  /*1130*/  IMAD.WIDE.U32 R54, R55, 0x4, R48 ;  /* 0x0000000437367825 */ /* 0x000fe200078e0030 */
[----:B------:R0:W2:Y:S03]  /*1140*/  LDG.E R3, desc[UR10][R50.64] ;  /* 0x0000000a32037981 */ /* 0x0000a6000c1e1900 */
[----:B------:R-:W-:Y:S02]  /*1150*/  IMAD R57, R31, UR6, R56 ;  /* 0x000000061f397c24 */ /* 0x000fe4000f8e0238 */
[----:B------:R-:W3:Y:S01]  /*1160*/  LDG.E R54, desc[UR10][R54.64] ;  /* 0x0000000a36367981 */ /* 0x000ee2000c1e1900 */
[----:B0-----:R-:W-:-:S04]  /*1170*/  IMAD.WIDE.U32 R50, R53, 0x4, R48 ;  /* 0x0000000435327825 */ /* 0x001fc800078e0030 */
[--C-:B------:R-:W-:Y:S01]  /*1180*/  IMAD R53, R29, UR6, R56.reuse ;  /* 0x000000061d357c24 */ /* 0x100fe2000f8e0238 */
[----:B------:R0:W4:Y:S01]  /*1190*/  LDG.E R55, desc[UR10][R50.64] ;  /* 0x0000000a32377981 */ /* 0x000122000c1e1900 */
[----:B------:R-:W-:Y:S02]  /*11a0*/  IMAD R59, R44, UR6, R56 ;  /* 0x000000062c3b7c24 */ /* 0x000fe4000f8e0238 */
[----:B------:R-:W-:-:S04]  /*11b0*/  IMAD.WIDE.U32 R52, R53, 0x4, R48 ;  /* 0x0000000435347825 */ /* 0x000fc800078e0030 */
[----:B------:R-:W-:Y:S02]  /*11c0*/  IMAD R61, R30, UR6, R56 ;  /* 0x000000061e3d7c24 */ /* 0x000fe4000f8e0238 */
[----:B0-----:R-:W-:Y:S02]  /*11d0*/  IMAD.WIDE.U32 R50, R57, 0x4, R48 ;  /* 0x0000000439327825 */ /* 0x001fe400078e0030 */
[----:B------:R0:W5:Y:S02]  /*11e0*/  LDG.E R57, desc[UR10][R52.64] ;  /* 0x0000000a34397981 */ /* 0x000164000c1e1900 */
[----:B------:R-:W-:Y:S02]  /*11f0*/  IMAD R56, R47, UR6, R56 ;  /* 0x000000062f387c24 */ /* 0x000fe4000f8e0238 */
[----:B------:R1:W5:Y:S01]  /*1200*/  LDG.E R58, desc[UR10][R50.64] ;  /* 0x0000000a323a7981 */ /* 0x000362000c1e1900 */
[----:B0-----:R-:W-:-:S04]  /*1210*/  IMAD.WIDE.U32 R52, R59, 0x4, R48 ;  /* 0x000000043b347825 */ /* 0x001fc800078e0030 */
[--C-:B-1----:R-:W-:Y:S02]  /*1220*/  IMAD.WIDE.U32 R50, R61, 0x4, R48.reuse ;  /* 0x000000043d327825 */ /* 0x102fe400078e0030 */
[----:B------:R-:W5:Y:S02]  /*1230*/  LDG.E R61, desc[UR10][R52.64] ;  /* 0x0000000a343d7981 */ /* 0x000f64000c1e1900 */
[----:B------:R-:W-:Y:S02]  /*1240*/  IMAD.WIDE.U32 R48, R56, 0x4, R48 ;  /* 0x0000000438307825 */ /* 0x000fe400078e0030 */
[----:B------:R-:W5:Y:S04]  /*1250*/  LDG.E R60, desc[UR10][R50.64] ;  /* 0x0000000a323c7981 */ /* 0x000f68000c1e1900 */
[----:B------:R-:W5:Y:S01]  /*1260*/  LDG.E R49, desc[UR10][R48.64] ;  /* 0x0000000a30317981 */ /* 0x000f62000c1e1900 */
[----:B------:R-:W0:Y:S01]  /*1270*/  S2UR UR8, SR_CgaCtaId ;  /* 0x00000000000879c3 */ /* 0x000e220000008800 */
[----:B------:R-:W-:-:S02]  /*1280*/  UMOV UR6, 0x400 ;  /* 0x0000040000067882 */ /* 0x000fc40000000000 */
[----:B------:R-:W-:-:S04]  /*1290*/  UIADD3 UR6, UPT, UPT, UR6, 0x800, URZ ;  /* 0x0000080006067890 */ /* 0x000fc8000fffe0ff */
[----:B0-----:R-:W-:-:S06]  /*12a0*/  ULEA UR6, UR8, UR6, 0x18 ;  /* 0x0000000608067291 */ /* 0x001fcc000f8ec0ff */
[----:B------:R-:W-:-:S04]  /*12b0*/  LEA R59, R0, UR6, 0x8 ;  /* 0x00000006003b7c11 */ /* 0x000fc8000f8e40ff */
[----:B------:R-:W-:-:S05]  /*12c0*/  LEA R56, R22, R59, 0x2 ;  /* 0x0000003b16387211 */ /* 0x000fca00078e10ff */
[----:B--2---:R1:W-:Y:S04]  /*12d0*/  STS [R56], R3 ;  /* 0x0000000338007388 */ /* 0x0043e80000000800 */
[----:B---3--:R1:W-:Y:S04]  /*12e0*/  STS [R56+0x20], R54 ;  /* 0x0000203638007388 */ /* 0x0083e80000000800 */
[----:B----4-:R1:W-:Y:S04]  /*12f0*/  STS [R56+0x40], R55 ;  /* 0x0000403738007388 */ /* 0x0103e80000000800 */
[----:B-----5:R1:W-:Y:S04]  /*1300*/  STS [R56+0x60], R57 ;  /* 0x0000603938007388 */ /* 0x0203e80000000800 */
[----:B------:R1:W-:Y:S04]  /*1310*/  STS [R56+0x80], R58 ;  /* 0x0000803a38007388 */ /* 0x0003e80000000800 */
[----:B------:R1:W-:Y:S04]  /*1320*/  STS [R56+0xa0], R61 ;  /* 0x0000a03d38007388 */ /* 0x0003e80000000800 */
[----:B------:R1:W-:Y:S04]  /*1330*/  STS [R56+0xc0], R60 ;  /* 0x0000c03c38007388 */ /* 0x0003e80000000800 */
[----:B------:R1:W-:Y:S02]  /*1340*/  STS [R56+0xe0], R49 ;  /* 0x0000e03138007388 */ /* 0x0003e40000000800 */
.L_x_37:
[----:B------:R-:W-:Y:S05]  /*1350*/  BSYNC.RECONVERGENT B0 ;  /* 0x0000000000007941 */ /* 0x000fea0003800200 */
.L_x_36:
[----:B------:R-:W-:Y:S01]  /*1360*/  BAR.SYNC.DEFER_BLOCKING 0x0 ;  /* 0x0000000000007b1d */ /* 0x000fe20000010000 */
[----:B------:R-:W-:-:S09]  /*1370*/  UISETP.GT.AND UP0, UPT, UR5, 0x7, UPT ;  /* 0x000000070500788c */ /* 0x000fd2000bf04270 */
[----:B------:R-:W-:Y:S05]  /*1380*/  BRA.U UP0, `(.L_x_38) ;  /* 0x0000001500607547 */ /* 0x000fea000b800000 */
[----:B------:R-:W2:Y:S01]  /*1390*/  S2UR UR9, SR_CgaCtaId ;  /* 0x00000000000979c3 */ /* 0x000ea20000008800 */
[----:B------:R-:W-:Y:S01]  /*13a0*/  UISETP.LT.AND UP0, UPT, UR7, 0x1, UPT ;  /* 0x000000010700788c */ /* 0x000fe2000bf01270 */
[----:B0-----:R-:W-:Y:S01]  /*13b0*/  MOV R48, R46 ;  /* 0x0000002e00307202 */ /* 0x001fe20000000f00 */
[----:B------:R-:W-:Y:S02]  /*13c0*/  UMOV UR6, 0x400 ;  /* 0x0000040000067882 */ /* 0x000fe40000000000 */
[----:B------:R-:W-:Y:S02]  /*13d0*/  UIADD3 UR8, UPT, UPT, UR6, 0x800, URZ ;  /* 0x0000080006087890 */ /* 0x000fe4000fffe0ff */
[----:B------:R-:W-:-:S04]  /*13e0*/  USEL UR6, UR7, 0x1, !UP0 ;  /* 0x0000000107067887 */ /* 0x000fc8000c000000 */
[----:B------:R-:W-:-:S04]  /*13f0*/  UIADD3 UR6, UPT, UPT, -UR6, URZ, URZ ;  /* 0x000000ff06067290 */ /* 0x000fc8000fffe1ff */
[----:B------:R-:W-:Y:S02]  /*1400*/  UISETP.GE.AND UP0, UPT, UR6, URZ, UPT ;  /* 0x000000ff0600728c */ /* 0x000fe4000bf06270 */
[----:B--2---:R-:W-:-:S06]  /*1410*/  ULEA UR8, UR9, UR8, 0x18 ;  /* 0x0000000809087291 */ /* 0x004fcc000f8ec0ff */
[----:B-1----:R-:W-:-:S04]  /*1420*/  LEA R3, R22, UR8, 0x2 ;  /* 0x0000000816037c11 */ /* 0x002fc8000f8e10ff */
[----:B------:R-:W-:Y:S01]  /*1430*/  IADD3 R3, PT, PT, R3, 0x80, RZ ;  /* 0x0000008003037810 */ /* 0x000fe20007ffe0ff */
[----:B------:R-:W-:Y:S06]  /*1440*/  BRA.U UP0, `(.L_x_39) ;  /* 0x00000011006c7547 */ /* 0x000fec000b800000 */
[----:B------:R-:W-:Y:S02]  /*1450*/  UIADD3 UR7, UPT, UPT, -UR6, URZ, URZ ;  /* 0x000000ff06077290 */ /* 0x000fe4000fffe1ff */
[----:B------:R-:W-:Y:S02]  /*1460*/  UPLOP3.LUT UP0, UPT, UPT, UPT, UPT, 0x80, 0x8 ;  /* 0x000000000008789c */ /* 0x000fe40003f0f070 */
[----:B------:R-:W-:-:S09]  /*1470*/  UISETP.GT.AND UP1, UPT, UR7, 0x3, UPT ;  /* 0x000000030700788c */ /* 0x000fd2000bf24270 */
[----:B------:R-:W-:Y:S05]  /*1480*/  BRA.U !UP1, `(.L_x_40) ;  /* 0x0000000909d87547 */ /* 0x000fea000b800000 */
[----:B------:R-:W-:-:S11]  /*1490*/  UPLOP3.LUT UP0, UPT, UPT, UPT, UPT, 0x40, 0x4 ;  /* 0x000000000004789c */ /* 0x000fd60003f0e870 */
.L_x_41:
[----:B------:R-:W-:Y:S01]  /*14a0*/  LDS R56, [R3+-0x80] ;  /* 0xffff800003387984 */ /* 0x000fe20000000800 */
[----:B------:R-:W-:-:S03]  /*14b0*/  UIADD3 UR6, UPT, UPT, UR6, 0x4, URZ ;  /* 0x0000000406067890 */ /* 0x000fc6000fffe0ff */
[----:B------:R-:W0:Y:S01]  /*14c0*/  LDS R58, [R48+-0x80] ;  /* 0xffff8000303a7984 */ /* 0x000e220000000800 */
[----:B------:R-:W-:-:S03]  /*14d0*/  UISETP.GE.AND UP1, UPT, UR6, -0x3, UPT ;  /* 0xfffffffd0600788c */ /* 0x000fc6000bf26270 */
[----:B------:R-:W1:Y:S04]  /*14e0*/  LDS R55, [R3+-0x60] ;  /* 0xffffa00003377984 */ /* 0x000e680000000800 */
[----:B------:R-:W2:Y:S04]  /*14f0*/  LDS R54, [R3+-0x40] ;  /* 0xffffc00003367984 */ /* 0x000ea80000000800 */
[----:B------:R-:W3:Y:S04]  /*1500*/  LDS R53, [R3+-0x20] ;  /* 0xffffe00003357984 */ /* 0x000ee80000000800 */
[----:B------:R-:W4:Y:S04]  /*1510*/  LDS R52, [R3] ;  /* 0x0000000003347984 */ /* 0x000f280000000800 */
[----:B------:R-:W5:Y:S04]  /*1520*/  LDS R51, [R3+0x20] ;  /* 0x0000200003337984 */ /* 0x000f680000000800 */
[----:B------:R-:W5:Y:S04]  /*1530*/  LDS R50, [R3+0x40] ;  /* 0x0000400003327984 */ /* 0x000f680000000800 */
[----:B------:R-:W5:Y:S04]  /*1540*/  LDS R49, [R3+0x60] ;  /* 0x0000600003317984 */ /* 0x000f680000000800 */
[----:B------:R-:W5:Y:S01]  /*1550*/  LDS R57, [R48+-0x40] ;  /* 0xffffc00030397984 */ /* 0x000f620000000800 */
[-C--:B0-----:R-:W-:Y:S01]  /*1560*/  FFMA R21, R56, R58.reuse, R21 ;  /* 0x0000003a38157223 */ /* 0x081fe20000000015 */
[-C--:B-1----:R-:W-:Y:S01]  /*1570*/  FFMA R20, R55, R58.reuse, R20 ;  /* 0x0000003a37147223 */ /* 0x082fe20000000014 */
[-C--:B--2---:R-:W-:Y:S01]  /*1580*/  FFMA R19, R54, R58.reuse, R19 ;  /* 0x0000003a36137223 */ /* 0x084fe20000000013 */
[-C--:B---3--:R-:W-:Y:S01]  /*1590*/  FFMA R18, R53, R58.reuse, R18 ;  /* 0x0000003a35127223 */ /* 0x088fe20000000012 */
[-C--:B----4-:R-:W-:Y:S01]  /*15a0*/  FFMA R17, R52, R58.reuse, R17 ;  /* 0x0000003a34117223 */ /* 0x090fe20000000011 */
[-C--:B-----5:R-:W-:Y:S01]  /*15b0*/  FFMA R16, R51, R58.reuse, R16 ;  /* 0x0000003a33107223 */ /* 0x0a0fe20000000010 */
[-C--:B------:R-:W-:Y:S01]  /*15c0*/  FFMA R15, R50, R58.reuse, R15 ;  /* 0x0000003a320f7223 */ /* 0x080fe2000000000f */
[----:B------:R-:W-:-:S02]  /*15d0*/  FFMA R14, R49, R58, R14 ;  /* 0x0000003a310e7223 */ /* 0x000fc4000000000e */
[----:B------:R-:W0:Y:S01]  /*15e0*/  LDS R58, [R48] ;  /* 0x00000000303a7984 */ /* 0x000e220000000800 */
[-C--:B------:R-:W-:Y:S01]  /*15f0*/  FFMA R13, R56, R57.reuse, R13 ;  /* 0x00000039380d7223 */ /* 0x080fe2000000000d */
[-C--:B------:R-:W-:Y:S01]  /*1600*/  FFMA R12, R55, R57.reuse, R12 ;  /* 0x00000039370c7223 */ /* 0x080fe2000000000c */
[-C--:B------:R-:W-:Y:S01]  /*1610*/  FFMA R11, R54, R57.reuse, R11 ;  /* 0x00000039360b7223 */ /* 0x080fe2000000000b */
[-C--:B------:R-:W-:Y:S01]  /*1620*/  FFMA R10, R53, R57.reuse, R10 ;  /* 0x00000039350a7223 */ /* 0x080fe2000000000a */
[-C--:B------:R-:W-:Y:S01]  /*1630*/  FFMA R9, R52, R57.reuse, R9 ;  /* 0x0000003934097223 */ /* 0x080fe20000000009 */
[-C--:B------:R-:W-:Y:S01]  /*1640*/  FFMA R8, R51, R57.reuse, R8 ;  /* 0x0000003933087223 */ /* 0x080fe20000000008 */
[-C--:B------:R-:W-:Y:S01]  /*1650*/  FFMA R7, R50, R57.reuse, R7 ;  /* 0x0000003932077223 */ /* 0x080fe20000000007 */
[----:B------:R-:W-:Y:S02]  /*1660*/  FFMA R6, R49, R57, R6 ;  /* 0x0000003931067223 */ /* 0x000fe40000000006 */
[----:B------:R-:W1:Y:S01]  /*1670*/  LDS R57, [R48+0x40] ;  /* 0x0000400030397984 */ /* 0x000e620000000800 */
[-C--:B0-----:R-:W-:Y:S01]  /*1680*/  FFMA R5, R56, R58.reuse, R5 ;  /* 0x0000003a38057223 */ /* 0x081fe20000000005 */
[-C--:B------:R-:W-:Y:S01]  /*1690*/  FFMA R4, R55, R58.reuse, R4 ;  /* 0x0000003a37047223 */ /* 0x080fe20000000004 */
[-C--:B------:R-:W-:Y:S01]  /*16a0*/  FFMA R2, R54, R58.reuse, R2 ;  /* 0x0000003a36027223 */ /* 0x080fe20000000002 */
[-C--:B------:R-:W-:Y:S01]  /*16b0*/  FFMA R43, R53, R58.reuse, R43 ;  /* 0x0000003a352b7223 */ /* 0x080fe2000000002b */
[-C--:B------:R-:W-:Y:S01]  /*16c0*/  FFMA R42, R52, R58.reuse, R42 ;  /* 0x0000003a342a7223 */ /* 0x080fe2000000002a */
[-C--:B------:R-:W-:Y:S01]  /*16d0*/  FFMA R41, R51, R58.reuse, R41 ;  /* 0x0000003a33297223 */ /* 0x080fe20000000029 */
[-C--:B------:R-:W-:Y:S01]  /*16e0*/  FFMA R40, R50, R58.reuse, R40 ;  /* 0x0000003a32287223 */ /* 0x080fe20000000028 */
[----:B------:R-:W-:-:S02]  /*16f0*/  FFMA R39, R49, R58, R39 ;  /* 0x0000003a31277223 */ /* 0x000fc40000000027 */
[----:B------:R-:W-:Y:S01]  /*1700*/  LDS R58, [R48+0x80] ;  /* 0x00008000303a7984 */ /* 0x000fe20000000800 */
[-C--:B-1----:R-:W-:Y:S01]  /*1710*/  FFMA R38, R56, R57.reuse, R38 ;  /* 0x0000003938267223 */ /* 0x082fe20000000026 */
[-C--:B------:R-:W-:Y:S01]  /*1720*/  FFMA R37, R55, R57.reuse, R37 ;  /* 0x0000003937257223 */ /* 0x080fe20000000025 */
[-C--:B------:R-:W-:Y:S01]  /*1730*/  FFMA R36, R54, R57.reuse, R36 ;  /* 0x0000003936247223 */ /* 0x080fe20000000024 */
[-C--:B------:R-:W-:Y:S01]  /*1740*/  FFMA R35, R53, R57.reuse, R35 ;  /* 0x0000003935237223 */ /* 0x080fe20000000023 */
[-C--:B------:R-:W-:Y:S01]  /*1750*/  FFMA R34, R52, R57.reuse, R34 ;  /* 0x0000003934227223 */ /* 0x080fe20000000022 */
[-C--:B------:R-:W-:Y:S01]  /*1760*/  FFMA R33, R51, R57.reuse, R33 ;  /* 0x0000003933217223 */ /* 0x080fe20000000021 */
[-C--:B------:R-:W-:Y:S01]  /*1770*/  FFMA R32, R50, R57.reuse, R32 ;  /* 0x0000003932207223 */ /* 0x080fe20000000020 */
[----:B------:R-:W-:Y:S01]  /*1780*/  FFMA R23, R49, R57, R23 ;  /* 0x0000003931177223 */ /* 0x000fe20000000017 */
[----:B------:R-:W0:Y:S04]  /*1790*/  LDS R56, [R3+0x80] ;  /* 0x0000800003387984 */ /* 0x000e280000000800 */
[----:B------:R-:W1:Y:S04]  /*17a0*/  LDS R55, [R3+0xa0] ;  /* 0x0000a00003377984 */ /* 0x000e680000000800 */
[----:B------:R-:W2:Y:S04]  /*17b0*/  LDS R54, [R3+0xc0] ;  /* 0x0000c00003367984 */ /* 0x000ea80000000800 */
[----:B------:R-:W3:Y:S04]  /*17c0*/  LDS R53, [R3+0xe0] ;  /* 0x0000e00003357984 */ /* 0x000ee80000000800 */
[----:B------:R-:W4:Y:S04]  /*17d0*/  LDS R52, [R3+0x100] ;  /* 0x0001000003347984 */ /* 0x000f280000000800 */
[----:B------:R-:W5:Y:S04]  /*17e0*/  LDS R51, [R3+0x120] ;  /* 0x0001200003337984 */ /* 0x000f680000000800 */
[----:B------:R-:W5:Y:S04]  /*17f0*/  LDS R50, [R3+0x140] ;  /* 0x0001400003327984 */ /* 0x000f680000000800 */
[----:B------:R-:W5:Y:S04]  /*1800*/  LDS R49, [R3+0x160] ;  /* 0x0001600003317984 */ /* 0x000f680000000800 */
[----:B------:R-:W5:Y:S01]  /*1810*/  LDS R57, [R48+0xc0] ;  /* 0x0000c00030397984 */ /* 0x000f620000000800 */
        /* <DEDUP_REMOVED lines=8> */
[----:B------:R-:W0:Y:S01]  /*18a0*/  LDS R58, [R48+0x100] ;  /* 0x00010000303a7984 */ /* 0x000e220000000800 */
        /* <DEDUP_REMOVED lines=77> */
[----:B------:R0:W5:Y:S04]  /*1d80*/  LDS R49, [R3+0x360] ;  /* 0x0003600003317984 */ /* 0x0001680000000800 */
[----:B------:R-:W5:Y:S01]  /*1d90*/  LDS R57, [R48+0x2c0] ;  /* 0x0002c00030397984 */ /* 0x000f620000000800 */
[----:B0-----:R-:W-:Y:S01]  /*1da0*/  IADD3 R3, PT, PT, R3, 0x400, RZ ;  /* 0x0000040003037810 */ /* 0x001fe20007ffe0ff */
[-C--:B------:R-:W-:Y:S01]  /*1db0*/  FFMA R21, R56, R58.reuse, R21 ;  /* 0x0000003a38157223 */ /* 0x080fe20000000015 */
        /* <DEDUP_REMOVED lines=16> */
[----:B------:R1:W2:Y:S02]  /*1ec0*/  LDS R57, [R48+0x340] ;  /* 0x0003400030397984 */ /* 0x0002a40000000800 */
[----:B-1----:R-:W-:Y:S01]  /*1ed0*/  IADD3 R48, PT, PT, R48, 0x400, RZ ;  /* 0x0000040030307810 */ /* 0x002fe20007ffe0ff */
[-C--:B0-----:R-:W-:Y:S01]  /*1ee0*/  FFMA R5, R56, R58.reuse, R5 ;  /* 0x0000003a38057223 */ /* 0x081fe20000000005 */
[-C--:B------:R-:W-:Y:S01]  /*1ef0*/  FFMA R4, R55, R58.reuse, R4 ;  /* 0x0000003a37047223 */ /* 0x080fe20000000004 */
[-C--:B------:R-:W-:Y:S01]  /*1f00*/  FFMA R2, R54, R58.reuse, R2 ;  /* 0x0000003a36027223 */ /* 0x080fe20000000002 */
[-C--:B------:R-:W-:Y:S01]  /*1f10*/  FFMA R43, R53, R58.reuse, R43 ;  /* 0x0000003a352b7223 */ /* 0x080fe2000000002b */
[-C--:B------:R-:W-:Y:S01]  /*1f20*/  FFMA R42, R52, R58.reuse, R42 ;  /* 0x0000003a342a7223 */ /* 0x080fe2000000002a */
[-C--:B------:R-:W-:Y:S01]  /*1f30*/  FFMA R41, R51, R58.reuse, R41 ;  /* 0x0000003a33297223 */ /* 0x080fe20000000029 */
[-C--:B------:R-:W-:Y:S01]  /*1f40*/  FFMA R40, R50, R58.reuse, R40 ;  /* 0x0000003a32287223 */ /* 0x080fe20000000028 */
[----:B------:R-:W-:Y:S01]  /*1f50*/  FFMA R39, R49, R58, R39 ;  /* 0x0000003a31277223 */ /* 0x000fe20000000027 */
[-C--:B--2---:R-:W-:Y:S01]  /*1f60*/  FFMA R38, R56, R57.reuse, R38 ;  /* 0x0000003938267223 */ /* 0x084fe20000000026 */
[-C--:B------:R-:W-:Y:S01]  /*1f70*/  FFMA R37, R55, R57.reuse, R37 ;  /* 0x0000003937257223 */ /* 0x080fe20000000025 */
[-C--:B------:R-:W-:Y:S01]  /*1f80*/  FFMA R36, R54, R57.reuse, R36 ;  /* 0x0000003936247223 */ /* 0x080fe20000000024 */
[-C--:B------:R-:W-:Y:S01]  /*1f90*/  FFMA R35, R53, R57.reuse, R35 ;  /* 0x0000003935237223 */ /* 0x080fe20000000023 */
[-C--:B------:R-:W-:Y:S01]  /*1fa0*/  FFMA R34, R52, R57.reuse, R34 ;  /* 0x0000003934227223 */ /* 0x080fe20000000022 */
[-C--:B------:R-:W-:Y:S01]  /*1fb0*/  FFMA R33, R51, R57.reuse, R33 ;  /* 0x0000003933217223 */ /* 0x080fe20000000021 */
[-C--:B------:R-:W-:Y:S01]  /*1fc0*/  FFMA R32, R50, R57.reuse, R32 ;  /* 0x0000003932207223 */ /* 0x080fe20000000020 */
[----:B------:R-:W-:Y:S01]  /*1fd0*/  FFMA R23, R49, R57, R23 ;  /* 0x0000003931177223 */ /* 0x000fe20000000017 */
[----:B------:R-:W-:Y:S06]  /*1fe0*/  BRA.U !UP1, `(.L_x_41) ;  /* 0xfffffff5092c7547 */ /* 0x000fec000b83ffff */
.L_x_40:
[----:B------:R-:W-:-:S04]  /*1ff0*/  UIADD3 UR7, UPT, UPT, -UR6, URZ, URZ ;  /* 0x000000ff06077290 */ /* 0x000fc8000fffe1ff */
[----:B------:R-:W-:-:S09]  /*2000*/  UISETP.GT.AND UP1, UPT, UR7, 0x1, UPT ;  /* 0x000000010700788c */ /* 0x000fd2000bf24270 */
[----:B------:R-:W-:Y:S05]  /*2010*/  BRA.U !UP1, `(.L_x_42) ;  /* 0x0000000509707547 */ /* 0x000fea000b800000 */
[----:B------:R-:W-:Y:S01]  /*2020*/  LDS R56, [R3+-0x80] ;  /* 0xffff800003387984 */ /* 0x000fe20000000800 */
[----:B------:R-:W-:Y:S02]  /*2030*/  UIADD3 UR6, UPT, UPT, UR6, 0x2, URZ ;  /* 0x0000000206067890 */ /* 0x000fe4000fffe0ff */
[----:B------:R-:W-:Y:S01]  /*2040*/  UPLOP3.LUT UP0, UPT, UPT, UPT, UPT, 0x40, 0x4 ;  /* 0x000000000004789c */ /* 0x000fe20003f0e870 */
[----:B------:R-:W0:Y:S04]  /*2050*/  LDS R58, [R48+-0x80] ;  /* 0xffff8000303a7984 */ /* 0x000e280000000800 */
        /* <DEDUP_REMOVED lines=87> */
[----:B------:R-:W-:-:S07]  /*25d0*/  FFMA R23, R49, R57, R23 ;  /* 0x0000003931177223 */ /* 0x000fce0000000017 */
.L_x_42:
[----:B------:R-:W-:-:S09]  /*25e0*/  UISETP.NE.OR UP0, UPT, UR6, URZ, UP0 ;  /* 0x000000ff0600728c */ /* 0x000fd20008705670 */
[----:B------:R-:W-:Y:S05]  /*25f0*/  BRA.U !UP0, `(.L_x_38) ;  /* 0x0000000108c47547 */ /* 0x000fea000b800000 */
.L_x_39:
[----:B------:R-:W-:Y:S01]  /*2600*/  LDS R56, [R3+-0x80] ;  /* 0xffff800003387984 */ /* 0x000fe20000000800 */
[----:B------:R-:W-:-:S03]  /*2610*/  UIADD3 UR6, UPT, UPT, UR6, 0x1, URZ ;  /* 0x0000000106067890 */ /* 0x000fc6000fffe0ff */
[----:B------:R-:W0:Y:S01]  /*2620*/  LDS R57, [R48+-0x80] ;  /* 0xffff800030397984 */ /* 0x000e220000000800 */
[----:B------:R-:W-:-:S03]  /*2630*/  UISETP.NE.AND UP0, UPT, UR6, URZ, UPT ;  /* 0x000000ff0600728c */ /* 0x000fc6000bf05270 */
[----:B------:R-:W1:Y:S04]  /*2640*/  LDS R55, [R3+-0x60] ;  /* 0xffffa00003377984 */ /* 0x000e680000000800 */
[----:B------:R-:W2:Y:S04]  /*2650*/  LDS R54, [R3+-0x40] ;  /* 0xffffc00003367984 */ /* 0x000ea80000000800 */
[----:B------:R-:W3:Y:S04]  /*2660*/  LDS R53, [R3+-0x20] ;  /* 0xffffe00003357984 */ /* 0x000ee80000000800 */
[----:B------:R-:W4:Y:S04]  /*2670*/  LDS R52, [R3] ;  /* 0x0000000003347984 */ /* 0x000f280000000800 */
[----:B------:R-:W5:Y:S04]  /*2680*/  LDS R51, [R3+0x20] ;  /* 0x0000200003337984 */ /* 0x000f680000000800 */
[----:B------:R-:W5:Y:S04]  /*2690*/  LDS R50, [R3+0x40] ;  /* 0x0000400003327984 */ /* 0x000f680000000800 */
[----:B------:R0:W5:Y:S04]  /*26a0*/  LDS R49, [R3+0x60] ;  /* 0x0000600003317984 */ /* 0x0001680000000800 */
[----:B------:R-:W5:Y:S01]  /*26b0*/  LDS R58, [R48+-0x40] ;  /* 0xffffc000303a7984 */ /* 0x000f620000000800 */
        /* <DEDUP_REMOVED lines=36> */
[----:B------:R-:W-:Y:S06]  /*2900*/  BRA.U UP0, `(.L_x_39) ;  /* 0xfffffffd003c7547 */ /* 0x000fec000b83ffff */
.L_x_38:
[----:B------:R-:W-:Y:S01]  /*2910*/  BAR.SYNC.DEFER_BLOCKING 0x0 ;  /* 0x0000000000007b1d */ /* 0x000fe20000010000 */
[----:B------:R-:W-:-:S04]  /*2920*/  UIADD3 UR4, UPT, UPT, UR4, 0x8, URZ ;  /* 0x0000000804047890 */ /* 0x000fc8000fffe0ff */
[----:B------:R-:W-:-:S09]  /*2930*/  UISETP.GE.AND UP0, UPT, UR4, UR12, UPT ;  /* 0x0000000c0400728c */ /* 0x000fd2000bf06270 */
[----:B------:R-:W-:Y:S05]  /*2940*/  BRA.U !UP0, `(.L_x_43) ;  /* 0xffffffe5083c7547 */ /* 0x000fea000b83ffff */
.L_x_33:
[----:B------:R-:W2:Y:S01]  /*2950*/  LDC.64 R46, c[0x0][0x380] ;  /* 0x0000e000ff2e7b82 */ /* 0x000ea20000000a00 */
[----:B------:R-:W3:Y:S07]  /*2960*/  LDCU UR6, c[0x0][0x398] ;  /* 0x00007300ff0677ac */ /* 0x000eee0008000800 */
[----:B------:R-:W4:Y:S08]  /*2970*/  LDC R0, c[0x0][0x3dc] ;  /* 0x0000f700ff007b82 */ /* 0x000f300000000800 */
[----:B01----:R-:W0:Y:S01]  /*2980*/  LDC R3, c[0x0][0x3e0] ;  /* 0x0000f800ff037b82 */ /* 0x003e220000000800 */
[----:B---3--:R-:W-:-:S04]  /*2990*/  IMAD R25, R24, UR6, R25 ;  /* 0x0000000618197c24 */ /* 0x008fc8000f8e0219 */
[----:B--2---:R-:W-:-:S05]  /*29a0*/  IMAD.WIDE R46, R25, 0x4, R46 ;  /* 0x00000004192e7825 */ /* 0x004fca00078e022e */
[----:B------:R-:W-:Y:S01]  /*29b0*/  STG.E desc[UR10][R46.64], R21 ;  /* 0x000000152e007986 */ /* 0x000fe2000c10190a */
[----:B----4-:R-:W-:-:S05]  /*29c0*/  IMAD.WIDE R44, R0, 0x4, R46 ;  /* 0x00000004002c7825 */ /* 0x010fca00078e022e */
[----:B------:R1:W-:Y:S01]  /*29d0*/  STG.E desc[UR10][R44.64], R13 ;  /* 0x0000000d2c007986 */ /* 0x0003e2000c10190a */
[----:B------:R-:W-:-:S04]  /*29e0*/  IMAD.WIDE R30, R0, 0x4, R44 ;  /* 0x00000004001e7825 */ /* 0x000fc800078e022c */
[----:B0-----:R-:W-:Y:S01]  /*29f0*/  IMAD.WIDE R28, R3, 0x4, R46 ;  /* 0x00000004031c7825 */ /* 0x001fe200078e022e */
[----:B------:R0:W-:Y:S03]  /*2a00*/  STG.E desc[UR10][R30.64], R5 ;  /* 0x000000051e007986 */ /* 0x0001e6000c10190a */
[----:B------:R-:W-:-:S04]  /*2a10*/  IMAD.WIDE R26, R0, 0x4, R28 ;  /* 0x00000004001a7825 */ /* 0x000fc800078e021c */
[----:B------:R-:W-:-:S04]  /*2a20*/  IMAD.WIDE R24, R3, 0x4, R28 ;  /* 0x0000000403187825 */ /* 0x000fc800078e021c */
[----:B-1----:R-:W-:-:S04]  /*2a30*/  IMAD.WIDE R44, R0, 0x4, R30 ;  /* 0x00000004002c7825 */ /* 0x002fc800078e021e */
[C---:B------:R-:W-:Y:S01]  /*2a40*/  IMAD.WIDE R48, R0.reuse, 0x4, R26 ;  /* 0x0000000400307825 */ /* 0x040fe200078e021a */
[----:B------:R-:W-:Y:S03]  /*2a50*/  STG.E desc[UR10][R44.64], R38 ;  /* 0x000000262c007986 */ /* 0x000fe6000c10190a */
[--C-:B0-----:R-:W-:Y:S01]  /*2a60*/  IMAD.WIDE R30, R3, 0x4, R24.reuse ;  /* 0x00000004031e7825 */ /* 0x101fe200078e0218 */
[----:B------:R0:W-:Y:S03]  /*2a70*/  STG.E desc[UR10][R28.64], R20 ;  /* 0x000000141c007986 */ /* 0x0001e6000c10190a */
[C---:B------:R-:W-:Y:S01]  /*2a80*/  IMAD.WIDE R46, R0.reuse, 0x4, R24 ;  /* 0x00000004002e7825 */ /* 0x040fe200078e0218 */
[----:B------:R1:W-:Y:S04]  /*2a90*/  STG.E desc[UR10][R26.64], R12 ;  /* 0x0000000c1a007986 */ /* 0x0003e8000c10190a */
[----:B------:R2:W-:Y:S01]  /*2aa0*/  STG.E desc[UR10][R48.64], R4 ;  /* 0x0000000430007986 */ /* 0x0005e2000c10190a */
[----:B0-----:R-:W-:-:S04]  /*2ab0*/  IMAD.WIDE R20, R0, 0x4, R46 ;  /* 0x0000000400147825 */ /* 0x001fc800078e022e */
[----:B-1----:R-:W-:-:S04]  /*2ac0*/  IMAD.WIDE R26, R0, 0x4, R48 ;  /* 0x00000004001a7825 */ /* 0x002fc800078e0230 */
[--C-:B------:R-:W-:Y:S01]  /*2ad0*/  IMAD.WIDE R12, R3, 0x4, R30.reuse ;  /* 0x00000004030c7825 */ /* 0x100fe200078e021e */
[----:B------:R0:W-:Y:S03]  /*2ae0*/  STG.E desc[UR10][R26.64], R37 ;  /* 0x000000251a007986 */ /* 0x0001e6000c10190a */
[C---:B--2---:R-:W-:Y:S01]  /*2af0*/  IMAD.WIDE R4, R0.reuse, 0x4, R30 ;  /* 0x0000000400047825 */ /* 0x044fe200078e021e */
[----:B------:R1:W-:Y:S03]  /*2b00*/  STG.E desc[UR10][R24.64], R19 ;  /* 0x0000001318007986 */ /* 0x0003e6000c10190a */
[C---:B------:R-:W-:Y:S01]  /*2b10*/  IMAD.WIDE R44, R0.reuse, 0x4, R12 ;  /* 0x00000004002c7825 */ /* 0x040fe200078e020c */
[----:B------:R2:W-:Y:S03]  /*2b20*/  STG.E desc[UR10][R46.64], R11 ;  /* 0x0000000b2e007986 */ /* 0x0005e6000c10190a */
[C---:B------:R-:W-:Y:S01]  /*2b30*/  IMAD.WIDE R28, R0.reuse, 0x4, R4 ;  /* 0x00000004001c7825 */ /* 0x040fe200078e0204 */
[----:B------:R3:W-:Y:S03]  /*2b40*/  STG.E desc[UR10][R20.64], R2 ;  /* 0x0000000214007986 */ /* 0x0007e6000c10190a */
[----:B0-----:R-:W-:-:S04]  /*2b50*/  IMAD.WIDE R26, R0, 0x4, R20 ;  /* 0x00000004001a7825 */ /* 0x001fc800078e0214 */
[C---:B-1----:R-:W-:Y:S01]  /*2b60*/  IMAD.WIDE R24, R3.reuse, 0x4, R12 ;  /* 0x0000000403187825 */ /* 0x042fe200078e020c */
[----:B------:R-:W-:Y:S03]  /*2b70*/  STG.E desc[UR10][R26.64], R36 ;  /* 0x000000241a007986 */ /* 0x000fe6000c10190a */
[C---:B------:R-:W-:Y:S01]  /*2b80*/  IMAD.WIDE R50, R0.reuse, 0x4, R44 ;  /* 0x0000000400327825 */ /* 0x040fe200078e022c */
[----:B------:R-:W-:Y:S03]  /*2b90*/  STG.E desc[UR10][R30.64], R18 ;  /* 0x000000121e007986 */ /* 0x000fe6000c10190a */
[C---:B------:R-:W-:Y:S01]  /*2ba0*/  IMAD.WIDE R48, R3.reuse, 0x4, R24 ;  /* 0x0000000403307825 */ /* 0x040fe200078e0218 */
[----:B------:R0:W-:Y:S03]  /*2bb0*/  STG.E desc[UR10][R4.64], R10 ;  /* 0x0000000a04007986 */ /* 0x0001e6000c10190a */
[C---:B------:R-:W-:Y:S01]  /*2bc0*/  IMAD.WIDE R52, R0.reuse, 0x4, R28 ;  /* 0x0000000400347825 */ /* 0x040fe200078e021c */
[----:B------:R1:W-:Y:S03]  /*2bd0*/  STG.E desc[UR10][R28.64], R43 ;  /* 0x0000002b1c007986 */ /* 0x0003e6000c10190a */
[----:B--2---:R-:W-:Y:S01]  /*2be0*/  IMAD.WIDE R46, R3, 0x4, R48 ;  /* 0x00000004032e7825 */ /* 0x004fe200078e0230 */
[----:B------:R-:W-:Y:S03]  /*2bf0*/  STG.E desc[UR10][R52.64], R35 ;  /* 0x0000002334007986 */ /* 0x000fe6000c10190a */
[C---:B---3--:R-:W-:Y:S01]  /*2c00*/  IMAD.WIDE R2, R0.reuse, 0x4, R24 ;  /* 0x0000000400027825 */ /* 0x048fe200078e0218 */
[----:B------:R2:W-:Y:S03]  /*2c10*/  STG.E desc[UR10][R12.64], R17 ;  /* 0x000000110c007986 */ /* 0x0005e6000c10190a */
[C---:B------:R-:W-:Y:S01]  /*2c20*/  IMAD.WIDE R20, R0.reuse, 0x4, R48 ;  /* 0x0000000400147825 */ /* 0x040fe200078e0230 */
[----:B------:R-:W-:Y:S03]  /*2c30*/  STG.E desc[UR10][R44.64], R9 ;  /* 0x000000092c007986 */ /* 0x000fe6000c10190a */
[C---:B0-----:R-:W-:Y:S01]  /*2c40*/  IMAD.WIDE R4, R0.reuse, 0x4, R2 ;  /* 0x0000000400047825 */ /* 0x041fe200078e0202 */
[----:B------:R-:W-:Y:S03]  /*2c50*/  STG.E desc[UR10][R50.64], R42 ;  /* 0x0000002a32007986 */ /* 0x000fe6000c10190a */
[----:B------:R-:W-:-:S04]  /*2c60*/  IMAD.WIDE R26, R0, 0x4, R50 ;  /* 0x00000004001a7825 */ /* 0x000fc800078e0232 */
[C---:B------:R-:W-:Y:S01]  /*2c70*/  IMAD.WIDE R18, R0.reuse, 0x4, R46 ;  /* 0x0000000400127825 */ /* 0x040fe200078e022e */
[----:B------:R-:W-:Y:S03]  /*2c80*/  STG.E desc[UR10][R26.64], R34 ;  /* 0x000000221a007986 */ /* 0x000fe6000c10190a */
[C---:B-1----:R-:W-:Y:S01]  /*2c90*/  IMAD.WIDE R28, R0.reuse, 0x4, R20 ;  /* 0x00000004001c7825 */ /* 0x042fe200078e0214 */
[----:B------:R-:W-:Y:S03]  /*2ca0*/  STG.E desc[UR10][R24.64], R16 ;  /* 0x0000001018007986 */ /* 0x000fe6000c10190a */
[C---:B------:R-:W-:Y:S01]  /*2cb0*/  IMAD.WIDE R10, R0.reuse, 0x4, R4 ;  /* 0x00000004000a7825 */ /* 0x040fe200078e0204 */
[----:B------:R-:W-:Y:S03]  /*2cc0*/  STG.E desc[UR10][R2.64], R8 ;  /* 0x0000000802007986 */ /* 0x000fe6000c10190a */
[C---:B------:R-:W-:Y:S01]  /*2cd0*/  IMAD.WIDE R30, R0.reuse, 0x4, R18 ;  /* 0x00000004001e7825 */ /* 0x040fe200078e0212 */
[----:B------:R-:W-:Y:S03]  /*2ce0*/  STG.E desc[UR10][R4.64], R41 ;  /* 0x0000002904007986 */ /* 0x000fe6000c10190a */
[C---:B--2---:R-:W-:Y:S01]  /*2cf0*/  IMAD.WIDE R12, R0.reuse, 0x4, R28 ;  /* 0x00000004000c7825 */ /* 0x044fe200078e021c */
[----:B------:R-:W-:Y:S03]  /*2d00*/  STG.E desc[UR10][R10.64], R33 ;  /* 0x000000210a007986 */ /* 0x000fe6000c10190a */
[----:B------:R-:W-:Y:S01]  /*2d10*/  IMAD.WIDE R36, R0, 0x4, R30 ;  /* 0x0000000400247825 */ /* 0x000fe200078e021e */
[----:B------:R-:W-:Y:S04]  /*2d20*/  STG.E desc[UR10][R48.64], R15 ;  /* 0x0000000f30007986 */ /* 0x000fe8000c10190a */
[----:B------:R-:W-:Y:S04]  /*2d30*/  STG.E desc[UR10][R20.64], R7 ;  /* 0x0000000714007986 */ /* 0x000fe8000c10190a */
[----:B------:R-:W-:Y:S04]  /*2d40*/  STG.E desc[UR10][R28.64], R40 ;  /* 0x000000281c007986 */ /* 0x000fe8000c10190a */
[----:B------:R-:W-:Y:S04]  /*2d50*/  STG.E desc[UR10][R12.64], R32 ;  /* 0x000000200c007986 */ /* 0x000fe8000c10190a */
[----:B------:R-:W-:Y:S04]  /*2d60*/  STG.E desc[UR10][R46.64], R14 ;  /* 0x0000000e2e007986 */ /* 0x000fe8000c10190a */
[----:B------:R-:W-:Y:S04]  /*2d70*/  STG.E desc[UR10][R18.64], R6 ;  /* 0x0000000612007986 */ /* 0x000fe8000c10190a */
[----:B------:R-:W-:Y:S04]  /*2d80*/  STG.E desc[UR10][R30.64], R39 ;  /* 0x000000271e007986 */ /* 0x000fe8000c10190a */
[----:B------:R-:W-:Y:S01]  /*2d90*/  STG.E desc[UR10][R36.64], R23 ;  /* 0x0000001724007986 */ /* 0x000fe2000c10190a */
[----:B------:R-:W-:Y:S05]  /*2da0*/  EXIT ;  /* 0x000000000000794d */ /* 0x000fea0003800000 */
.L_x_44:
        /* <DEDUP_REMOVED lines=13> */
.L_x_53:


//--------------------- .text._Z11kernel__1_1PfS_S_iiiiiiiiiiiiiiiiiiii --------------------------
	.section	.text._Z11kernel__1_1PfS_S_iiiiiiiiiiiiiiiiiiii,"ax",@progbits
	.align	128
        .global         _Z11kernel__1_1PfS_S_iiiiiiiiiiiiiiiiiiii
        .type           _Z11kernel__1_1PfS_S_iiiiiiiiiiiiiiiiiiii,@function
        .size           _Z11kernel__1_1PfS_S_iiiiiiiiiiiiiiiiiiii,(.L_x_54 - _Z11kernel__1_1PfS_S_iiiiiiiiiiiiiiiiiiii)
        .other          _Z11kernel__1_1PfS_S_iiiiiiiiiiiiiiiiiiii,@"STO_CUDA_ENTRY STV_DEFAULT"
_Z11kernel__1_1PfS_S_iiiiiiiiiiiiiiiiiiii:
.text._Z11kernel__1_1PfS_S_iiiiiiiiiiiiiiiiiiii:
[----:B------:R-:W-:Y:S08]  /*0000*/  LDC R1, c[0x0][0x37c] ;  /* 0x0000df00ff017b82 */ /* 0x000ff00000000800 */
[----:B------:R-:W0:Y:S01]  /*0010*/  LDC.64 R4, c[0x0][0x3b8] ;  /* 0x0000ee00ff047b82 */ /* 0x000e220000000a00 */
[----:B------:R-:W1:Y:S01]  /*0020*/  LDCU.128 UR4, c[0x0][0x3c0] ;  /* 0x00007800ff0477ac */ /* 0x000e620008000c00 */
[----:B------:R-:W2:Y:S01]  /*0030*/  S2R R22, SR_TID.Y ;  /* 0x0000000000167919 */ /* 0x000ea20000002200 */
[----:B------:R-:W-:Y:S01]  /*0040*/  HFMA2 R33, -RZ, RZ, 0, 0 ;  /* 0x00000000ff217431 */ /* 0x000fe200000001ff */
[----:B------:R-:W-:Y:S01]  /*0050*/  CS2R R38, SRZ ;  /* 0x0000000000267805 */ /* 0x000fe2000001ff00 */
[----:B------:R-:W-:Y:S01]  /*0060*/  HFMA2 R23, -RZ, RZ, 0, 0 ;  /* 0x00000000ff177431 */ /* 0x000fe200000001ff */
[----:B------:R-:W-:-:S02]  /*0070*/  MOV R24, RZ ;  /* 0x000000ff00187202 */ /* 0x000fc40000000f00 */
[----:B------:R-:W-:Y:S01]  /*0080*/  CS2R R40, SRZ ;  /* 0x0000000000287805 */ /* 0x000fe2000001ff00 */
[----:B------:R-:W3:Y:S01]  /*0090*/  LDC.64 R30, c[0x0][0x3a8] ;  /* 0x0000ea00ff1e7b82 */ /* 0x000ee20000000a00 */
[----:B------:R-:W-:Y:S02]  /*00a0*/  CS2R R16, SRZ ;  /* 0x0000000000107805 */ /* 0x000fe4000001ff00 */
[----:B------:R-:W-:Y:S02]  /*00b0*/  CS2R R34, SRZ ;  /* 0x0000000000227805 */ /* 0x000fe4000001ff00 */
[----:B------:R-:W-:Y:S02]  /*00c0*/  CS2R R42, SRZ ;  /* 0x00000000002a7805 */ /* 0x000fe4000001ff00 */
[----:B------:R-:W-:Y:S02]  /*00d0*/  CS2R R18, SRZ ;  /* 0x0000000000127805 */ /* 0x000fe4000001ff00 */
[----:B------:R-:W-:-:S02]  /*00e0*/  CS2R R36, SRZ ;  /* 0x0000000000247805 */ /* 0x000fc4000001ff00 */
        /* <DEDUP_REMOVED lines=194> */
[----:B------:R-:W-:Y:S01]  /*0d10*/  IMAD R27, R29, UR6, R28 ;  /* 0x000000061d1b7c24 */ /* 0x000fe2000f8e021c */
[----:B------:R-:W0:Y:S01]  /*0d20*/  S2UR UR5, SR_CgaCtaId ;  /* 0x00000000000579c3 */ /* 0x000e220000008800 */
[----:B------:R-:W-:Y:S01]  /*0d30*/  IMAD R44, R44, R31, R46 ;  /* 0x0000001f2c2c7224 */ /* 0x000fe200078e022e */
[----:B------:R-:W-:Y:S01]  /*0d40*/  UMOV UR4, 0x400 ;  /* 0x0000040000047882 */ /* 0x000fe20000000000 */
        /* <DEDUP_REMOVED lines=10> */
[----:B------:R-:W-:-:S04]  /*0df0*/  IADD3 R44, PT, PT, R30, UR6, RZ ;  /* 0x000000061e2c7c10 */ /* 0x000fc8000fffe0ff */
[----:B------:R-:W-:Y:S02]  /*0e00*/  IADD3 R47, PT, PT, R44, UR6, RZ ;  /* 0x000000062c2f7c10 */ /* 0x000fe4000fffe0ff */
[----:B------:R-:W-:Y:S01]  /*0e10*/  LEA R46, R46, UR4, 0x2 ;  /* 0x000000042e2e7c11 */ /* 0x000fe2000f8e10ff */
[----:B------:R-:W-:-:S06]  /*0e20*/  UMOV UR4, URZ ;  /* 0x000000ff00047c82 */ /* 0x000fcc0008000000 */
.L_x_49:
        /* <DEDUP_REMOVED lines=18> */
[----:B------:R-:W-:Y:S01]  /*0f50*/  UMOV UR6, 0x400 ;  /* 0x0000040000067882 */ /* 0x000fe20000000000 */
[----:B------:R-:W-:Y:S01]  /*0f60*/  LOP3.LUT P0, RZ, R0, 0x3f8, RZ, 0xc0, !PT ;  /* 0x000003f800ff7812 */ /* 0x000fe2000780c0ff */
[----:B0-----:R-:W-:-:S06]  /*0f70*/  ULEA UR5, UR7, UR6, 0x18 ;  /* 0x0000000607057291 */ /* 0x001fcc000f8ec0ff */
[----:B------:R-:W-:-:S04]  /*0f80*/  LEA R3, R22, UR5, 0x8 ;  /* 0x0000000516037c11 */ /* 0x000fc8000f8e40ff */
[----:B------:R-:W-:Y:S01]  /*0f90*/  LEA R3, R0, R3, 0x2 ;  /* 0x0000000300037211 */ /* 0x000fe200078e10ff */
[----:B------:R-:W-:Y:S04]  /*0fa0*/  BSSY.RECONVERGENT B0, `(.L_x_46) ;  /* 0x000002d000007945 */ /* 0x000fe80003800200 */
[----:B--2---:R0:W-:Y:S04]  /*0fb0*/  STS [R3], R54 ;  /* 0x0000003603007388 */ /* 0x0041e80000000800 */
[----:B---3--:R0:W-:Y:S04]  /*0fc0*/  STS [R3+0x40], R52 ;  /* 0x0000403403007388 */ /* 0x0081e80000000800 */
[----:B----4-:R0:W-:Y:S04]  /*0fd0*/  STS [R3+0x80], R50 ;  /* 0x0000803203007388 */ /* 0x0101e80000000800 */
[----:B-----5:R0:W-:Y:S01]  /*0fe0*/  STS [R3+0xc0], R48 ;  /* 0x0000c03003007388 */ /* 0x0201e20000000800 */
        /* <DEDUP_REMOVED lines=8> */
[--C-:B------:R-:W-:Y:S02]  /*1070*/  IMAD.WIDE.U32 R56, R57, 0x4, R48.reuse ;  /* 0x0000000439387825 */ /* 0x100fe400078e0030 */
[----:B------:R0:W2:Y:S02]  /*1080*/  LDG.E R54, desc[UR8][R54.64] ;  /* 0x0000000836367981 */ /* 0x0000a4000c1e1900 */
[----:B------:R-:W-:Y:S02]  /*1090*/  IMAD.WIDE.U32 R52, R53, 0x4, R48 ;  /* 0x0000000435347825 */ /* 0x000fe400078e0030 */
[----:B------:R1:W3:Y:S02]  /*10a0*/  LDG.E R56, desc[UR8][R56.64] ;  /* 0x0000000838387981 */ /* 0x0002e4000c1e1900 */
[--C-:B------:R-:W-:Y:S02]  /*10b0*/  IMAD R51, R30, UR5, R50.reuse ;  /* 0x000000051e337c24 */ /* 0x100fe4000f8e0232 */
[--C-:B------:R-:W-:Y:S01]  /*10c0*/  IMAD R59, R28, UR5, R50.reuse ;  /* 0x000000051c3b7c24 */ /* 0x100fe2000f8e0232 */
[----:B------:R4:W5:Y:S01]  /*10d0*/  LDG.E R3, desc[UR8][R52.64] ;  /* 0x0000000834037981 */ /* 0x000962000c1e1900 */
[----:B------:R-:W-:-:S02]  /*10e0*/  IMAD R61, R29, UR5, R50 ;  /* 0x000000051d3d7c24 */ /* 0x000fc4000f8e0232 */
[--C-:B0-----:R-:W-:Y:S02]  /*10f0*/  IMAD R55, R44, UR5, R50.reuse ;  /* 0x000000052c377c24 */ /* 0x101fe4000f8e0232 */
[----:B-1----:R-:W-:Y:S02]  /*1100*/  IMAD R57, R47, UR5, R50 ;  /* 0x000000052f397c24 */ /* 0x002fe4000f8e0232 */
[----:B------:R-:W-:-:S04]  /*1110*/  IMAD.WIDE.U32 R58, R59, 0x4, R48 ;  /* 0x000000043b3a7825 */ /* 0x000fc800078e0030 */
[--C-:B----4-:R-:W-:Y:S02]  /*1120*/  IMAD.WIDE.U32 R52, R51, 0x4, R48.reuse ;  /* 0x0000000433347825 */ /* 0x110fe400078e0030 */
[----:B------:R-:W4:Y:S02]  /*1130*/  LDG.E R58, desc[UR8][R58.64] ;  /* 0x000000083a3a7981 */ /* 0x000f24000c1e1900 */
[--C-:B------:R-:W-:Y:S02]  /*1140*/  IMAD.WIDE.U32 R60, R61, 0x4, R48.reuse ;  /* 0x000000043d3c7825 */ /* 0x100fe400078e0030 */
[----:B------:R-:W4:Y:S02]  /*1150*/  LDG.E R52, desc[UR8][R52.64] ;  /* 0x0000000834347981 */ /* 0x000f24000c1e1900 */
[--C-:B------:R-:W-:Y:S02]  /*1160*/  IMAD.WIDE.U32 R50, R55, 0x4, R48.reuse ;  /* 0x0000000437327825 */ /* 0x100fe400078e0030 */
[----:B------:R-:W4:Y:S02]  /*1170*/  LDG.E R60, desc[UR8][R60.64] ;  /* 0x000000083c3c7981 */ /* 0x000f24000c1e1900 */
[----:B------:R-:W-:-:S02]  /*1180*/  IMAD.WIDE.U32 R48, R57, 0x4, R48 ;  /* 0x0000000439307825 */ /* 0x000fc400078e0030 */
[----:B------:R-:W4:Y:S04]  /*1190*/  LDG.E R50, desc[UR8][R50.64] ;  /* 0x0000000832327981 */ /* 0x000f28000c1e1900 */
[----:B------:R-:W4:Y:S01]  /*11a0*/  LDG.E R48, desc[UR8][R48.64] ;  /* 0x0000000830307981 */ /* 0x000f22000c1e1900 */
[----:B------:R-:W-:-:S04]  /*11b0*/  UIADD3 UR5, UPT, UPT, UR6, 0x800, URZ ;  /* 0x0000080006057890 */ /* 0x000fc8000fffe0ff */
[----:B------:R-:W-:-:S06]  /*11c0*/  ULEA UR5, UR7, UR5, 0x18 ;  /* 0x0000000507057291 */ /* 0x000fcc000f8ec0ff */
[----:B------:R-:W-:-:S04]  /*11d0*/  LEA R55, R0, UR5, 0x8 ;  /* 0x0000000500377c11 */ /* 0x000fc8000f8e40ff */
[----:B------:R-:W-:-:S05]  /*11e0*/  LEA R55, R22, R55, 0x2 ;  /* 0x0000003716377211 */ /* 0x000fca00078e10ff */
[----:B--2---:R1:W-:Y:S04]  /*11f0*/  STS [R55+0x80], R54 ;  /* 0x0000803637007388 */ /* 0x0043e80000000800 */
[----:B---3--:R1:W-:Y:S04]  /*1200*/  STS [R55+0x60], R56 ;  /* 0x0000603837007388 */ /* 0x0083e80000000800 */
[----:B-----5:R1:W-:Y:S04]  /*1210*/  STS [R55], R3 ;  /* 0x0000000337007388 */ /* 0x0203e80000000800 */
[----:B----4-:R1:W-:Y:S04]  /*1220*/  STS [R55+0x20], R58 ;  /* 0x0000203a37007388 */ /* 0x0103e80000000800 */
[----:B------:R1:W-:Y:S04]  /*1230*/  STS [R55+0xa0], R52 ;  /* 0x0000a03437007388 */ /* 0x0003e80000000800 */
[----:B------:R1:W-:Y:S04]  /*1240*/  STS [R55+0x40], R60 ;  /* 0x0000403c37007388 */ /* 0x0003e80000000800 */
[----:B------:R1:W-:Y:S04]  /*1250*/  STS [R55+0xc0], R50 ;  /* 0x0000c03237007388 */ /* 0x0003e80000000800 */
[----:B------:R1:W-:Y:S02]  /*1260*/  STS [R55+0xe0], R48 ;  /* 0x0000e03037007388 */ /* 0x0003e40000000800 */
.L_x_47:
[----:B------:R-:W-:Y:S05]  /*1270*/  BSYNC.RECONVERGENT B0 ;  /* 0x0000000000007941 */ /* 0x000fea0003800200 */
.L_x_46:
[----:B------:R-:W-:Y:S01]  /*1280*/  BAR.SYNC.DEFER_BLOCKING 0x0 ;  /* 0x0000000000007b1d */ /* 0x000fe20000010000 */
[----:B------:R-:W-:-:S04]  /*1290*/  UIADD3 UR6, UPT, UPT, UR6, 0x800, URZ ;  /* 0x0000080006067890 */ /* 0x000fc8000fffe0ff */
[----:B------:R-:W-:Y:S01]  /*12a0*/  ULEA UR6, UR7, UR6, 0x18 ;  /* 0x0000000607067291 */ /* 0x000fe2000f8ec0ff */
[----:B------:R-:W-:-:S05]  /*12b0*/  UMOV UR5, 0x100 ;  /* 0x0000010000057882 */ /* 0x000fca0000000000 */
[----:B01----:R-:W-:-:S04]  /*12c0*/  LEA R3, R22, UR6, 0x2 ;  /* 0x0000000616037c11 */ /* 0x003fc8000f8e10ff */
[----:B------:R-:W-:-:S07]  /*12d0*/  IADD3 R3, PT, PT, R3, 0x100, RZ ;  /* 0x0000010003037810 */ /* 0x000fce0007ffe0ff */
.L_x_48:
[----:B------:R-:W-:Y:S04]  /*12e0*/  LDS R52, [R46+UR5+-0x100] ;  /* 0xffff00052e347984 */ /* 0x000fe80008000800 */
[----:B------:R-:W0:Y:S04]  /*12f0*/  LDS R49, [R3+-0x40] ;  /* 0xffffc00003317984 */ /* 0x000e280000000800 */
[----:B------:R-:W1:Y:S04]  /*1300*/  LDS R55, [R3+-0x100] ;  /* 0xffff000003377984 */ /* 0x000e680000000800 */
[----:B------:R-:W2:Y:S04]  /*1310*/  LDS R53, [R3+-0xe0] ;  /* 0xffff200003357984 */ /* 0x000ea80000000800 */
[----:B------:R-:W3:Y:S04]  /*1320*/  LDS R51, [R3+-0xc0] ;  /* 0xffff400003337984 */ /* 0x000ee80000000800 */
[----:B------:R-:W4:Y:S04]  /*1330*/  LDS R60, [R3+-0xa0] ;  /* 0xffff6000033c7984 */ /* 0x000f280000000800 */
[----:B------:R-:W5:Y:S04]  /*1340*/  LDS R58, [R3+-0x80] ;  /* 0xffff8000033a7984 */ /* 0x000f680000000800 */
[----:B------:R-:W5:Y:S04]  /*1350*/  LDS R56, [R3+-0x60] ;  /* 0xffffa00003387984 */ /* 0x000f680000000800 */
[----:B------:R-:W5:Y:S04]  /*1360*/  LDS R48, [R3+-0x20] ;  /* 0xffffe00003307984 */ /* 0x000f680000000800 */
[----:B------:R-:W5:Y:S04]  /*1370*/  LDS R57, [R46+UR5+-0xc0] ;  /* 0xffff40052e397984 */ /* 0x000f680008000800 */
[----:B------:R-:W5:Y:S01]  /*1380*/  LDS R50, [R46+UR5+-0x80] ;  /* 0xffff80052e327984 */ /* 0x000f620008000800 */
[----:B0-----:R-:W-:-:S03]  /*1390*/  FFMA R54, R49, R52, R15 ;  /* 0x0000003431367223 */ /* 0x001fc6000000000f */
[----:B------:R-:W-:Y:S01]  /*13a0*/  LDS R59, [R3+0x40] ;  /* 0x00004000033b7984 */ /* 0x000fe20000000800 */
[----:B-1----:R-:W-:-:S03]  /*13b0*/  FFMA R21, R55, R52, R21 ;  /* 0x0000003437157223 */ /* 0x002fc60000000015 */
[----:B------:R-:W0:Y:S01]  /*13c0*/  LDS R15, [R46+UR5+-0x40] ;  /* 0xffffc0052e0f7984 */ /* 0x000e220008000800 */
[-C--:B--2---:R-:W-:Y:S01]  /*13d0*/  FFMA R20, R53, R52.reuse, R20 ;  /* 0x0000003435147223 */ /* 0x084fe20000000014 */
[CC--:B---3--:R-:W-:Y:S01]  /*13e0*/  FFMA R19, R51.reuse, R52.reuse, R19 ;  /* 0x0000003433137223 */ /* 0x0c8fe20000000013 */
[-C--:B----4-:R-:W-:Y:S01]  /*13f0*/  FFMA R18, R60, R52.reuse, R18 ;  /* 0x000000343c127223 */ /* 0x090fe20000000012 */
[-C--:B-----5:R-:W-:Y:S01]  /*1400*/  FFMA R17, R58, R52.reuse, R17 ;  /* 0x000000343a117223 */ /* 0x0a0fe20000000011 */
[-C--:B------:R-:W-:Y:S01]  /*1410*/  FFMA R16, R56, R52.reuse, R16 ;  /* 0x0000003438107223 */ /* 0x080fe20000000010 */
[----:B------:R-:W-:Y:S01]  /*1420*/  FFMA R14, R48, R52, R14 ;  /* 0x00000034300e7223 */ /* 0x000fe2000000000e */
[-C--:B------:R-:W-:Y:S01]  /*1430*/  FFMA R11, R51, R57.reuse, R11 ;  /* 0x00000039330b7223 */ /* 0x080fe2000000000b */
[-C--:B------:R-:W-:Y:S01]  /*1440*/  FFMA R52, R49, R57.reuse, R7 ;  /* 0x0000003931347223 */ /* 0x080fe20000000007 */
[-C--:B------:R-:W-:Y:S01]  /*1450*/  FFMA R13, R55, R57.reuse, R13 ;  /* 0x00000039370d7223 */ /* 0x080fe2000000000d */
[----:B------:R-:W1:Y:S01]  /*1460*/  LDS R7, [R46+UR5] ;  /* 0x000000052e077984 */ /* 0x000e620008000800 */
[-C--:B------:R-:W-:Y:S01]  /*1470*/  FFMA R2, R51, R50.reuse, R2 ;  /* 0x0000003233027223 */ /* 0x080fe20000000002 */
[-C--:B------:R-:W-:Y:S01]  /*1480*/  FFMA R5, R55, R50.reuse, R5 ;  /* 0x0000003237057223 */ /* 0x080fe20000000005 */
[-C--:B------:R-:W-:Y:S01]  /*1490*/  FFMA R4, R53, R50.reuse, R4 ;  /* 0x0000003235047223 */ /* 0x080fe20000000004 */
[-C--:B------:R-:W-:Y:S01]  /*14a0*/  FFMA R43, R60, R50.reuse, R43 ;  /* 0x000000323c2b7223 */ /* 0x080fe2000000002b */
[-C--:B------:R-:W-:Y:S01]  /*14b0*/  FFMA R42, R58, R50.reuse, R42 ;  /* 0x000000323a2a7223 */ /* 0x080fe2000000002a */
[-C--:B------:R-:W-:Y:S01]  /*14c0*/  FFMA R41, R56, R50.reuse, R41 ;  /* 0x0000003238297223 */ /* 0x080fe20000000029 */
[-C--:B------:R-:W-:Y:S01]  /*14d0*/  FFMA R40, R49, R50.reuse, R40 ;  /* 0x0000003231287223 */ /* 0x080fe20000000028 */
[-C--:B------:R-:W-:Y:S01]  /*14e0*/  FFMA R12, R53, R57.reuse, R12 ;  /* 0x00000039350c7223 */ /* 0x080fe2000000000c */
[----:B------:R-:W-:Y:S01]  /*14f0*/  FFMA R10, R60, R57, R10 ;  /* 0x000000393c0a7223 */ /* 0x000fe2000000000a */
[----:B0-----:R-:W-:Y:S01]  /*1500*/  FFMA R36, R51, R15, R36 ;  /* 0x0000000f33247223 */ /* 0x001fe20000000024 */
[-C--:B------:R-:W-:Y:S01]  /*1510*/  FFMA R9, R58, R57.reuse, R9 ;  /* 0x000000393a097223 */ /* 0x080fe20000000009 */
[----:B------:R-:W0:Y:S01]  /*1520*/  LDS R51, [R3+0xc0] ;  /* 0x0000c00003337984 */ /* 0x000e220000000800 */
[-C--:B------:R-:W-:Y:S01]  /*1530*/  FFMA R8, R56, R57.reuse, R8 ;  /* 0x0000003938087223 */ /* 0x080fe20000000008 */
        /* <DEDUP_REMOVED lines=8> */
[----:B------:R-:W2:Y:S01]  /*15c0*/  LDS R58, [R3] ;  /* 0x00000000033a7984 */ /* 0x000ea20000000800 */
[----:B------:R-:W-:-:S03]  /*15d0*/  FFMA R48, R48, R15, R33 ;  /* 0x0000000f30307223 */ /* 0x000fc60000000021 */
[----:B------:R-:W3:Y:S04]  /*15e0*/  LDS R57, [R3+0x20] ;  /* 0x0000200003397984 */ /* 0x000ee80000000800 */
[----:B------:R-:W4:Y:S04]  /*15f0*/  LDS R56, [R3+0x60] ;  /* 0x0000600003387984 */ /* 0x000f280000000800 */
[----:B------:R-:W5:Y:S04]  /*1600*/  LDS R55, [R3+0x80] ;  /* 0x0000800003377984 */ /* 0x000f680000000800 */
[----:B------:R-:W5:Y:S01]  /*1610*/  LDS R53, [R3+0xa0] ;  /* 0x0000a00003357984 */ /* 0x000f620000000800 */
[----:B-1----:R-:W-:-:S03]  /*1620*/  FFMA R19, R59, R7, R19 ;  /* 0x000000073b137223 */ /* 0x002fc60000000013 */
[----:B------:R1:W5:Y:S04]  /*1630*/  LDS R49, [R3+0xe0] ;  /* 0x0000e00003317984 */ /* 0x0003680000000800 */
[----:B------:R-:W5:Y:S04]  /*1640*/  LDS R33, [R46+UR5+0x40] ;  /* 0x000040052e217984 */ /* 0x000f680008000800 */
[----:B------:R-:W5:Y:S01]  /*1650*/  LDS R60, [R46+UR5+0x80] ;  /* 0x000080052e3c7984 */ /* 0x000f620008000800 */
[----:B-1----:R-:W-:Y:S01]  /*1660*/  IADD3 R3, PT, PT, R3, 0x200, RZ ;  /* 0x0000020003037810 */ /* 0x002fe20007ffe0ff */
[----:B0-----:R-:W-:-:S02]  /*1670*/  FFMA R15, R51, R7, R54 ;  /* 0x00000007330f7223 */ /* 0x001fc40000000036 */
[----:B------:R-:W0:Y:S01]  /*1680*/  LDS R54, [R46+UR5+0xc0] ;  /* 0x0000c0052e367984 */ /* 0x000e220008000800 */
[----:B------:R-:W-:-:S04]  /*1690*/  UIADD3 UR5, UPT, UPT, UR5, 0x200, URZ ;  /* 0x0000020005057890 */ /* 0x000fc8000fffe0ff */
[----:B------:R-:W-:Y:S01]  /*16a0*/  UISETP.NE.AND UP0, UPT, UR5, 0x900, UPT ;  /* 0x000009000500788c */ /* 0x000fe2000bf05270 */
[-C--:B--2---:R-:W-:Y:S01]  /*16b0*/  FFMA R21, R58, R7.reuse, R21 ;  /* 0x000000073a157223 */ /* 0x084fe20000000015 */
[-C--:B---3--:R-:W-:Y:S01]  /*16c0*/  FFMA R20, R57, R7.reuse, R20 ;  /* 0x0000000739147223 */ /* 0x088fe20000000014 */
[-C--:B----4-:R-:W-:Y:S01]  /*16d0*/  FFMA R18, R56, R7.reuse, R18 ;  /* 0x0000000738127223 */ /* 0x090fe20000000012 */
[-C--:B-----5:R-:W-:Y:S01]  /*16e0*/  FFMA R17, R55, R7.reuse, R17 ;  /* 0x0000000737117223 */ /* 0x0a0fe20000000011 */
[-C--:B------:R-:W-:Y:S01]  /*16f0*/  FFMA R16, R53, R7.reuse, R16 ;  /* 0x0000000735107223 */ /* 0x080fe20000000010 */
[----:B------:R-:W-:Y:S01]  /*1700*/  FFMA R14, R49, R7, R14 ;  /* 0x00000007310e7223 */ /* 0x000fe2000000000e */
        /* <DEDUP_REMOVED lines=25> */
[----:B------:R-:W0:Y:S01]  /*18a0*/  LDCU UR5, c[0x0][0x3e4] ;  /* 0x00007c80ff0577ac */ /* 0x000e220008000800 */
[----:B------:R-:W-:-:S04]  /*18b0*/  UIADD3 UR4, UPT, UPT, UR4, 0x8, URZ ;  /* 0x0000000804047890 */ /* 0x000fc8000fffe0ff */
[----:B0-----:R-:W-:Y:S01]  /*18c0*/  UISETP.GE.AND UP0, UPT, UR4, UR5, UPT ;  /* 0x000000050400728c */ /* 0x001fe2000bf06270 */
[----:B------:R-:W-:Y:S08]  /*18d0*/  BAR.SYNC.DEFER_BLOCKING 0x0 ;  /* 0x0000000000007b1d */ /* 0x000ff00000010000 */
[----:B------:R-:W-:Y:S05]  /*18e0*/  BRA.U !UP0, `(.L_x_49) ;  /* 0xfffffff508507547 */ /* 0x000fea000b83ffff */
.L_x_45:
[----:B------:R-:W0:Y:S01]  /*18f0*/  LDC.64 R48, c[0x0][0x380] ;  /* 0x0000e000ff307b82 */ /* 0x000e220000000a00 */
[----:B------:R-:W1:Y:S07]  /*1900*/  LDCU UR5, c[0x0][0x398] ;  /* 0x00007300ff0577ac */ /* 0x000e6e0008000800 */
[----:B------:R-:W2:Y:S08]  /*1910*/  LDC R59, c[0x0][0x3e0] ;  /* 0x0000f800ff3b7b82 */ /* 0x000eb00000000800 */
[----:B------:R-:W3:Y:S01]  /*1920*/  LDC R3, c[0x0][0x3dc] ;  /* 0x0000f700ff037b82 */ /* 0x000ee20000000800 */
[----:B-1----:R-:W-:-:S04]  /*1930*/  IMAD R25, R25, UR5, R26 ;  /* 0x0000000519197c24 */ /* 0x002fc8000f8e021a */
[----:B0-----:R-:W-:-:S05]  /*1940*/  IMAD.WIDE R48, R25, 0x4, R48 ;  /* 0x0000000419307825 */ /* 0x001fca00078e0230 */
[----:B------:R-:W-:Y:S01]  /*1950*/  STG.E desc[UR8][R48.64], R21 ;  /* 0x0000001530007986 */ /* 0x000fe2000c101908 */
[----:B--2---:R-:W-:-:S04]  /*1960*/  IMAD.WIDE R30, R59, 0x4, R48 ;  /* 0x000000043b1e7825 */ /* 0x004fc800078e0230 */
[----:B------:R-:W-:-:S04]  /*1970*/  IMAD.WIDE R26, R59, 0x4, R30 ;  /* 0x000000043b1a7825 */ /* 0x000fc800078e021e */
[----:B---3--:R-:W-:-:S04]  /*1980*/  IMAD.WIDE R46, R3, 0x4, R48 ;  /* 0x00000004032e7825 */ /* 0x008fc800078e0230 */
[----:B------:R-:W-:Y:S01]  /*1990*/  IMAD.WIDE R52, R59, 0x4, R26 ;  /* 0x000000043b347825 */ /* 0x000fe200078e021a */
[----:B------:R0:W-:Y:S03]  /*19a0*/  STG.E desc[UR8][R46.64], R13 ;  /* 0x0000000d2e007986 */ /* 0x0001e6000c101908 */
[----:B------:R-:W-:-:S04]  /*19b0*/  IMAD.WIDE R44, R3, 0x4, R46 ;  /* 0x00000004032c7825 */ /* 0x000fc800078e022e */
[C---:B------:R-:W-:Y:S01]  /*19c0*/  IMAD.WIDE R28, R3.reuse, 0x4, R30 ;  /* 0x00000004031c7825 */ /* 0x040fe200078e021e */
[----:B------:R-:W-:Y:S03]  /*19d0*/  STG.E desc[UR8][R44.64], R5 ;  /* 0x000000052c007986 */ /* 0x000fe6000c101908 */
[----:B------:R-:W-:-:S04]  /*19e0*/  IMAD.WIDE R50, R3, 0x4, R44 ;  /* 0x0000000403327825 */ /* 0x000fc800078e022c */
[----:B0-----:R-:W-:Y:S01]  /*19f0*/  IMAD.WIDE R46, R59, 0x4, R52 ;  /* 0x000000043b2e7825 */ /* 0x001fe200078e0234 */
[----:B------:R0:W-:Y:S03]  /*1a00*/  STG.E desc[UR8][R50.64], R38 ;  /* 0x0000002632007986 */ /* 0x0001e6000c101908 */
[C---:B------:R-:W-:Y:S01]  /*1a10*/  IMAD.WIDE R56, R3.reuse, 0x4, R28 ;  /* 0x0000000403387825 */ /* 0x040fe200078e021c */
[----:B------:R1:W-:Y:S03]  /*1a20*/  STG.E desc[UR8][R30.64], R20 ;  /* 0x000000141e007986 */ /* 0x0003e6000c101908 */
[C---:B------:R-:W-:Y:S01]  /*1a30*/  IMAD.WIDE R54, R3.reuse, 0x4, R26 ;  /* 0x0000000403367825 */ /* 0x040fe200078e021a */
[----:B------:R2:W-:Y:S03]  /*1a40*/  STG.E desc[UR8][R28.64], R12 ;  /* 0x0000000c1c007986 */ /* 0x0005e6000c101908 */
[----:B------:R-:W-:Y:S01]  /*1a50*/  IMAD.WIDE R60, R3, 0x4, R56 ;  /* 0x00000004033c7825 */ /* 0x000fe200078e0238 */
[----:B------:R3:W-:Y:S03]  /*1a60*/  STG.E desc[UR8][R56.64], R4 ;  /* 0x0000000438007986 */ /* 0x0007e6000c101908 */
[----:B0-----:R-:W-:Y:S01]  /*1a70*/  IMAD.WIDE R50, R59, 0x4, R46 ;  /* 0x000000043b327825 */ /* 0x001fe200078e022e */
[----:B------:R-:W-:Y:S03]  /*1a80*/  STG.E desc[UR8][R60.64], R37 ;  /* 0x000000253c007986 */ /* 0x000fe6000c101908 */
[C---:B------:R-:W-:Y:S01]  /*1a90*/  IMAD.WIDE R48, R3.reuse, 0x4, R54 ;  /* 0x0000000403307825 */ /* 0x040fe200078e0236 */
[----:B------:R-:W-:Y:S03]  /*1aa0*/  STG.E desc[UR8][R26.64], R19 ;  /* 0x000000131a007986 */ /* 0x000fe6000c101908 */
[C---:B------:R-:W-:Y:S01]  /*1ab0*/  IMAD.WIDE R44, R3.reuse, 0x4, R52 ;  /* 0x00000004032c7825 */ /* 0x040fe200078e0234 */
[----:B------:R-:W-:Y:S03]  /*1ac0*/  STG.E desc[UR8][R54.64], R11 ;  /* 0x0000000b36007986 */ /* 0x000fe6000c101908 */
[----:B-1----:R-:W-:Y:S01]  /*1ad0*/  IMAD.WIDE R20, R3, 0x4, R46 ;  /* 0x0000000403147825 */ /* 0x002fe200078e022e */
[----:B------:R0:W-:Y:S03]  /*1ae0*/  STG.E desc[UR8][R48.64], R2 ;  /* 0x0000000230007986 */ /* 0x0001e6000c101908 */
[----:B--2---:R-:W-:-:S04]  /*1af0*/  IMAD.WIDE R28, R59, 0x4, R50 ;  /* 0x000000043b1c7825 */ /* 0x004fc800078e0232 */
[----:B---3--:R-:W-:-:S04]  /*1b00*/  IMAD.WIDE R4, R3, 0x4, R48 ;  /* 0x0000000403047825 */ /* 0x008fc800078e0230 */
[C---:B------:R-:W-:Y:S01]  /*1b10*/  IMAD.WIDE R12, R3.reuse, 0x4, R44 ;  /* 0x00000004030c7825 */ /* 0x040fe200078e022c */
[----:B------:R1:W-:Y:S03]  /*1b20*/  STG.E desc[UR8][R4.64], R36 ;  /* 0x0000002404007986 */ /* 0x0003e6000c101908 */
[C---:B0-----:R-:W-:Y:S01]  /*1b30*/  IMAD.WIDE R48, R3.reuse, 0x4, R50 ;  /* 0x0000000403307825 */ /* 0x041fe200078e0232 */
[----:B------:R-:W-:Y:S03]  /*1b40*/  STG.E desc[UR8][R52.64], R18 ;  /* 0x0000001234007986 */ /* 0x000fe6000c101908 */
[----:B------:R-:W-:Y:S01]  /*1b50*/  IMAD.WIDE R26, R3, 0x4, R20 ;  /* 0x00000004031a7825 */ /* 0x000fe200078e0214 */
[----:B------:R0:W-:Y:S03]  /*1b60*/  STG.E desc[UR8][R44.64], R10 ;  /* 0x0000000a2c007986 */ /* 0x0001e6000c101908 */
[----:B------:R-:W-:Y:S01]  /*1b70*/  IMAD.WIDE R30, R59, 0x4, R28 ;  /* 0x000000043b1e7825 */ /* 0x000fe200078e021c */
[----:B------:R2:W-:Y:S03]  /*1b80*/  STG.E desc[UR8][R12.64], R43 ;  /* 0x0000002b0c007986 */ /* 0x0005e6000c101908 */
[----:B------:R-:W-:-:S04]  /*1b90*/  IMAD.WIDE R56, R3, 0x4, R12 ;  /* 0x0000000403387825 */ /* 0x000fc800078e020c */
[C---:B-1----:R-:W-:Y:S01]  /*1ba0*/  IMAD.WIDE R36, R3.reuse, 0x4, R28 ;  /* 0x0000000403247825 */ /* 0x042fe200078e021c */
[----:B------:R-:W-:Y:S03]  /*1bb0*/  STG.E desc[UR8][R56.64], R35 ;  /* 0x0000002338007986 */ /* 0x000fe6000c101908 */
[C---:B0-----:R-:W-:Y:S01]  /*1bc0*/  IMAD.WIDE R10, R3.reuse, 0x4, R48 ;  /* 0x00000004030a7825 */ /* 0x041fe200078e0230 */
[----:B------:R-:W-:Y:S03]  /*1bd0*/  STG.E desc[UR8][R46.64], R17 ;  /* 0x000000112e007986 */ /* 0x000fe6000c101908 */
[C---:B------:R-:W-:Y:S01]  /*1be0*/  IMAD.WIDE R54, R3.reuse, 0x4, R26 ;  /* 0x0000000403367825 */ /* 0x040fe200078e021a */
[----:B------:R-:W-:Y:S03]  /*1bf0*/  STG.E desc[UR8][R20.64], R9 ;  /* 0x0000000914007986 */ /* 0x000fe6000c101908 */
[C---:B------:R-:W-:Y:S01]  /*1c00*/  IMAD.WIDE R4, R3.reuse, 0x4, R30 ;  /* 0x0000000403047825 */ /* 0x040fe200078e021e */
[----:B------:R-:W-:Y:S03]  /*1c10*/  STG.E desc[UR8][R26.64], R42 ;  /* 0x0000002a1a007986 */ /* 0x000fe6000c101908 */
[C---:B------:R-:W-:Y:S01]  /*1c20*/  IMAD.WIDE R18, R3.reuse, 0x4, R36 ;  /* 0x0000000403127825 */ /* 0x040fe200078e0224 */
[----:B------:R-:W-:Y:S03]  /*1c30*/  STG.E desc[UR8][R54.64], R34 ;  /* 0x0000002236007986 */ /* 0x000fe6000c101908 */
[C---:B--2---:R-:W-:Y:S01]  /*1c40*/  IMAD.WIDE R12, R3.reuse, 0x4, R10 ;  /* 0x00000004030c7825 */ /* 0x044fe200078e020a */
[----:B------:R-:W-:Y:S03]  /*1c50*/  STG.E desc[UR8][R50.64], R16 ;  /* 0x0000001032007986 */ /* 0x000fe6000c101908 */
[C---:B------:R-:W-:Y:S01]  /*1c60*/  IMAD.WIDE R52, R3.reuse, 0x4, R4 ;  /* 0x0000000403347825 */ /* 0x040fe200078e0204 */
[----:B------:R-:W-:Y:S03]  /*1c70*/  STG.E desc[UR8][R48.64], R8 ;  /* 0x0000000830007986 */ /* 0x000fe6000c101908 */
[C---:B------:R-:W-:Y:S01]  /*1c80*/  IMAD.WIDE R44, R3.reuse, 0x4, R18 ;  /* 0x00000004032c7825 */ /* 0x040fe200078e0212 */
        /* <DEDUP_REMOVED lines=12> */
.L_x_50:
        /* <DEDUP_REMOVED lines=11> */
.L_x_54:


//--------------------- .nv.shared._Z11kernel__4_1PfS_S_iiiiiiiiiiiiiiiiiiii --------------------------
	.section	.nv.shared._Z11kernel__4_1PfS_S_iiiiiiiiiiiiiiiiiiii,"aw",@nobits
	.sectionflags	@""
	.align	4
.nv.shared._Z11kernel__4_1PfS_S_iiiiiiiiiiiiiiiiiiii:
	.zero		5120


//--------------------- .nv.shared.reserved.0     --------------------------
	.section	.nv.shared.reserved.0,"aw",@nobits
	.weak		__nv_reservedSMEM_offset_0_alias
	.size		__nv_reservedSMEM_offset_0_alias, 0, 64
	.other		__nv_reservedSMEM_offset_0_alias,@"STO_CUDA_RESERVED_SHARED STV_DEFAULT"
__nv_reservedSMEM_offset_0_alias:
	.zero		0
	.zero		64


//--------------------- .nv.shared._Z11kernel__3_1PfS_S_iiiiiiiiiiiiiiiiiiii --------------------------
	.section	.nv.shared._Z11kernel__3_1PfS_S_iiiiiiiiiiiiiiiiiiii,"aw",@nobits
	.sectionflags	@""
	.align	4
.nv.shared._Z11kernel__3_1PfS_S_iiiiiiiiiiiiiiiiiiii:
	.zero		5120


//--------------------- .nv.shared._Z11kernel__2_1PfS_S_iiiiiiiiiiiiiiiiiiii --------------------------
	.section	.nv.shared._Z11kernel__2_1PfS_S_iiiiiiiiiiiiiiiiiiii,"aw",@nobits
	.sectionflags	@""
	.align	4
.nv.shared._Z11kernel__2_1PfS_S_iiiiiiiiiiiiiiiiiiii:
	.zero		5120


//--------------------- .nv.shared._Z11kernel__1_1PfS_S_iiiiiiiiiiiiiiiiiiii --------------------------
	.section	.nv.shared._Z11kernel__1_1PfS_S_iiiiiiiiiiiiiiiiiiii,"aw",@nobits
	.sectionflags	@""
	.align	4
.nv.shared._Z11kernel__1_1PfS_S_iiiiiiiiiiiiiiiiiiii:
	.zero		5120


//--------------------- .nv.constant0._Z11kernel__4_1PfS_S_iiiiiiiiiiiiiiiiiiii --------------------------
	.section	.nv.constant0._Z11kernel__4_1PfS_S_iiiiiiiiiiiiiiiiiiii,"a",@progbits
	.sectionflags	@""
	.align	4
.nv.constant0._Z11kernel__4_1PfS_S_iiiiiiiiiiiiiiiiiiii:
	.zero		1000


//--------------------- .nv.constant0._Z11kernel__3_1PfS_S_iiiiiiiiiiiiiiiiiiii --------------------------
	.section	.nv.constant0._Z11kernel__3_1PfS_S_iiiiiiiiiiiiiiiiiiii,"a",@progbits
	.sectionflags	@""
	.align	4
.nv.constant0._Z11kernel__3_1PfS_S_iiiiiiiiiiiiiiiiiiii:
	.zero		1000


//--------------------- .nv.constant0._Z11kernel__2_1PfS_S_iiiiiiiiiiiiiiiiiiii --------------------------
	.section	.nv.constant0._Z11kernel__2_1PfS_S_iiiiiiiiiiiiiiiiiiii,"a",@progbits
	.sectionflags	@""
	.align	4
.nv.constant0._Z11kernel__2_1PfS_S_iiiiiiiiiiiiiiiiiiii:
	.zero		1000


//--------------------- .nv.constant0._Z11kernel__1_1PfS_S_iiiiiiiiiiiiiiiiiiii --------------------------
	.section	.nv.constant0._Z11kernel__1_1PfS_S_iiiiiiiiiiiiiiiiiiii,"a",@progbits
	.sectionflags	@""
	.align	4
.nv.constant0._Z11kernel__1_1PfS_S_iiiiiiiiiiiiiiiiiiii:
	.zero		1000


//--------------------- SYMBOLS --------------------------

	.type		.nv.reservedSmem.offset0,@object
	.size		.nv.reservedSmem.offset0,0x4
	.type		.nv.reservedSmem.cap,@object
	.size		.nv.reservedSmem.cap,0x4
